//
// Generated by NVIDIA NVVM Compiler
//
// Compiler Build ID: CL-36424714
// Cuda compilation tools, release 13.0, V13.0.88
// Based on NVVM 20.0.0
//

.version 9.0
.target sm_100
.address_size 64

	// .globl	_Z32fused_attention_layernorm_kernelPKfS0_S0_S0_S0_S0_PfS1_iiiif
.extern .shared .align 16 .b8 shared_mem[];

.visible .entry _Z32fused_attention_layernorm_kernelPKfS0_S0_S0_S0_S0_PfS1_iiiif(
	.param .u64 .ptr .align 1 _Z32fused_attention_layernorm_kernelPKfS0_S0_S0_S0_S0_PfS1_iiiif_param_0,
	.param .u64 .ptr .align 1 _Z32fused_attention_layernorm_kernelPKfS0_S0_S0_S0_S0_PfS1_iiiif_param_1,
	.param .u64 .ptr .align 1 _Z32fused_attention_layernorm_kernelPKfS0_S0_S0_S0_S0_PfS1_iiiif_param_2,
	.param .u64 .ptr .align 1 _Z32fused_attention_layernorm_kernelPKfS0_S0_S0_S0_S0_PfS1_iiiif_param_3,
	.param .u64 .ptr .align 1 _Z32fused_attention_layernorm_kernelPKfS0_S0_S0_S0_S0_PfS1_iiiif_param_4,
	.param .u64 .ptr .align 1 _Z32fused_attention_layernorm_kernelPKfS0_S0_S0_S0_S0_PfS1_iiiif_param_5,
	.param .u64 .ptr .align 1 _Z32fused_attention_layernorm_kernelPKfS0_S0_S0_S0_S0_PfS1_iiiif_param_6,
	.param .u64 .ptr .align 1 _Z32fused_attention_layernorm_kernelPKfS0_S0_S0_S0_S0_PfS1_iiiif_param_7,
	.param .u32 _Z32fused_attention_layernorm_kernelPKfS0_S0_S0_S0_S0_PfS1_iiiif_param_8,
	.param .u32 _Z32fused_attention_layernorm_kernelPKfS0_S0_S0_S0_S0_PfS1_iiiif_param_9,
	.param .u32 _Z32fused_attention_layernorm_kernelPKfS0_S0_S0_S0_S0_PfS1_iiiif_param_10,
	.param .u32 _Z32fused_attention_layernorm_kernelPKfS0_S0_S0_S0_S0_PfS1_iiiif_param_11,
	.param .f32 _Z32fused_attention_layernorm_kernelPKfS0_S0_S0_S0_S0_PfS1_iiiif_param_12
)
{
	.reg .pred 	%p<133>;
	.reg .b32 	%r<382>;
	.reg .b32 	%f<907>;
	.reg .b64 	%rd<111>;

	ld.param.u64 	%rd16, [_Z32fused_attention_layernorm_kernelPKfS0_S0_S0_S0_S0_PfS1_iiiif_param_0];
	ld.param.u64 	%rd17, [_Z32fused_attention_layernorm_kernelPKfS0_S0_S0_S0_S0_PfS1_iiiif_param_1];
	ld.param.u64 	%rd18, [_Z32fused_attention_layernorm_kernelPKfS0_S0_S0_S0_S0_PfS1_iiiif_param_2];
	ld.param.u64 	%rd19, [_Z32fused_attention_layernorm_kernelPKfS0_S0_S0_S0_S0_PfS1_iiiif_param_3];
	ld.param.u64 	%rd13, [_Z32fused_attention_layernorm_kernelPKfS0_S0_S0_S0_S0_PfS1_iiiif_param_4];
	ld.param.u64 	%rd14, [_Z32fused_attention_layernorm_kernelPKfS0_S0_S0_S0_S0_PfS1_iiiif_param_5];
	ld.param.u64 	%rd15, [_Z32fused_attention_layernorm_kernelPKfS0_S0_S0_S0_S0_PfS1_iiiif_param_6];
	ld.param.u32 	%r153, [_Z32fused_attention_layernorm_kernelPKfS0_S0_S0_S0_S0_PfS1_iiiif_param_8];
	ld.param.u32 	%r150, [_Z32fused_attention_layernorm_kernelPKfS0_S0_S0_S0_S0_PfS1_iiiif_param_9];
	ld.param.u32 	%r151, [_Z32fused_attention_layernorm_kernelPKfS0_S0_S0_S0_S0_PfS1_iiiif_param_10];
	ld.param.u32 	%r152, [_Z32fused_attention_layernorm_kernelPKfS0_S0_S0_S0_S0_PfS1_iiiif_param_11];
	ld.param.f32 	%f137, [_Z32fused_attention_layernorm_kernelPKfS0_S0_S0_S0_S0_PfS1_iiiif_param_12];
	cvta.to.global.u64 	%rd1, %rd17;
	cvta.to.global.u64 	%rd2, %rd18;
	cvta.to.global.u64 	%rd3, %rd19;
	cvta.to.global.u64 	%rd4, %rd16;
	mov.u32 	%r1, %ctaid.z;
	mov.u32 	%r2, %ctaid.y;
	mov.u32 	%r3, %ctaid.x;
	mov.u32 	%r4, %tid.x;
	setp.ge.s32 	%p1, %r1, %r153;
	setp.ge.s32 	%p2, %r2, %r150;
	or.pred  	%p3, %p1, %p2;
	setp.ge.s32 	%p4, %r3, %r152;
	or.pred  	%p5, %p3, %p4;
	@%p5 bra 	$L__BB0_154;
	div.s32 	%r5, %r151, %r152;
	cvt.rn.f32.s32 	%f138, %r5;
	sqrt.rn.f32 	%f139, %f138;
	rcp.rn.f32 	%f1, %f139;
	shl.b32 	%r6, %r5, 2;
	mul.lo.s32 	%r154, %r150, %r1;
	mul.lo.s32 	%r7, %r154, %r151;
	mad.lo.s32 	%r8, %r151, %r2, %r7;
	setp.ge.s32 	%p6, %r4, %r5;
	@%p6 bra 	$L__BB0_29;
	mul.lo.s32 	%r9, %r5, %r3;
	add.s32 	%r155, %r8, %r4;
	add.s32 	%r156, %r155, %r9;
	mul.wide.s32 	%rd20, %r156, 4;
	add.s64 	%rd21, %rd4, %rd20;
	ld.global.f32 	%f2, [%rd21];
	setp.lt.s32 	%p7, %r151, 1;
	mov.f32 	%f833, 0f00000000;
	@%p7 bra 	$L__BB0_15;
	add.s32 	%r158, %r9, %r4;
	mul.lo.s32 	%r10, %r158, %r151;
	add.s32 	%r159, %r151, -1;
	and.b32  	%r11, %r151, 15;
	setp.lt.u32 	%p8, %r159, 15;
	mov.f32 	%f833, 0f00000000;
	mov.b32 	%r335, 0;
	@%p8 bra 	$L__BB0_6;
	and.b32  	%r335, %r151, 2147483632;
	mov.f32 	%f833, 0f00000000;
	mov.b32 	%r340, 0;
$L__BB0_5:
	.pragma "nounroll";
	add.s32 	%r161, %r340, %r10;
	mul.wide.s32 	%rd22, %r161, 4;
	add.s64 	%rd23, %rd1, %rd22;
	ld.global.f32 	%f144, [%rd23];
	fma.rn.f32 	%f145, %f2, %f144, %f833;
	ld.global.f32 	%f146, [%rd23+4];
	fma.rn.f32 	%f147, %f2, %f146, %f145;
	ld.global.f32 	%f148, [%rd23+8];
	fma.rn.f32 	%f149, %f2, %f148, %f147;
	ld.global.f32 	%f150, [%rd23+12];
	fma.rn.f32 	%f151, %f2, %f150, %f149;
	ld.global.f32 	%f152, [%rd23+16];
	fma.rn.f32 	%f153, %f2, %f152, %f151;
	ld.global.f32 	%f154, [%rd23+20];
	fma.rn.f32 	%f155, %f2, %f154, %f153;
	ld.global.f32 	%f156, [%rd23+24];
	fma.rn.f32 	%f157, %f2, %f156, %f155;
	ld.global.f32 	%f158, [%rd23+28];
	fma.rn.f32 	%f159, %f2, %f158, %f157;
	ld.global.f32 	%f160, [%rd23+32];
	fma.rn.f32 	%f161, %f2, %f160, %f159;
	ld.global.f32 	%f162, [%rd23+36];
	fma.rn.f32 	%f163, %f2, %f162, %f161;
	ld.global.f32 	%f164, [%rd23+40];
	fma.rn.f32 	%f165, %f2, %f164, %f163;
	ld.global.f32 	%f166, [%rd23+44];
	fma.rn.f32 	%f167, %f2, %f166, %f165;
	ld.global.f32 	%f168, [%rd23+48];
	fma.rn.f32 	%f169, %f2, %f168, %f167;
	ld.global.f32 	%f170, [%rd23+52];
	fma.rn.f32 	%f171, %f2, %f170, %f169;
	ld.global.f32 	%f172, [%rd23+56];
	fma.rn.f32 	%f173, %f2, %f172, %f171;
	ld.global.f32 	%f174, [%rd23+60];
	fma.rn.f32 	%f833, %f2, %f174, %f173;
	add.s32 	%r340, %r340, 16;
	setp.eq.s32 	%p9, %r340, %r335;
	@%p9 bra 	$L__BB0_6;
	bra.uni 	$L__BB0_5;
$L__BB0_6:
	setp.eq.s32 	%p10, %r11, 0;
	@%p10 bra 	$L__BB0_15;
	and.b32  	%r14, %r151, 7;
	setp.lt.u32 	%p11, %r11, 8;
	@%p11 bra 	$L__BB0_9;
	add.s32 	%r162, %r335, %r10;
	mul.wide.s32 	%rd24, %r162, 4;
	add.s64 	%rd25, %rd1, %rd24;
	ld.global.f32 	%f176, [%rd25];
	fma.rn.f32 	%f177, %f2, %f176, %f833;
	ld.global.f32 	%f178, [%rd25+4];
	fma.rn.f32 	%f179, %f2, %f178, %f177;
	ld.global.f32 	%f180, [%rd25+8];
	fma.rn.f32 	%f181, %f2, %f180, %f179;
	ld.global.f32 	%f182, [%rd25+12];
	fma.rn.f32 	%f183, %f2, %f182, %f181;
	ld.global.f32 	%f184, [%rd25+16];
	fma.rn.f32 	%f185, %f2, %f184, %f183;
	ld.global.f32 	%f186, [%rd25+20];
	fma.rn.f32 	%f187, %f2, %f186, %f185;
	ld.global.f32 	%f188, [%rd25+24];
	fma.rn.f32 	%f189, %f2, %f188, %f187;
	ld.global.f32 	%f190, [%rd25+28];
	fma.rn.f32 	%f833, %f2, %f190, %f189;
	add.s32 	%r335, %r335, 8;
$L__BB0_9:
	setp.eq.s32 	%p12, %r14, 0;
	@%p12 bra 	$L__BB0_15;
	and.b32  	%r17, %r151, 3;
	setp.lt.u32 	%p13, %r14, 4;
	@%p13 bra 	$L__BB0_12;
	add.s32 	%r163, %r335, %r10;
	mul.wide.s32 	%rd26, %r163, 4;
	add.s64 	%rd27, %rd1, %rd26;
	ld.global.f32 	%f192, [%rd27];
	fma.rn.f32 	%f193, %f2, %f192, %f833;
	ld.global.f32 	%f194, [%rd27+4];
	fma.rn.f32 	%f195, %f2, %f194, %f193;
	ld.global.f32 	%f196, [%rd27+8];
	fma.rn.f32 	%f197, %f2, %f196, %f195;
	ld.global.f32 	%f198, [%rd27+12];
	fma.rn.f32 	%f833, %f2, %f198, %f197;
	add.s32 	%r335, %r335, 4;
$L__BB0_12:
	setp.eq.s32 	%p14, %r17, 0;
	@%p14 bra 	$L__BB0_15;
	mov.b32 	%r339, 0;
$L__BB0_14:
	.pragma "nounroll";
	add.s32 	%r165, %r335, %r10;
	mul.wide.s32 	%rd28, %r165, 4;
	add.s64 	%rd29, %rd1, %rd28;
	ld.global.f32 	%f199, [%rd29];
	fma.rn.f32 	%f833, %f2, %f199, %f833;
	add.s32 	%r335, %r335, 1;
	add.s32 	%r339, %r339, 1;
	setp.ne.s32 	%p15, %r339, %r17;
	@%p15 bra 	$L__BB0_14;
$L__BB0_15:
	setp.lt.s32 	%p16, %r151, 1;
	mov.f32 	%f851, 0f00000000;
	mov.f32 	%f852, %f851;
	@%p16 bra 	$L__BB0_28;
	add.s32 	%r167, %r9, %r4;
	mul.lo.s32 	%r24, %r167, %r151;
	add.s32 	%r168, %r151, -1;
	and.b32  	%r25, %r151, 15;
	setp.lt.u32 	%p17, %r168, 15;
	mov.f32 	%f852, 0f00000000;
	mov.b32 	%r342, 0;
	mov.f32 	%f851, %f852;
	@%p17 bra 	$L__BB0_19;
	and.b32  	%r342, %r151, 2147483632;
	mov.f32 	%f852, 0f00000000;
	mov.b32 	%r341, 0;
$L__BB0_18:
	.pragma "nounroll";
	add.s32 	%r170, %r341, %r24;
	mul.wide.s32 	%rd30, %r170, 4;
	add.s64 	%rd31, %rd2, %rd30;
	ld.global.f32 	%f204, [%rd31];
	add.s64 	%rd32, %rd3, %rd30;
	ld.global.f32 	%f205, [%rd32];
	fma.rn.f32 	%f206, %f2, %f204, %f851;
	fma.rn.f32 	%f207, %f2, %f205, %f852;
	ld.global.f32 	%f208, [%rd31+4];
	ld.global.f32 	%f209, [%rd32+4];
	fma.rn.f32 	%f210, %f2, %f208, %f206;
	fma.rn.f32 	%f211, %f2, %f209, %f207;
	ld.global.f32 	%f212, [%rd31+8];
	ld.global.f32 	%f213, [%rd32+8];
	fma.rn.f32 	%f214, %f2, %f212, %f210;
	fma.rn.f32 	%f215, %f2, %f213, %f211;
	ld.global.f32 	%f216, [%rd31+12];
	ld.global.f32 	%f217, [%rd32+12];
	fma.rn.f32 	%f218, %f2, %f216, %f214;
	fma.rn.f32 	%f219, %f2, %f217, %f215;
	ld.global.f32 	%f220, [%rd31+16];
	ld.global.f32 	%f221, [%rd32+16];
	fma.rn.f32 	%f222, %f2, %f220, %f218;
	fma.rn.f32 	%f223, %f2, %f221, %f219;
	ld.global.f32 	%f224, [%rd31+20];
	ld.global.f32 	%f225, [%rd32+20];
	fma.rn.f32 	%f226, %f2, %f224, %f222;
	fma.rn.f32 	%f227, %f2, %f225, %f223;
	ld.global.f32 	%f228, [%rd31+24];
	ld.global.f32 	%f229, [%rd32+24];
	fma.rn.f32 	%f230, %f2, %f228, %f226;
	fma.rn.f32 	%f231, %f2, %f229, %f227;
	ld.global.f32 	%f232, [%rd31+28];
	ld.global.f32 	%f233, [%rd32+28];
	fma.rn.f32 	%f234, %f2, %f232, %f230;
	fma.rn.f32 	%f235, %f2, %f233, %f231;
	ld.global.f32 	%f236, [%rd31+32];
	ld.global.f32 	%f237, [%rd32+32];
	fma.rn.f32 	%f238, %f2, %f236, %f234;
	fma.rn.f32 	%f239, %f2, %f237, %f235;
	ld.global.f32 	%f240, [%rd31+36];
	ld.global.f32 	%f241, [%rd32+36];
	fma.rn.f32 	%f242, %f2, %f240, %f238;
	fma.rn.f32 	%f243, %f2, %f241, %f239;
	ld.global.f32 	%f244, [%rd31+40];
	ld.global.f32 	%f245, [%rd32+40];
	fma.rn.f32 	%f246, %f2, %f244, %f242;
	fma.rn.f32 	%f247, %f2, %f245, %f243;
	ld.global.f32 	%f248, [%rd31+44];
	ld.global.f32 	%f249, [%rd32+44];
	fma.rn.f32 	%f250, %f2, %f248, %f246;
	fma.rn.f32 	%f251, %f2, %f249, %f247;
	ld.global.f32 	%f252, [%rd31+48];
	ld.global.f32 	%f253, [%rd32+48];
	fma.rn.f32 	%f254, %f2, %f252, %f250;
	fma.rn.f32 	%f255, %f2, %f253, %f251;
	ld.global.f32 	%f256, [%rd31+52];
	ld.global.f32 	%f257, [%rd32+52];
	fma.rn.f32 	%f258, %f2, %f256, %f254;
	fma.rn.f32 	%f259, %f2, %f257, %f255;
	ld.global.f32 	%f260, [%rd31+56];
	ld.global.f32 	%f261, [%rd32+56];
	fma.rn.f32 	%f262, %f2, %f260, %f258;
	fma.rn.f32 	%f263, %f2, %f261, %f259;
	ld.global.f32 	%f264, [%rd31+60];
	ld.global.f32 	%f265, [%rd32+60];
	fma.rn.f32 	%f851, %f2, %f264, %f262;
	fma.rn.f32 	%f852, %f2, %f265, %f263;
	add.s32 	%r341, %r341, 16;
	setp.ne.s32 	%p18, %r341, %r342;
	@%p18 bra 	$L__BB0_18;
$L__BB0_19:
	setp.eq.s32 	%p19, %r25, 0;
	@%p19 bra 	$L__BB0_28;
	and.b32  	%r32, %r151, 7;
	setp.lt.u32 	%p20, %r25, 8;
	@%p20 bra 	$L__BB0_22;
	add.s32 	%r171, %r342, %r24;
	mul.wide.s32 	%rd33, %r171, 4;
	add.s64 	%rd34, %rd2, %rd33;
	ld.global.f32 	%f267, [%rd34];
	add.s64 	%rd35, %rd3, %rd33;
	ld.global.f32 	%f268, [%rd35];
	fma.rn.f32 	%f269, %f2, %f267, %f851;
	fma.rn.f32 	%f270, %f2, %f268, %f852;
	ld.global.f32 	%f271, [%rd34+4];
	ld.global.f32 	%f272, [%rd35+4];
	fma.rn.f32 	%f273, %f2, %f271, %f269;
	fma.rn.f32 	%f274, %f2, %f272, %f270;
	ld.global.f32 	%f275, [%rd34+8];
	ld.global.f32 	%f276, [%rd35+8];
	fma.rn.f32 	%f277, %f2, %f275, %f273;
	fma.rn.f32 	%f278, %f2, %f276, %f274;
	ld.global.f32 	%f279, [%rd34+12];
	ld.global.f32 	%f280, [%rd35+12];
	fma.rn.f32 	%f281, %f2, %f279, %f277;
	fma.rn.f32 	%f282, %f2, %f280, %f278;
	ld.global.f32 	%f283, [%rd34+16];
	ld.global.f32 	%f284, [%rd35+16];
	fma.rn.f32 	%f285, %f2, %f283, %f281;
	fma.rn.f32 	%f286, %f2, %f284, %f282;
	ld.global.f32 	%f287, [%rd34+20];
	ld.global.f32 	%f288, [%rd35+20];
	fma.rn.f32 	%f289, %f2, %f287, %f285;
	fma.rn.f32 	%f290, %f2, %f288, %f286;
	ld.global.f32 	%f291, [%rd34+24];
	ld.global.f32 	%f292, [%rd35+24];
	fma.rn.f32 	%f293, %f2, %f291, %f289;
	fma.rn.f32 	%f294, %f2, %f292, %f290;
	ld.global.f32 	%f295, [%rd34+28];
	ld.global.f32 	%f296, [%rd35+28];
	fma.rn.f32 	%f851, %f2, %f295, %f293;
	fma.rn.f32 	%f852, %f2, %f296, %f294;
	add.s32 	%r342, %r342, 8;
$L__BB0_22:
	setp.eq.s32 	%p21, %r32, 0;
	@%p21 bra 	$L__BB0_28;
	and.b32  	%r35, %r151, 3;
	setp.lt.u32 	%p22, %r32, 4;
	@%p22 bra 	$L__BB0_25;
	add.s32 	%r172, %r342, %r24;
	mul.wide.s32 	%rd36, %r172, 4;
	add.s64 	%rd37, %rd2, %rd36;
	ld.global.f32 	%f298, [%rd37];
	add.s64 	%rd38, %rd3, %rd36;
	ld.global.f32 	%f299, [%rd38];
	fma.rn.f32 	%f300, %f2, %f298, %f851;
	fma.rn.f32 	%f301, %f2, %f299, %f852;
	ld.global.f32 	%f302, [%rd37+4];
	ld.global.f32 	%f303, [%rd38+4];
	fma.rn.f32 	%f304, %f2, %f302, %f300;
	fma.rn.f32 	%f305, %f2, %f303, %f301;
	ld.global.f32 	%f306, [%rd37+8];
	ld.global.f32 	%f307, [%rd38+8];
	fma.rn.f32 	%f308, %f2, %f306, %f304;
	fma.rn.f32 	%f309, %f2, %f307, %f305;
	ld.global.f32 	%f310, [%rd37+12];
	ld.global.f32 	%f311, [%rd38+12];
	fma.rn.f32 	%f851, %f2, %f310, %f308;
	fma.rn.f32 	%f852, %f2, %f311, %f309;
	add.s32 	%r342, %r342, 4;
$L__BB0_25:
	setp.eq.s32 	%p23, %r35, 0;
	@%p23 bra 	$L__BB0_28;
	mov.b32 	%r346, 0;
$L__BB0_27:
	.pragma "nounroll";
	add.s32 	%r174, %r342, %r24;
	mul.wide.s32 	%rd39, %r174, 4;
	add.s64 	%rd40, %rd2, %rd39;
	ld.global.f32 	%f312, [%rd40];
	add.s64 	%rd41, %rd3, %rd39;
	ld.global.f32 	%f313, [%rd41];
	fma.rn.f32 	%f851, %f2, %f312, %f851;
	fma.rn.f32 	%f852, %f2, %f313, %f852;
	add.s32 	%r342, %r342, 1;
	add.s32 	%r346, %r346, 1;
	setp.ne.s32 	%p24, %r346, %r35;
	@%p24 bra 	$L__BB0_27;
$L__BB0_28:
	shl.b32 	%r175, %r4, 2;
	mov.u32 	%r176, shared_mem;
	add.s32 	%r177, %r176, %r175;
	st.shared.f32 	[%r177], %f833;
	add.s32 	%r178, %r177, %r6;
	st.shared.f32 	[%r178], %f851;
	add.s32 	%r179, %r178, %r6;
	st.shared.f32 	[%r179], %f852;
$L__BB0_29:
	mov.u32 	%r180, shared_mem;
	mad.lo.s32 	%r42, %r5, 12, %r180;
	bar.sync 	0;
	setp.ge.u32 	%p25, %r4, %r150;
	@%p25 bra 	$L__BB0_64;
	setp.lt.s32 	%p26, %r5, 1;
	mov.u32 	%r43, %ntid.x;
	@%p26 bra 	$L__BB0_62;
	setp.lt.s32 	%p28, %r151, 1;
	@%p28 bra 	$L__BB0_49;
	add.s32 	%r44, %r151, -1;
	and.b32  	%r45, %r151, 15;
	add.s32 	%r46, %r45, -1;
	and.b32  	%r47, %r151, 7;
	add.s32 	%r48, %r47, -1;
	and.b32  	%r49, %r151, 2147483632;
	and.b32  	%r50, %r151, 3;
	mul.lo.s32 	%r51, %r5, %r3;
	mov.u32 	%r347, %r4;
$L__BB0_33:
	mad.lo.s32 	%r53, %r347, %r151, %r7;
	mov.f32 	%f853, 0f00000000;
	mov.b32 	%r348, 0;
$L__BB0_34:
	setp.lt.u32 	%p37, %r44, 15;
	add.s32 	%r201, %r348, %r51;
	mul.lo.s32 	%r55, %r201, %r151;
	mov.f32 	%f861, 0f00000000;
	mov.b32 	%r351, 0;
	@%p37 bra 	$L__BB0_37;
	mov.f32 	%f861, 0f00000000;
	mov.b32 	%r349, 0;
$L__BB0_36:
	.pragma "nounroll";
	add.s32 	%r203, %r53, %r349;
	mul.wide.s32 	%rd42, %r203, 4;
	add.s64 	%rd43, %rd4, %rd42;
	ld.global.f32 	%f350, [%rd43];
	add.s32 	%r204, %r349, %r55;
	mul.wide.u32 	%rd44, %r204, 4;
	add.s64 	%rd45, %rd2, %rd44;
	ld.global.f32 	%f351, [%rd45];
	fma.rn.f32 	%f352, %f350, %f351, %f861;
	ld.global.f32 	%f353, [%rd43+4];
	ld.global.f32 	%f354, [%rd45+4];
	fma.rn.f32 	%f355, %f353, %f354, %f352;
	ld.global.f32 	%f356, [%rd43+8];
	ld.global.f32 	%f357, [%rd45+8];
	fma.rn.f32 	%f358, %f356, %f357, %f355;
	ld.global.f32 	%f359, [%rd43+12];
	ld.global.f32 	%f360, [%rd45+12];
	fma.rn.f32 	%f361, %f359, %f360, %f358;
	ld.global.f32 	%f362, [%rd43+16];
	ld.global.f32 	%f363, [%rd45+16];
	fma.rn.f32 	%f364, %f362, %f363, %f361;
	ld.global.f32 	%f365, [%rd43+20];
	ld.global.f32 	%f366, [%rd45+20];
	fma.rn.f32 	%f367, %f365, %f366, %f364;
	ld.global.f32 	%f368, [%rd43+24];
	ld.global.f32 	%f369, [%rd45+24];
	fma.rn.f32 	%f370, %f368, %f369, %f367;
	ld.global.f32 	%f371, [%rd43+28];
	ld.global.f32 	%f372, [%rd45+28];
	fma.rn.f32 	%f373, %f371, %f372, %f370;
	ld.global.f32 	%f374, [%rd43+32];
	ld.global.f32 	%f375, [%rd45+32];
	fma.rn.f32 	%f376, %f374, %f375, %f373;
	ld.global.f32 	%f377, [%rd43+36];
	ld.global.f32 	%f378, [%rd45+36];
	fma.rn.f32 	%f379, %f377, %f378, %f376;
	ld.global.f32 	%f380, [%rd43+40];
	ld.global.f32 	%f381, [%rd45+40];
	fma.rn.f32 	%f382, %f380, %f381, %f379;
	ld.global.f32 	%f383, [%rd43+44];
	ld.global.f32 	%f384, [%rd45+44];
	fma.rn.f32 	%f385, %f383, %f384, %f382;
	ld.global.f32 	%f386, [%rd43+48];
	ld.global.f32 	%f387, [%rd45+48];
	fma.rn.f32 	%f388, %f386, %f387, %f385;
	ld.global.f32 	%f389, [%rd43+52];
	ld.global.f32 	%f390, [%rd45+52];
	fma.rn.f32 	%f391, %f389, %f390, %f388;
	ld.global.f32 	%f392, [%rd43+56];
	ld.global.f32 	%f393, [%rd45+56];
	fma.rn.f32 	%f394, %f392, %f393, %f391;
	ld.global.f32 	%f395, [%rd43+60];
	ld.global.f32 	%f396, [%rd45+60];
	fma.rn.f32 	%f861, %f395, %f396, %f394;
	add.s32 	%r349, %r349, 16;
	setp.ne.s32 	%p38, %r349, %r49;
	mov.u32 	%r351, %r49;
	@%p38 bra 	$L__BB0_36;
$L__BB0_37:
	setp.eq.s32 	%p39, %r45, 0;
	@%p39 bra 	$L__BB0_47;
	setp.lt.u32 	%p40, %r46, 7;
	@%p40 bra 	$L__BB0_40;
	add.s32 	%r205, %r53, %r351;
	mul.wide.s32 	%rd46, %r205, 4;
	add.s64 	%rd47, %rd4, %rd46;
	ld.global.f32 	%f398, [%rd47];
	add.s32 	%r206, %r351, %r55;
	mul.wide.u32 	%rd48, %r206, 4;
	add.s64 	%rd49, %rd2, %rd48;
	ld.global.f32 	%f399, [%rd49];
	fma.rn.f32 	%f400, %f398, %f399, %f861;
	ld.global.f32 	%f401, [%rd47+4];
	cvt.u64.u32 	%rd50, %r55;
	cvt.u64.u32 	%rd51, %r351;
	add.s64 	%rd52, %rd51, %rd50;
	shl.b64 	%rd53, %rd52, 2;
	add.s64 	%rd54, %rd2, %rd53;
	ld.global.f32 	%f402, [%rd54+4];
	fma.rn.f32 	%f403, %f401, %f402, %f400;
	ld.global.f32 	%f404, [%rd47+8];
	ld.global.f32 	%f405, [%rd54+8];
	fma.rn.f32 	%f406, %f404, %f405, %f403;
	ld.global.f32 	%f407, [%rd47+12];
	ld.global.f32 	%f408, [%rd54+12];
	fma.rn.f32 	%f409, %f407, %f408, %f406;
	ld.global.f32 	%f410, [%rd47+16];
	ld.global.f32 	%f411, [%rd54+16];
	fma.rn.f32 	%f412, %f410, %f411, %f409;
	ld.global.f32 	%f413, [%rd47+20];
	ld.global.f32 	%f414, [%rd54+20];
	fma.rn.f32 	%f415, %f413, %f414, %f412;
	ld.global.f32 	%f416, [%rd47+24];
	ld.global.f32 	%f417, [%rd54+24];
	fma.rn.f32 	%f418, %f416, %f417, %f415;
	ld.global.f32 	%f419, [%rd47+28];
	ld.global.f32 	%f420, [%rd54+28];
	fma.rn.f32 	%f861, %f419, %f420, %f418;
	add.s32 	%r351, %r351, 8;
$L__BB0_40:
	setp.eq.s32 	%p41, %r47, 0;
	@%p41 bra 	$L__BB0_47;
	setp.lt.u32 	%p42, %r48, 3;
	@%p42 bra 	$L__BB0_43;
	add.s32 	%r207, %r53, %r351;
	mul.wide.s32 	%rd55, %r207, 4;
	add.s64 	%rd56, %rd4, %rd55;
	ld.global.f32 	%f422, [%rd56];
	add.s32 	%r208, %r351, %r55;
	mul.wide.u32 	%rd57, %r208, 4;
	add.s64 	%rd58, %rd2, %rd57;
	ld.global.f32 	%f423, [%rd58];
	fma.rn.f32 	%f424, %f422, %f423, %f861;
	ld.global.f32 	%f425, [%rd56+4];
	cvt.u64.u32 	%rd59, %r55;
	cvt.u64.u32 	%rd60, %r351;
	add.s64 	%rd61, %rd60, %rd59;
	shl.b64 	%rd62, %rd61, 2;
	add.s64 	%rd63, %rd2, %rd62;
	ld.global.f32 	%f426, [%rd63+4];
	fma.rn.f32 	%f427, %f425, %f426, %f424;
	ld.global.f32 	%f428, [%rd56+8];
	ld.global.f32 	%f429, [%rd63+8];
	fma.rn.f32 	%f430, %f428, %f429, %f427;
	ld.global.f32 	%f431, [%rd56+12];
	ld.global.f32 	%f432, [%rd63+12];
	fma.rn.f32 	%f861, %f431, %f432, %f430;
	add.s32 	%r351, %r351, 4;
$L__BB0_43:
	setp.eq.s32 	%p43, %r50, 0;
	@%p43 bra 	$L__BB0_47;
	setp.eq.s32 	%p44, %r50, 1;
	add.s32 	%r209, %r53, %r351;
	mul.wide.s32 	%rd64, %r209, 4;
	add.s64 	%rd5, %rd4, %rd64;
	ld.global.f32 	%f433, [%rd5];
	add.s32 	%r210, %r351, %r55;
	mul.wide.u32 	%rd65, %r210, 4;
	add.s64 	%rd66, %rd2, %rd65;
	ld.global.f32 	%f434, [%rd66];
	fma.rn.f32 	%f861, %f433, %f434, %f861;
	@%p44 bra 	$L__BB0_47;
	setp.eq.s32 	%p45, %r50, 2;
	ld.global.f32 	%f435, [%rd5+4];
	cvt.u64.u32 	%rd67, %r55;
	cvt.u64.u32 	%rd68, %r351;
	add.s64 	%rd69, %rd68, %rd67;
	shl.b64 	%rd70, %rd69, 2;
	add.s64 	%rd6, %rd2, %rd70;
	ld.global.f32 	%f436, [%rd6+4];
	fma.rn.f32 	%f861, %f435, %f436, %f861;
	@%p45 bra 	$L__BB0_47;
	ld.global.f32 	%f437, [%rd5+8];
	ld.global.f32 	%f438, [%rd6+8];
	fma.rn.f32 	%f861, %f437, %f438, %f861;
$L__BB0_47:
	shl.b32 	%r211, %r348, 2;
	mov.u32 	%r212, shared_mem;
	add.s32 	%r213, %r212, %r211;
	ld.shared.f32 	%f439, [%r213];
	fma.rn.f32 	%f853, %f861, %f439, %f853;
	add.s32 	%r348, %r348, 1;
	setp.ne.s32 	%p46, %r348, %r5;
	@%p46 bra 	$L__BB0_34;
	mul.f32 	%f440, %f1, %f853;
	shl.b32 	%r214, %r347, 2;
	add.s32 	%r215, %r42, %r214;
	st.shared.f32 	[%r215], %f440;
	add.s32 	%r347, %r347, %r43;
	setp.lt.s32 	%p47, %r347, %r150;
	@%p47 bra 	$L__BB0_33;
	bra.uni 	$L__BB0_64;
$L__BB0_49:
	and.b32  	%r65, %r5, 7;
	add.s32 	%r66, %r65, -1;
	and.b32  	%r67, %r5, 3;
	and.b32  	%r68, %r5, 2147483640;
	and.b32  	%r69, %r5, 1;
	mov.u32 	%r353, %r4;
$L__BB0_50:
	setp.lt.u32 	%p29, %r5, 8;
	mov.f32 	%f869, 0f00000000;
	mov.b32 	%r356, 0;
	@%p29 bra 	$L__BB0_53;
	mov.f32 	%f869, 0f00000000;
	mov.b32 	%r354, 0;
$L__BB0_52:
	.pragma "nounroll";
	shl.b32 	%r185, %r354, 2;
	add.s32 	%r187, %r180, %r185;
	ld.shared.v4.f32 	{%f317, %f318, %f319, %f320}, [%r187];
	fma.rn.f32 	%f321, %f317, 0f00000000, %f869;
	fma.rn.f32 	%f322, %f318, 0f00000000, %f321;
	fma.rn.f32 	%f323, %f319, 0f00000000, %f322;
	fma.rn.f32 	%f324, %f320, 0f00000000, %f323;
	ld.shared.v4.f32 	{%f325, %f326, %f327, %f328}, [%r187+16];
	fma.rn.f32 	%f329, %f325, 0f00000000, %f324;
	fma.rn.f32 	%f330, %f326, 0f00000000, %f329;
	fma.rn.f32 	%f331, %f327, 0f00000000, %f330;
	fma.rn.f32 	%f869, %f328, 0f00000000, %f331;
	add.s32 	%r354, %r354, 8;
	setp.ne.s32 	%p30, %r354, %r68;
	mov.u32 	%r356, %r68;
	@%p30 bra 	$L__BB0_52;
$L__BB0_53:
	setp.eq.s32 	%p31, %r65, 0;
	@%p31 bra 	$L__BB0_61;
	setp.lt.u32 	%p32, %r66, 3;
	@%p32 bra 	$L__BB0_56;
	shl.b32 	%r188, %r356, 2;
	add.s32 	%r190, %r180, %r188;
	ld.shared.f32 	%f333, [%r190];
	fma.rn.f32 	%f334, %f333, 0f00000000, %f869;
	ld.shared.f32 	%f335, [%r190+4];
	fma.rn.f32 	%f336, %f335, 0f00000000, %f334;
	ld.shared.f32 	%f337, [%r190+8];
	fma.rn.f32 	%f338, %f337, 0f00000000, %f336;
	ld.shared.f32 	%f339, [%r190+12];
	fma.rn.f32 	%f869, %f339, 0f00000000, %f338;
	add.s32 	%r356, %r356, 4;
$L__BB0_56:
	setp.eq.s32 	%p33, %r67, 0;
	@%p33 bra 	$L__BB0_61;
	setp.eq.s32 	%p34, %r67, 1;
	@%p34 bra 	$L__BB0_59;
	shl.b32 	%r191, %r356, 2;
	add.s32 	%r193, %r180, %r191;
	ld.shared.f32 	%f341, [%r193];
	fma.rn.f32 	%f342, %f341, 0f00000000, %f869;
	ld.shared.f32 	%f343, [%r193+4];
	fma.rn.f32 	%f869, %f343, 0f00000000, %f342;
	add.s32 	%r356, %r356, 2;
$L__BB0_59:
	setp.eq.s32 	%p35, %r69, 0;
	@%p35 bra 	$L__BB0_61;
	shl.b32 	%r194, %r356, 2;
	add.s32 	%r196, %r180, %r194;
	ld.shared.f32 	%f344, [%r196];
	fma.rn.f32 	%f869, %f344, 0f00000000, %f869;
$L__BB0_61:
	mul.f32 	%f345, %f1, %f869;
	shl.b32 	%r197, %r353, 2;
	add.s32 	%r198, %r42, %r197;
	st.shared.f32 	[%r198], %f345;
	add.s32 	%r353, %r353, %r43;
	setp.lt.s32 	%p36, %r353, %r150;
	@%p36 bra 	$L__BB0_50;
	bra.uni 	$L__BB0_64;
$L__BB0_62:
	mul.f32 	%f70, %f1, 0f00000000;
	mov.u32 	%r358, %r4;
$L__BB0_63:
	shl.b32 	%r181, %r358, 2;
	add.s32 	%r182, %r42, %r181;
	st.shared.f32 	[%r182], %f70;
	add.s32 	%r358, %r358, %r43;
	setp.lt.s32 	%p27, %r358, %r150;
	@%p27 bra 	$L__BB0_63;
$L__BB0_64:
	bar.sync 	0;
	setp.ne.s32 	%p48, %r4, 0;
	@%p48 bra 	$L__BB0_99;
	setp.lt.s32 	%p49, %r150, 1;
	mov.f32 	%f877, 0fFF800000;
	@%p49 bra 	$L__BB0_78;
	and.b32  	%r81, %r150, 15;
	setp.lt.u32 	%p50, %r150, 16;
	mov.f32 	%f877, 0fFF800000;
	mov.b32 	%r359, 0;
	@%p50 bra 	$L__BB0_69;
	and.b32  	%r359, %r150, 2147483632;
	mov.f32 	%f877, 0fFF800000;
	mov.b32 	%r364, 0;
$L__BB0_68:
	.pragma "nounroll";
	shl.b32 	%r218, %r364, 2;
	add.s32 	%r219, %r42, %r218;
	ld.shared.f32 	%f445, [%r219];
	max.f32 	%f446, %f877, %f445;
	ld.shared.f32 	%f447, [%r219+4];
	max.f32 	%f448, %f446, %f447;
	ld.shared.f32 	%f449, [%r219+8];
	max.f32 	%f450, %f448, %f449;
	ld.shared.f32 	%f451, [%r219+12];
	max.f32 	%f452, %f450, %f451;
	ld.shared.f32 	%f453, [%r219+16];
	max.f32 	%f454, %f452, %f453;
	ld.shared.f32 	%f455, [%r219+20];
	max.f32 	%f456, %f454, %f455;
	ld.shared.f32 	%f457, [%r219+24];
	max.f32 	%f458, %f456, %f457;
	ld.shared.f32 	%f459, [%r219+28];
	max.f32 	%f460, %f458, %f459;
	ld.shared.f32 	%f461, [%r219+32];
	max.f32 	%f462, %f460, %f461;
	ld.shared.f32 	%f463, [%r219+36];
	max.f32 	%f464, %f462, %f463;
	ld.shared.f32 	%f465, [%r219+40];
	max.f32 	%f466, %f464, %f465;
	ld.shared.f32 	%f467, [%r219+44];
	max.f32 	%f468, %f466, %f467;
	ld.shared.f32 	%f469, [%r219+48];
	max.f32 	%f470, %f468, %f469;
	ld.shared.f32 	%f471, [%r219+52];
	max.f32 	%f472, %f470, %f471;
	ld.shared.f32 	%f473, [%r219+56];
	max.f32 	%f474, %f472, %f473;
	ld.shared.f32 	%f475, [%r219+60];
	max.f32 	%f877, %f474, %f475;
	add.s32 	%r364, %r364, 16;
	setp.eq.s32 	%p51, %r364, %r359;
	@%p51 bra 	$L__BB0_69;
	bra.uni 	$L__BB0_68;
$L__BB0_69:
	setp.eq.s32 	%p52, %r81, 0;
	@%p52 bra 	$L__BB0_78;
	and.b32  	%r84, %r150, 7;
	setp.lt.u32 	%p53, %r81, 8;
	@%p53 bra 	$L__BB0_72;
	shl.b32 	%r220, %r359, 2;
	add.s32 	%r221, %r42, %r220;
	ld.shared.f32 	%f477, [%r221];
	max.f32 	%f478, %f877, %f477;
	ld.shared.f32 	%f479, [%r221+4];
	max.f32 	%f480, %f478, %f479;
	ld.shared.f32 	%f481, [%r221+8];
	max.f32 	%f482, %f480, %f481;
	ld.shared.f32 	%f483, [%r221+12];
	max.f32 	%f484, %f482, %f483;
	ld.shared.f32 	%f485, [%r221+16];
	max.f32 	%f486, %f484, %f485;
	ld.shared.f32 	%f487, [%r221+20];
	max.f32 	%f488, %f486, %f487;
	ld.shared.f32 	%f489, [%r221+24];
	max.f32 	%f490, %f488, %f489;
	ld.shared.f32 	%f491, [%r221+28];
	max.f32 	%f877, %f490, %f491;
	add.s32 	%r359, %r359, 8;
$L__BB0_72:
	setp.eq.s32 	%p54, %r84, 0;
	@%p54 bra 	$L__BB0_78;
	and.b32  	%r87, %r150, 3;
	setp.lt.u32 	%p55, %r84, 4;
	@%p55 bra 	$L__BB0_75;
	shl.b32 	%r222, %r359, 2;
	add.s32 	%r223, %r42, %r222;
	ld.shared.f32 	%f493, [%r223];
	max.f32 	%f494, %f877, %f493;
	ld.shared.f32 	%f495, [%r223+4];
	max.f32 	%f496, %f494, %f495;
	ld.shared.f32 	%f497, [%r223+8];
	max.f32 	%f498, %f496, %f497;
	ld.shared.f32 	%f499, [%r223+12];
	max.f32 	%f877, %f498, %f499;
	add.s32 	%r359, %r359, 4;
$L__BB0_75:
	setp.eq.s32 	%p56, %r87, 0;
	@%p56 bra 	$L__BB0_78;
	mov.b32 	%r363, 0;
$L__BB0_77:
	.pragma "nounroll";
	shl.b32 	%r225, %r359, 2;
	add.s32 	%r226, %r42, %r225;
	ld.shared.f32 	%f500, [%r226];
	max.f32 	%f877, %f877, %f500;
	add.s32 	%r359, %r359, 1;
	add.s32 	%r363, %r363, 1;
	setp.ne.s32 	%p57, %r363, %r87;
	@%p57 bra 	$L__BB0_77;
$L__BB0_78:
	setp.lt.s32 	%p58, %r150, 1;
	mov.f32 	%f883, 0f00000000;
	@%p58 bra 	$L__BB0_87;
	and.b32  	%r94, %r150, 3;
	setp.lt.u32 	%p59, %r150, 4;
	mov.f32 	%f883, 0f00000000;
	mov.b32 	%r365, 0;
	@%p59 bra 	$L__BB0_82;
	and.b32  	%r365, %r150, 2147483644;
	mov.f32 	%f883, 0f00000000;
	mov.b32 	%r367, 0;
$L__BB0_81:
	.pragma "nounroll";
	shl.b32 	%r229, %r367, 2;
	add.s32 	%r230, %r42, %r229;
	ld.shared.f32 	%f505, [%r230];
	sub.f32 	%f506, %f505, %f877;
	fma.rn.f32 	%f507, %f506, 0f3BBB989D, 0f3F000000;
	cvt.sat.f32.f32 	%f508, %f507;
	mov.f32 	%f509, 0f4B400001;
	mov.f32 	%f510, 0f437C0000;
	fma.rm.f32 	%f511, %f508, %f510, %f509;
	add.f32 	%f512, %f511, 0fCB40007F;
	neg.f32 	%f513, %f512;
	fma.rn.f32 	%f514, %f506, 0f3FB8AA3B, %f513;
	fma.rn.f32 	%f515, %f506, 0f32A57060, %f514;
	mov.b32 	%r231, %f511;
	shl.b32 	%r232, %r231, 23;
	mov.b32 	%f516, %r232;
	ex2.approx.ftz.f32 	%f517, %f515;
	mul.f32 	%f518, %f517, %f516;
	st.shared.f32 	[%r230], %f518;
	add.f32 	%f519, %f883, %f518;
	ld.shared.f32 	%f520, [%r230+4];
	sub.f32 	%f521, %f520, %f877;
	fma.rn.f32 	%f522, %f521, 0f3BBB989D, 0f3F000000;
	cvt.sat.f32.f32 	%f523, %f522;
	fma.rm.f32 	%f524, %f523, %f510, %f509;
	add.f32 	%f525, %f524, 0fCB40007F;
	neg.f32 	%f526, %f525;
	fma.rn.f32 	%f527, %f521, 0f3FB8AA3B, %f526;
	fma.rn.f32 	%f528, %f521, 0f32A57060, %f527;
	mov.b32 	%r233, %f524;
	shl.b32 	%r234, %r233, 23;
	mov.b32 	%f529, %r234;
	ex2.approx.ftz.f32 	%f530, %f528;
	mul.f32 	%f531, %f530, %f529;
	st.shared.f32 	[%r230+4], %f531;
	add.f32 	%f532, %f519, %f531;
	ld.shared.f32 	%f533, [%r230+8];
	sub.f32 	%f534, %f533, %f877;
	fma.rn.f32 	%f535, %f534, 0f3BBB989D, 0f3F000000;
	cvt.sat.f32.f32 	%f536, %f535;
	fma.rm.f32 	%f537, %f536, %f510, %f509;
	add.f32 	%f538, %f537, 0fCB40007F;
	neg.f32 	%f539, %f538;
	fma.rn.f32 	%f540, %f534, 0f3FB8AA3B, %f539;
	fma.rn.f32 	%f541, %f534, 0f32A57060, %f540;
	mov.b32 	%r235, %f537;
	shl.b32 	%r236, %r235, 23;
	mov.b32 	%f542, %r236;
	ex2.approx.ftz.f32 	%f543, %f541;
	mul.f32 	%f544, %f543, %f542;
	st.shared.f32 	[%r230+8], %f544;
	add.f32 	%f545, %f532, %f544;
	ld.shared.f32 	%f546, [%r230+12];
	sub.f32 	%f547, %f546, %f877;
	fma.rn.f32 	%f548, %f547, 0f3BBB989D, 0f3F000000;
	cvt.sat.f32.f32 	%f549, %f548;
	fma.rm.f32 	%f550, %f549, %f510, %f509;
	add.f32 	%f551, %f550, 0fCB40007F;
	neg.f32 	%f552, %f551;
	fma.rn.f32 	%f553, %f547, 0f3FB8AA3B, %f552;
	fma.rn.f32 	%f554, %f547, 0f32A57060, %f553;
	mov.b32 	%r237, %f550;
	shl.b32 	%r238, %r237, 23;
	mov.b32 	%f555, %r238;
	ex2.approx.ftz.f32 	%f556, %f554;
	mul.f32 	%f557, %f556, %f555;
	st.shared.f32 	[%r230+12], %f557;
	add.f32 	%f883, %f545, %f557;
	add.s32 	%r367, %r367, 4;
	setp.eq.s32 	%p60, %r367, %r365;
	@%p60 bra 	$L__BB0_82;
	bra.uni 	$L__BB0_81;
$L__BB0_82:
	setp.eq.s32 	%p61, %r94, 0;
	@%p61 bra 	$L__BB0_87;
	setp.eq.s32 	%p62, %r94, 1;
	@%p62 bra 	$L__BB0_85;
	shl.b32 	%r239, %r365, 2;
	add.s32 	%r240, %r42, %r239;
	ld.shared.f32 	%f559, [%r240];
	sub.f32 	%f560, %f559, %f877;
	fma.rn.f32 	%f561, %f560, 0f3BBB989D, 0f3F000000;
	cvt.sat.f32.f32 	%f562, %f561;
	mov.f32 	%f563, 0f4B400001;
	mov.f32 	%f564, 0f437C0000;
	fma.rm.f32 	%f565, %f562, %f564, %f563;
	add.f32 	%f566, %f565, 0fCB40007F;
	neg.f32 	%f567, %f566;
	fma.rn.f32 	%f568, %f560, 0f3FB8AA3B, %f567;
	fma.rn.f32 	%f569, %f560, 0f32A57060, %f568;
	mov.b32 	%r241, %f565;
	shl.b32 	%r242, %r241, 23;
	mov.b32 	%f570, %r242;
	ex2.approx.ftz.f32 	%f571, %f569;
	mul.f32 	%f572, %f571, %f570;
	st.shared.f32 	[%r240], %f572;
	add.f32 	%f573, %f883, %f572;
	ld.shared.f32 	%f574, [%r240+4];
	sub.f32 	%f575, %f574, %f877;
	fma.rn.f32 	%f576, %f575, 0f3BBB989D, 0f3F000000;
	cvt.sat.f32.f32 	%f577, %f576;
	fma.rm.f32 	%f578, %f577, %f564, %f563;
	add.f32 	%f579, %f578, 0fCB40007F;
	neg.f32 	%f580, %f579;
	fma.rn.f32 	%f581, %f575, 0f3FB8AA3B, %f580;
	fma.rn.f32 	%f582, %f575, 0f32A57060, %f581;
	mov.b32 	%r243, %f578;
	shl.b32 	%r244, %r243, 23;
	mov.b32 	%f583, %r244;
	ex2.approx.ftz.f32 	%f584, %f582;
	mul.f32 	%f585, %f584, %f583;
	st.shared.f32 	[%r240+4], %f585;
	add.f32 	%f883, %f573, %f585;
	add.s32 	%r365, %r365, 2;
$L__BB0_85:
	and.b32  	%r245, %r150, 1;
	setp.eq.b32 	%p63, %r245, 1;
	not.pred 	%p64, %p63;
	@%p64 bra 	$L__BB0_87;
	shl.b32 	%r246, %r365, 2;
	add.s32 	%r247, %r42, %r246;
	ld.shared.f32 	%f586, [%r247];
	sub.f32 	%f587, %f586, %f877;
	fma.rn.f32 	%f588, %f587, 0f3BBB989D, 0f3F000000;
	cvt.sat.f32.f32 	%f589, %f588;
	mov.f32 	%f590, 0f4B400001;
	mov.f32 	%f591, 0f437C0000;
	fma.rm.f32 	%f592, %f589, %f591, %f590;
	add.f32 	%f593, %f592, 0fCB40007F;
	neg.f32 	%f594, %f593;
	fma.rn.f32 	%f595, %f587, 0f3FB8AA3B, %f594;
	fma.rn.f32 	%f596, %f587, 0f32A57060, %f595;
	mov.b32 	%r248, %f592;
	shl.b32 	%r249, %r248, 23;
	mov.b32 	%f597, %r249;
	ex2.approx.ftz.f32 	%f598, %f596;
	mul.f32 	%f599, %f598, %f597;
	st.shared.f32 	[%r247], %f599;
	add.f32 	%f883, %f883, %f599;
$L__BB0_87:
	setp.lt.s32 	%p65, %r150, 1;
	@%p65 bra 	$L__BB0_99;
	and.b32  	%r101, %r150, 7;
	setp.lt.u32 	%p66, %r150, 8;
	mov.b32 	%r369, 0;
	@%p66 bra 	$L__BB0_91;
	and.b32  	%r369, %r150, 2147483640;
	mov.b32 	%r368, 0;
$L__BB0_90:
	.pragma "nounroll";
	setp.eq.f32 	%p67, %f883, 0f00000000;
	shl.b32 	%r252, %r368, 2;
	add.s32 	%r253, %r42, %r252;
	ld.shared.f32 	%f600, [%r253];
	div.rn.f32 	%f601, %f600, %f883;
	selp.f32 	%f602, 0f00000000, %f601, %p67;
	st.shared.f32 	[%r253], %f602;
	ld.shared.f32 	%f603, [%r253+4];
	div.rn.f32 	%f604, %f603, %f883;
	selp.f32 	%f605, 0f00000000, %f604, %p67;
	st.shared.f32 	[%r253+4], %f605;
	ld.shared.f32 	%f606, [%r253+8];
	div.rn.f32 	%f607, %f606, %f883;
	selp.f32 	%f608, 0f00000000, %f607, %p67;
	st.shared.f32 	[%r253+8], %f608;
	ld.shared.f32 	%f609, [%r253+12];
	div.rn.f32 	%f610, %f609, %f883;
	selp.f32 	%f611, 0f00000000, %f610, %p67;
	st.shared.f32 	[%r253+12], %f611;
	ld.shared.f32 	%f612, [%r253+16];
	div.rn.f32 	%f613, %f612, %f883;
	selp.f32 	%f614, 0f00000000, %f613, %p67;
	st.shared.f32 	[%r253+16], %f614;
	ld.shared.f32 	%f615, [%r253+20];
	div.rn.f32 	%f616, %f615, %f883;
	selp.f32 	%f617, 0f00000000, %f616, %p67;
	st.shared.f32 	[%r253+20], %f617;
	ld.shared.f32 	%f618, [%r253+24];
	div.rn.f32 	%f619, %f618, %f883;
	selp.f32 	%f620, 0f00000000, %f619, %p67;
	st.shared.f32 	[%r253+24], %f620;
	ld.shared.f32 	%f621, [%r253+28];
	div.rn.f32 	%f622, %f621, %f883;
	selp.f32 	%f623, 0f00000000, %f622, %p67;
	st.shared.f32 	[%r253+28], %f623;
	add.s32 	%r368, %r368, 8;
	setp.ne.s32 	%p68, %r368, %r369;
	@%p68 bra 	$L__BB0_90;
$L__BB0_91:
	setp.eq.s32 	%p69, %r101, 0;
	@%p69 bra 	$L__BB0_99;
	and.b32  	%r108, %r150, 3;
	setp.lt.u32 	%p70, %r101, 4;
	@%p70 bra 	$L__BB0_94;
	setp.eq.f32 	%p71, %f883, 0f00000000;
	shl.b32 	%r254, %r369, 2;
	add.s32 	%r255, %r42, %r254;
	ld.shared.f32 	%f624, [%r255];
	div.rn.f32 	%f625, %f624, %f883;
	selp.f32 	%f626, 0f00000000, %f625, %p71;
	st.shared.f32 	[%r255], %f626;
	ld.shared.f32 	%f627, [%r255+4];
	div.rn.f32 	%f628, %f627, %f883;
	selp.f32 	%f629, 0f00000000, %f628, %p71;
	st.shared.f32 	[%r255+4], %f629;
	ld.shared.f32 	%f630, [%r255+8];
	div.rn.f32 	%f631, %f630, %f883;
	selp.f32 	%f632, 0f00000000, %f631, %p71;
	st.shared.f32 	[%r255+8], %f632;
	ld.shared.f32 	%f633, [%r255+12];
	div.rn.f32 	%f634, %f633, %f883;
	selp.f32 	%f635, 0f00000000, %f634, %p71;
	st.shared.f32 	[%r255+12], %f635;
	add.s32 	%r369, %r369, 4;
$L__BB0_94:
	setp.eq.s32 	%p72, %r108, 0;
	@%p72 bra 	$L__BB0_99;
	setp.eq.s32 	%p73, %r108, 1;
	@%p73 bra 	$L__BB0_97;
	setp.eq.f32 	%p74, %f883, 0f00000000;
	shl.b32 	%r256, %r369, 2;
	add.s32 	%r257, %r42, %r256;
	ld.shared.f32 	%f636, [%r257];
	div.rn.f32 	%f637, %f636, %f883;
	selp.f32 	%f638, 0f00000000, %f637, %p74;
	st.shared.f32 	[%r257], %f638;
	ld.shared.f32 	%f639, [%r257+4];
	div.rn.f32 	%f640, %f639, %f883;
	selp.f32 	%f641, 0f00000000, %f640, %p74;
	st.shared.f32 	[%r257+4], %f641;
	add.s32 	%r369, %r369, 2;
$L__BB0_97:
	and.b32  	%r258, %r150, 1;
	setp.eq.b32 	%p75, %r258, 1;
	not.pred 	%p76, %p75;
	@%p76 bra 	$L__BB0_99;
	setp.eq.f32 	%p77, %f883, 0f00000000;
	shl.b32 	%r259, %r369, 2;
	add.s32 	%r260, %r42, %r259;
	ld.shared.f32 	%f642, [%r260];
	div.rn.f32 	%f643, %f642, %f883;
	selp.f32 	%f644, 0f00000000, %f643, %p77;
	st.shared.f32 	[%r260], %f644;
$L__BB0_99:
	shl.b32 	%r261, %r150, 2;
	add.s32 	%r113, %r42, %r261;
	setp.ge.s32 	%p78, %r4, %r5;
	bar.sync 	0;
	shl.b32 	%r262, %r4, 2;
	add.s32 	%r114, %r113, %r262;
	@%p78 bra 	$L__BB0_129;
	setp.lt.s32 	%p79, %r150, 1;
	mov.f32 	%f901, 0f00000000;
	@%p79 bra 	$L__BB0_128;
	setp.lt.s32 	%p80, %r151, 1;
	mad.lo.s32 	%r263, %r5, %r3, %r4;
	mul.lo.s32 	%r115, %r263, %r151;
	@%p80 bra 	$L__BB0_117;
	add.s32 	%r116, %r151, -1;
	and.b32  	%r117, %r151, 15;
	add.s32 	%r118, %r117, -1;
	and.b32  	%r119, %r151, 7;
	add.s32 	%r120, %r119, -1;
	and.b32  	%r121, %r151, 2147483632;
	and.b32  	%r122, %r151, 3;
	neg.s32 	%r123, %r121;
	add.s64 	%rd7, %rd3, 32;
	mov.f32 	%f901, 0f00000000;
	mov.b32 	%r372, 0;
$L__BB0_103:
	setp.lt.u32 	%p89, %r116, 15;
	shl.b32 	%r278, %r372, 2;
	add.s32 	%r279, %r42, %r278;
	ld.shared.f32 	%f94, [%r279];
	mad.lo.s32 	%r125, %r372, %r151, %r7;
	mov.f32 	%f893, 0f00000000;
	mov.b32 	%r376, 0;
	@%p89 bra 	$L__BB0_106;
	mul.wide.u32 	%rd71, %r125, 4;
	add.s64 	%rd72, %rd4, %rd71;
	add.s64 	%rd110, %rd72, 32;
	mov.f32 	%f893, 0f00000000;
	mov.u32 	%r373, %r115;
	mov.u32 	%r374, %r123;
$L__BB0_105:
	.pragma "nounroll";
	mul.wide.s32 	%rd73, %r373, 4;
	add.s64 	%rd74, %rd7, %rd73;
	ld.global.f32 	%f681, [%rd110+-32];
	ld.global.f32 	%f682, [%rd74+-32];
	fma.rn.f32 	%f683, %f681, %f682, %f893;
	ld.global.f32 	%f684, [%rd110+-28];
	ld.global.f32 	%f685, [%rd74+-28];
	fma.rn.f32 	%f686, %f684, %f685, %f683;
	ld.global.f32 	%f687, [%rd110+-24];
	ld.global.f32 	%f688, [%rd74+-24];
	fma.rn.f32 	%f689, %f687, %f688, %f686;
	ld.global.f32 	%f690, [%rd110+-20];
	ld.global.f32 	%f691, [%rd74+-20];
	fma.rn.f32 	%f692, %f690, %f691, %f689;
	ld.global.f32 	%f693, [%rd110+-16];
	ld.global.f32 	%f694, [%rd74+-16];
	fma.rn.f32 	%f695, %f693, %f694, %f692;
	ld.global.f32 	%f696, [%rd110+-12];
	ld.global.f32 	%f697, [%rd74+-12];
	fma.rn.f32 	%f698, %f696, %f697, %f695;
	ld.global.f32 	%f699, [%rd110+-8];
	ld.global.f32 	%f700, [%rd74+-8];
	fma.rn.f32 	%f701, %f699, %f700, %f698;
	ld.global.f32 	%f702, [%rd110+-4];
	ld.global.f32 	%f703, [%rd74+-4];
	fma.rn.f32 	%f704, %f702, %f703, %f701;
	ld.global.f32 	%f705, [%rd110];
	ld.global.f32 	%f706, [%rd74];
	fma.rn.f32 	%f707, %f705, %f706, %f704;
	ld.global.f32 	%f708, [%rd110+4];
	ld.global.f32 	%f709, [%rd74+4];
	fma.rn.f32 	%f710, %f708, %f709, %f707;
	ld.global.f32 	%f711, [%rd110+8];
	ld.global.f32 	%f712, [%rd74+8];
	fma.rn.f32 	%f713, %f711, %f712, %f710;
	ld.global.f32 	%f714, [%rd110+12];
	ld.global.f32 	%f715, [%rd74+12];
	fma.rn.f32 	%f716, %f714, %f715, %f713;
	ld.global.f32 	%f717, [%rd110+16];
	ld.global.f32 	%f718, [%rd74+16];
	fma.rn.f32 	%f719, %f717, %f718, %f716;
	ld.global.f32 	%f720, [%rd110+20];
	ld.global.f32 	%f721, [%rd74+20];
	fma.rn.f32 	%f722, %f720, %f721, %f719;
	ld.global.f32 	%f723, [%rd110+24];
	ld.global.f32 	%f724, [%rd74+24];
	fma.rn.f32 	%f725, %f723, %f724, %f722;
	ld.global.f32 	%f726, [%rd110+28];
	ld.global.f32 	%f727, [%rd74+28];
	fma.rn.f32 	%f893, %f726, %f727, %f725;
	add.s32 	%r374, %r374, 16;
	add.s64 	%rd110, %rd110, 64;
	add.s32 	%r373, %r373, 16;
	setp.ne.s32 	%p90, %r374, 0;
	mov.u32 	%r376, %r121;
	@%p90 bra 	$L__BB0_105;
$L__BB0_106:
	setp.eq.s32 	%p91, %r117, 0;
	@%p91 bra 	$L__BB0_116;
	setp.lt.u32 	%p92, %r118, 7;
	@%p92 bra 	$L__BB0_109;
	add.s32 	%r280, %r125, %r376;
	mul.wide.u32 	%rd75, %r280, 4;
	add.s64 	%rd76, %rd4, %rd75;
	ld.global.f32 	%f729, [%rd76];
	add.s32 	%r281, %r376, %r115;
	mul.wide.s32 	%rd77, %r281, 4;
	add.s64 	%rd78, %rd3, %rd77;
	ld.global.f32 	%f730, [%rd78];
	fma.rn.f32 	%f731, %f729, %f730, %f893;
	cvt.u64.u32 	%rd79, %r125;
	cvt.u64.u32 	%rd80, %r376;
	add.s64 	%rd81, %rd79, %rd80;
	shl.b64 	%rd82, %rd81, 2;
	add.s64 	%rd83, %rd4, %rd82;
	ld.global.f32 	%f732, [%rd83+4];
	ld.global.f32 	%f733, [%rd78+4];
	fma.rn.f32 	%f734, %f732, %f733, %f731;
	ld.global.f32 	%f735, [%rd83+8];
	ld.global.f32 	%f736, [%rd78+8];
	fma.rn.f32 	%f737, %f735, %f736, %f734;
	ld.global.f32 	%f738, [%rd83+12];
	ld.global.f32 	%f739, [%rd78+12];
	fma.rn.f32 	%f740, %f738, %f739, %f737;
	ld.global.f32 	%f741, [%rd83+16];
	ld.global.f32 	%f742, [%rd78+16];
	fma.rn.f32 	%f743, %f741, %f742, %f740;
	ld.global.f32 	%f744, [%rd83+20];
	ld.global.f32 	%f745, [%rd78+20];
	fma.rn.f32 	%f746, %f744, %f745, %f743;
	ld.global.f32 	%f747, [%rd83+24];
	ld.global.f32 	%f748, [%rd78+24];
	fma.rn.f32 	%f749, %f747, %f748, %f746;
	ld.global.f32 	%f750, [%rd83+28];
	ld.global.f32 	%f751, [%rd78+28];
	fma.rn.f32 	%f893, %f750, %f751, %f749;
	add.s32 	%r376, %r376, 8;
$L__BB0_109:
	setp.eq.s32 	%p93, %r119, 0;
	@%p93 bra 	$L__BB0_116;
	setp.lt.u32 	%p94, %r120, 3;
	@%p94 bra 	$L__BB0_112;
	add.s32 	%r282, %r125, %r376;
	mul.wide.u32 	%rd84, %r282, 4;
	add.s64 	%rd85, %rd4, %rd84;
	ld.global.f32 	%f753, [%rd85];
	add.s32 	%r283, %r376, %r115;
	mul.wide.s32 	%rd86, %r283, 4;
	add.s64 	%rd87, %rd3, %rd86;
	ld.global.f32 	%f754, [%rd87];
	fma.rn.f32 	%f755, %f753, %f754, %f893;
	cvt.u64.u32 	%rd88, %r125;
	cvt.u64.u32 	%rd89, %r376;
	add.s64 	%rd90, %rd88, %rd89;
	shl.b64 	%rd91, %rd90, 2;
	add.s64 	%rd92, %rd4, %rd91;
	ld.global.f32 	%f756, [%rd92+4];
	ld.global.f32 	%f757, [%rd87+4];
	fma.rn.f32 	%f758, %f756, %f757, %f755;
	ld.global.f32 	%f759, [%rd92+8];
	ld.global.f32 	%f760, [%rd87+8];
	fma.rn.f32 	%f761, %f759, %f760, %f758;
	ld.global.f32 	%f762, [%rd92+12];
	ld.global.f32 	%f763, [%rd87+12];
	fma.rn.f32 	%f893, %f762, %f763, %f761;
	add.s32 	%r376, %r376, 4;
$L__BB0_112:
	setp.eq.s32 	%p95, %r122, 0;
	@%p95 bra 	$L__BB0_116;
	setp.eq.s32 	%p96, %r122, 1;
	add.s32 	%r284, %r125, %r376;
	mul.wide.u32 	%rd93, %r284, 4;
	add.s64 	%rd94, %rd4, %rd93;
	ld.global.f32 	%f764, [%rd94];
	add.s32 	%r285, %r376, %r115;
	mul.wide.s32 	%rd95, %r285, 4;
	add.s64 	%rd11, %rd3, %rd95;
	ld.global.f32 	%f765, [%rd11];
	fma.rn.f32 	%f893, %f764, %f765, %f893;
	@%p96 bra 	$L__BB0_116;
	setp.eq.s32 	%p97, %r122, 2;
	cvt.u64.u32 	%rd96, %r125;
	cvt.u64.u32 	%rd97, %r376;
	add.s64 	%rd98, %rd96, %rd97;
	shl.b64 	%rd99, %rd98, 2;
	add.s64 	%rd12, %rd4, %rd99;
	ld.global.f32 	%f766, [%rd12+4];
	ld.global.f32 	%f767, [%rd11+4];
	fma.rn.f32 	%f893, %f766, %f767, %f893;
	@%p97 bra 	$L__BB0_116;
	ld.global.f32 	%f768, [%rd12+8];
	ld.global.f32 	%f769, [%rd11+8];
	fma.rn.f32 	%f893, %f768, %f769, %f893;
$L__BB0_116:
	fma.rn.f32 	%f901, %f94, %f893, %f901;
	add.s32 	%r372, %r372, 1;
	setp.eq.s32 	%p98, %r372, %r150;
	@%p98 bra 	$L__BB0_128;
	bra.uni 	$L__BB0_103;
$L__BB0_117:
	add.s32 	%r265, %r150, -1;
	and.b32  	%r136, %r150, 7;
	setp.lt.u32 	%p81, %r265, 7;
	mov.f32 	%f901, 0f00000000;
	mov.b32 	%r380, 0;
	@%p81 bra 	$L__BB0_120;
	and.b32  	%r380, %r150, 2147483640;
	mov.f32 	%f901, 0f00000000;
	mov.b32 	%r378, 0;
$L__BB0_119:
	.pragma "nounroll";
	shl.b32 	%r267, %r378, 2;
	add.s32 	%r268, %r42, %r267;
	ld.shared.f32 	%f649, [%r268];
	fma.rn.f32 	%f650, %f649, 0f00000000, %f901;
	ld.shared.f32 	%f651, [%r268+4];
	fma.rn.f32 	%f652, %f651, 0f00000000, %f650;
	ld.shared.f32 	%f653, [%r268+8];
	fma.rn.f32 	%f654, %f653, 0f00000000, %f652;
	ld.shared.f32 	%f655, [%r268+12];
	fma.rn.f32 	%f656, %f655, 0f00000000, %f654;
	ld.shared.f32 	%f657, [%r268+16];
	fma.rn.f32 	%f658, %f657, 0f00000000, %f656;
	ld.shared.f32 	%f659, [%r268+20];
	fma.rn.f32 	%f660, %f659, 0f00000000, %f658;
	ld.shared.f32 	%f661, [%r268+24];
	fma.rn.f32 	%f662, %f661, 0f00000000, %f660;
	ld.shared.f32 	%f663, [%r268+28];
	fma.rn.f32 	%f901, %f663, 0f00000000, %f662;
	add.s32 	%r378, %r378, 8;
	setp.ne.s32 	%p82, %r378, %r380;
	@%p82 bra 	$L__BB0_119;
$L__BB0_120:
	setp.eq.s32 	%p83, %r136, 0;
	@%p83 bra 	$L__BB0_128;
	and.b32  	%r141, %r150, 3;
	setp.lt.u32 	%p84, %r136, 4;
	@%p84 bra 	$L__BB0_123;
	shl.b32 	%r269, %r380, 2;
	add.s32 	%r270, %r42, %r269;
	ld.shared.f32 	%f665, [%r270];
	fma.rn.f32 	%f666, %f665, 0f00000000, %f901;
	ld.shared.f32 	%f667, [%r270+4];
	fma.rn.f32 	%f668, %f667, 0f00000000, %f666;
	ld.shared.f32 	%f669, [%r270+8];
	fma.rn.f32 	%f670, %f669, 0f00000000, %f668;
	ld.shared.f32 	%f671, [%r270+12];
	fma.rn.f32 	%f901, %f671, 0f00000000, %f670;
	add.s32 	%r380, %r380, 4;
$L__BB0_123:
	setp.eq.s32 	%p85, %r141, 0;
	@%p85 bra 	$L__BB0_128;
	setp.eq.s32 	%p86, %r141, 1;
	@%p86 bra 	$L__BB0_126;
	shl.b32 	%r271, %r380, 2;
	add.s32 	%r272, %r42, %r271;
	ld.shared.f32 	%f673, [%r272];
	fma.rn.f32 	%f674, %f673, 0f00000000, %f901;
	ld.shared.f32 	%f675, [%r272+4];
	fma.rn.f32 	%f901, %f675, 0f00000000, %f674;
	add.s32 	%r380, %r380, 2;
$L__BB0_126:
	and.b32  	%r273, %r150, 1;
	setp.eq.b32 	%p87, %r273, 1;
	not.pred 	%p88, %p87;
	@%p88 bra 	$L__BB0_128;
	shl.b32 	%r274, %r380, 2;
	add.s32 	%r275, %r42, %r274;
	ld.shared.f32 	%f676, [%r275];
	fma.rn.f32 	%f901, %f676, 0f00000000, %f901;
$L__BB0_128:
	st.shared.f32 	[%r114], %f901;
$L__BB0_129:
	bar.sync 	0;
	setp.ge.s32 	%p99, %r4, %r151;
	@%p99 bra 	$L__BB0_132;
	setp.ge.s32 	%p100, %r4, %r5;
	@%p100 bra 	$L__BB0_132;
	add.s32 	%r286, %r8, %r4;
	mul.wide.s32 	%rd100, %r286, 4;
	add.s64 	%rd101, %rd4, %rd100;
	ld.global.f32 	%f770, [%rd101];
	ld.shared.f32 	%f771, [%r114];
	add.f32 	%f772, %f770, %f771;
	st.shared.f32 	[%r114], %f772;
$L__BB0_132:
	setp.ge.s32 	%p101, %r4, %r151;
	bar.sync 	0;
	@%p101 bra 	$L__BB0_154;
	setp.ge.s32 	%p102, %r4, %r5;
	mov.f32 	%f902, 0f00000000;
	@%p102 bra 	$L__BB0_135;
	ld.shared.f32 	%f902, [%r114];
$L__BB0_135:
	add.s32 	%r146, %r113, %r6;
	and.b32  	%r147, %r4, 31;
	mov.b32 	%r287, %f902;
	shfl.sync.down.b32	%r288|%p103, %r287, 16, 31, -1;
	mov.b32 	%f774, %r288;
	add.f32 	%f775, %f902, %f774;
	mov.b32 	%r289, %f775;
	shfl.sync.down.b32	%r290|%p104, %r289, 8, 31, -1;
	mov.b32 	%f776, %r290;
	add.f32 	%f777, %f775, %f776;
	mov.b32 	%r291, %f777;
	shfl.sync.down.b32	%r292|%p105, %r291, 4, 31, -1;
	mov.b32 	%f778, %r292;
	add.f32 	%f779, %f777, %f778;
	mov.b32 	%r293, %f779;
	shfl.sync.down.b32	%r294|%p106, %r293, 2, 31, -1;
	mov.b32 	%f780, %r294;
	add.f32 	%f781, %f779, %f780;
	mov.b32 	%r295, %f781;
	shfl.sync.down.b32	%r296|%p107, %r295, 1, 31, -1;
	mov.b32 	%f782, %r296;
	add.f32 	%f904, %f781, %f782;
	setp.ne.s32 	%p108, %r147, 0;
	shr.u32 	%r297, %r4, 3;
	add.s32 	%r148, %r146, %r297;
	@%p108 bra 	$L__BB0_137;
	st.shared.f32 	[%r148], %f904;
$L__BB0_137:
	bar.sync 	0;
	setp.gt.u32 	%p109, %r4, 31;
	shl.b32 	%r298, %r147, 2;
	add.s32 	%r149, %r146, %r298;
	@%p109 bra 	$L__BB0_141;
	mov.u32 	%r299, %ntid.x;
	shr.u32 	%r300, %r299, 5;
	setp.ge.u32 	%p110, %r147, %r300;
	mov.f32 	%f903, 0f00000000;
	@%p110 bra 	$L__BB0_140;
	ld.shared.f32 	%f903, [%r149];
$L__BB0_140:
	mov.b32 	%r301, %f903;
	shfl.sync.down.b32	%r302|%p111, %r301, 16, 31, -1;
	mov.b32 	%f784, %r302;
	add.f32 	%f785, %f903, %f784;
	mov.b32 	%r303, %f785;
	shfl.sync.down.b32	%r304|%p112, %r303, 8, 31, -1;
	mov.b32 	%f786, %r304;
	add.f32 	%f787, %f785, %f786;
	mov.b32 	%r305, %f787;
	shfl.sync.down.b32	%r306|%p113, %r305, 4, 31, -1;
	mov.b32 	%f788, %r306;
	add.f32 	%f789, %f787, %f788;
	mov.b32 	%r307, %f789;
	shfl.sync.down.b32	%r308|%p114, %r307, 2, 31, -1;
	mov.b32 	%f790, %r308;
	add.f32 	%f791, %f789, %f790;
	mov.b32 	%r309, %f791;
	shfl.sync.down.b32	%r310|%p115, %r309, 1, 31, -1;
	mov.b32 	%f792, %r310;
	add.f32 	%f904, %f791, %f792;
$L__BB0_141:
	setp.ne.s32 	%p116, %r4, 0;
	cvt.rn.f32.u32 	%f129, %r151;
	@%p116 bra 	$L__BB0_143;
	div.rn.f32 	%f793, %f904, %f129;
	st.shared.f32 	[%r146], %f793;
$L__BB0_143:
	setp.ge.s32 	%p117, %r4, %r5;
	bar.sync 	0;
	ld.shared.f32 	%f130, [%r146];
	mov.f32 	%f905, 0f00000000;
	@%p117 bra 	$L__BB0_145;
	ld.shared.f32 	%f795, [%r114];
	sub.f32 	%f796, %f795, %f130;
	mul.f32 	%f905, %f796, %f796;
$L__BB0_145:
	setp.ne.s32 	%p118, %r147, 0;
	mov.b32 	%r311, %f905;
	shfl.sync.down.b32	%r312|%p119, %r311, 16, 31, -1;
	mov.b32 	%f797, %r312;
	add.f32 	%f798, %f905, %f797;
	mov.b32 	%r313, %f798;
	shfl.sync.down.b32	%r314|%p120, %r313, 8, 31, -1;
	mov.b32 	%f799, %r314;
	add.f32 	%f800, %f798, %f799;
	mov.b32 	%r315, %f800;
	shfl.sync.down.b32	%r316|%p121, %r315, 4, 31, -1;
	mov.b32 	%f801, %r316;
	add.f32 	%f802, %f800, %f801;
	mov.b32 	%r317, %f802;
	shfl.sync.down.b32	%r318|%p122, %r317, 2, 31, -1;
	mov.b32 	%f803, %r318;
	add.f32 	%f804, %f802, %f803;
	mov.b32 	%r319, %f804;
	shfl.sync.down.b32	%r320|%p123, %r319, 1, 31, -1;
	mov.b32 	%f805, %r320;
	add.f32 	%f133, %f804, %f805;
	@%p118 bra 	$L__BB0_147;
	st.shared.f32 	[%r148], %f133;
$L__BB0_147:
	setp.gt.u32 	%p124, %r4, 31;
	bar.sync 	0;
	@%p124 bra 	$L__BB0_152;
	mov.u32 	%r321, %ntid.x;
	shr.u32 	%r322, %r321, 5;
	setp.ge.u32 	%p125, %r147, %r322;
	mov.f32 	%f906, 0f00000000;
	@%p125 bra 	$L__BB0_150;
	ld.shared.f32 	%f906, [%r149];
$L__BB0_150:
	setp.ne.s32 	%p126, %r4, 0;
	mov.b32 	%r323, %f906;
	shfl.sync.down.b32	%r324|%p127, %r323, 16, 31, -1;
	mov.b32 	%f807, %r324;
	add.f32 	%f808, %f906, %f807;
	mov.b32 	%r325, %f808;
	shfl.sync.down.b32	%r326|%p128, %r325, 8, 31, -1;
	mov.b32 	%f809, %r326;
	add.f32 	%f810, %f808, %f809;
	mov.b32 	%r327, %f810;
	shfl.sync.down.b32	%r328|%p129, %r327, 4, 31, -1;
	mov.b32 	%f811, %r328;
	add.f32 	%f812, %f810, %f811;
	mov.b32 	%r329, %f812;
	shfl.sync.down.b32	%r330|%p130, %r329, 2, 31, -1;
	mov.b32 	%f813, %r330;
	add.f32 	%f814, %f812, %f813;
	mov.b32 	%r331, %f814;
	shfl.sync.down.b32	%r332|%p131, %r331, 1, 31, -1;
	mov.b32 	%f815, %r332;
	add.f32 	%f816, %f814, %f815;
	div.rn.f32 	%f136, %f816, %f129;
	@%p126 bra 	$L__BB0_152;
	st.shared.f32 	[%r146], %f136;
$L__BB0_152:
	setp.ge.s32 	%p132, %r4, %r5;
	bar.sync 	0;
	@%p132 bra 	$L__BB0_154;
	ld.shared.f32 	%f817, [%r146];
	ld.shared.f32 	%f818, [%r114];
	sub.f32 	%f819, %f818, %f130;
	add.f32 	%f820, %f137, %f817;
	sqrt.rn.f32 	%f821, %f820;
	div.rn.f32 	%f822, %f819, %f821;
	mad.lo.s32 	%r333, %r5, %r3, %r4;
	cvta.to.global.u64 	%rd102, %rd13;
	mul.wide.u32 	%rd103, %r333, 4;
	add.s64 	%rd104, %rd102, %rd103;
	ld.global.f32 	%f823, [%rd104];
	cvta.to.global.u64 	%rd105, %rd14;
	add.s64 	%rd106, %rd105, %rd103;
	ld.global.f32 	%f824, [%rd106];
	fma.rn.f32 	%f825, %f822, %f823, %f824;
	add.s32 	%r334, %r333, %r8;
	cvta.to.global.u64 	%rd107, %rd15;
	mul.wide.s32 	%rd108, %r334, 4;
	add.s64 	%rd109, %rd107, %rd108;
	st.global.f32 	[%rd109], %f825;
$L__BB0_154:
	ret;

}
	// .globl	_Z42optimized_fused_attention_layernorm_kernelPKfS0_S0_S0_Pfiiiif
.visible .entry _Z42optimized_fused_attention_layernorm_kernelPKfS0_S0_S0_Pfiiiif(
	.param .u64 .ptr .align 1 _Z42optimized_fused_attention_layernorm_kernelPKfS0_S0_S0_Pfiiiif_param_0,
	.param .u64 .ptr .align 1 _Z42optimized_fused_attention_layernorm_kernelPKfS0_S0_S0_Pfiiiif_param_1,
	.param .u64 .ptr .align 1 _Z42optimized_fused_attention_layernorm_kernelPKfS0_S0_S0_Pfiiiif_param_2,
	.param .u64 .ptr .align 1 _Z42optimized_fused_attention_layernorm_kernelPKfS0_S0_S0_Pfiiiif_param_3,
	.param .u64 .ptr .align 1 _Z42optimized_fused_attention_layernorm_kernelPKfS0_S0_S0_Pfiiiif_param_4,
	.param .u32 _Z42optimized_fused_attention_layernorm_kernelPKfS0_S0_S0_Pfiiiif_param_5,
	.param .u32 _Z42optimized_fused_attention_layernorm_kernelPKfS0_S0_S0_Pfiiiif_param_6,
	.param .u32 _Z42optimized_fused_attention_layernorm_kernelPKfS0_S0_S0_Pfiiiif_param_7,
	.param .u32 _Z42optimized_fused_attention_layernorm_kernelPKfS0_S0_S0_Pfiiiif_param_8,
	.param .f32 _Z42optimized_fused_attention_layernorm_kernelPKfS0_S0_S0_Pfiiiif_param_9
)
{
	.local .align 16 .b8 	__local_depot1[4096];
	.reg .b64 	%SP;
	.reg .b64 	%SPL;
	.reg .pred 	%p<99>;
	.reg .b32 	%r<290>;
	.reg .b32 	%f<648>;
	.reg .b64 	%rd<54>;

	mov.u64 	%SPL, __local_depot1;
	ld.param.u64 	%rd6, [_Z42optimized_fused_attention_layernorm_kernelPKfS0_S0_S0_Pfiiiif_param_0];
	ld.param.u64 	%rd10, [_Z42optimized_fused_attention_layernorm_kernelPKfS0_S0_S0_Pfiiiif_param_1];
	ld.param.u64 	%rd7, [_Z42optimized_fused_attention_layernorm_kernelPKfS0_S0_S0_Pfiiiif_param_2];
	ld.param.u64 	%rd8, [_Z42optimized_fused_attention_layernorm_kernelPKfS0_S0_S0_Pfiiiif_param_3];
	ld.param.u64 	%rd9, [_Z42optimized_fused_attention_layernorm_kernelPKfS0_S0_S0_Pfiiiif_param_4];
	ld.param.u32 	%r99, [_Z42optimized_fused_attention_layernorm_kernelPKfS0_S0_S0_Pfiiiif_param_5];
	ld.param.u32 	%r96, [_Z42optimized_fused_attention_layernorm_kernelPKfS0_S0_S0_Pfiiiif_param_6];
	ld.param.u32 	%r97, [_Z42optimized_fused_attention_layernorm_kernelPKfS0_S0_S0_Pfiiiif_param_7];
	ld.param.u32 	%r98, [_Z42optimized_fused_attention_layernorm_kernelPKfS0_S0_S0_Pfiiiif_param_8];
	ld.param.f32 	%f69, [_Z42optimized_fused_attention_layernorm_kernelPKfS0_S0_S0_Pfiiiif_param_9];
	cvta.to.global.u64 	%rd1, %rd10;
	add.u64 	%rd2, %SPL, 0;
	mov.u32 	%r1, %ctaid.x;
	mov.u32 	%r2, %ctaid.y;
	mov.u32 	%r3, %tid.x;
	setp.ge.s32 	%p1, %r1, %r99;
	setp.ge.s32 	%p2, %r2, %r96;
	or.pred  	%p3, %p1, %p2;
	@%p3 bra 	$L__BB1_113;
	div.s32 	%r4, %r97, %r98;
	shl.b32 	%r5, %r97, 1;
	mad.lo.s32 	%r100, %r96, %r1, %r2;
	mul.lo.s32 	%r6, %r100, %r97;
	setp.ge.s32 	%p4, %r3, %r97;
	shl.b32 	%r101, %r3, 2;
	mov.u32 	%r102, shared_mem;
	add.s32 	%r7, %r102, %r101;
	@%p4 bra 	$L__BB1_3;
	add.s32 	%r103, %r6, %r3;
	cvta.to.global.u64 	%rd12, %rd6;
	mul.wide.s32 	%rd13, %r103, 4;
	add.s64 	%rd14, %rd12, %rd13;
	ld.global.f32 	%f70, [%rd14];
	st.shared.f32 	[%r7], %f70;
$L__BB1_3:
	shl.b32 	%r105, %r97, 2;
	add.s32 	%r8, %r102, %r105;
	bar.sync 	0;
	add.s32 	%r9, %r97, -1;
	and.b32  	%r10, %r97, 15;
	add.s32 	%r11, %r10, -1;
	and.b32  	%r12, %r97, 7;
	add.s32 	%r13, %r12, -1;
	and.b32  	%r14, %r97, -16;
	and.b32  	%r15, %r97, 3;
	mov.b32 	%r262, 0;
$L__BB1_4:
	setp.ge.s32 	%p5, %r3, %r97;
	@%p5 bra 	$L__BB1_19;
	setp.lt.u32 	%p6, %r9, 15;
	mad.lo.s32 	%r17, %r262, %r97, %r3;
	mul.lo.s32 	%r18, %r17, %r97;
	mov.f32 	%f619, 0f00000000;
	mov.b32 	%r265, 0;
	@%p6 bra 	$L__BB1_8;
	mov.f32 	%f619, 0f00000000;
	mov.b32 	%r263, 0;
$L__BB1_7:
	.pragma "nounroll";
	add.s32 	%r109, %r263, %r18;
	mul.wide.s32 	%rd15, %r109, 4;
	add.s64 	%rd16, %rd1, %rd15;
	ld.global.f32 	%f74, [%rd16];
	shl.b32 	%r110, %r263, 2;
	add.s32 	%r112, %r102, %r110;
	ld.shared.v4.f32 	{%f75, %f76, %f77, %f78}, [%r112];
	fma.rn.f32 	%f79, %f74, %f75, %f619;
	ld.global.f32 	%f80, [%rd16+4];
	fma.rn.f32 	%f81, %f80, %f76, %f79;
	ld.global.f32 	%f82, [%rd16+8];
	fma.rn.f32 	%f83, %f82, %f77, %f81;
	ld.global.f32 	%f84, [%rd16+12];
	fma.rn.f32 	%f85, %f84, %f78, %f83;
	ld.global.f32 	%f86, [%rd16+16];
	ld.shared.v4.f32 	{%f87, %f88, %f89, %f90}, [%r112+16];
	fma.rn.f32 	%f91, %f86, %f87, %f85;
	ld.global.f32 	%f92, [%rd16+20];
	fma.rn.f32 	%f93, %f92, %f88, %f91;
	ld.global.f32 	%f94, [%rd16+24];
	fma.rn.f32 	%f95, %f94, %f89, %f93;
	ld.global.f32 	%f96, [%rd16+28];
	fma.rn.f32 	%f97, %f96, %f90, %f95;
	ld.global.f32 	%f98, [%rd16+32];
	ld.shared.v4.f32 	{%f99, %f100, %f101, %f102}, [%r112+32];
	fma.rn.f32 	%f103, %f98, %f99, %f97;
	ld.global.f32 	%f104, [%rd16+36];
	fma.rn.f32 	%f105, %f104, %f100, %f103;
	ld.global.f32 	%f106, [%rd16+40];
	fma.rn.f32 	%f107, %f106, %f101, %f105;
	ld.global.f32 	%f108, [%rd16+44];
	fma.rn.f32 	%f109, %f108, %f102, %f107;
	ld.global.f32 	%f110, [%rd16+48];
	ld.shared.v4.f32 	{%f111, %f112, %f113, %f114}, [%r112+48];
	fma.rn.f32 	%f115, %f110, %f111, %f109;
	ld.global.f32 	%f116, [%rd16+52];
	fma.rn.f32 	%f117, %f116, %f112, %f115;
	ld.global.f32 	%f118, [%rd16+56];
	fma.rn.f32 	%f119, %f118, %f113, %f117;
	ld.global.f32 	%f120, [%rd16+60];
	fma.rn.f32 	%f619, %f120, %f114, %f119;
	add.s32 	%r263, %r263, 16;
	setp.ne.s32 	%p7, %r263, %r14;
	mov.u32 	%r265, %r14;
	@%p7 bra 	$L__BB1_7;
$L__BB1_8:
	setp.eq.s32 	%p8, %r10, 0;
	@%p8 bra 	$L__BB1_18;
	setp.lt.u32 	%p9, %r11, 7;
	@%p9 bra 	$L__BB1_11;
	add.s32 	%r113, %r265, %r18;
	mul.wide.s32 	%rd17, %r113, 4;
	add.s64 	%rd18, %rd1, %rd17;
	ld.global.f32 	%f122, [%rd18];
	shl.b32 	%r114, %r265, 2;
	add.s32 	%r116, %r102, %r114;
	ld.shared.f32 	%f123, [%r116];
	fma.rn.f32 	%f124, %f122, %f123, %f619;
	ld.global.f32 	%f125, [%rd18+4];
	ld.shared.f32 	%f126, [%r116+4];
	fma.rn.f32 	%f127, %f125, %f126, %f124;
	ld.global.f32 	%f128, [%rd18+8];
	ld.shared.f32 	%f129, [%r116+8];
	fma.rn.f32 	%f130, %f128, %f129, %f127;
	ld.global.f32 	%f131, [%rd18+12];
	ld.shared.f32 	%f132, [%r116+12];
	fma.rn.f32 	%f133, %f131, %f132, %f130;
	ld.global.f32 	%f134, [%rd18+16];
	ld.shared.f32 	%f135, [%r116+16];
	fma.rn.f32 	%f136, %f134, %f135, %f133;
	ld.global.f32 	%f137, [%rd18+20];
	ld.shared.f32 	%f138, [%r116+20];
	fma.rn.f32 	%f139, %f137, %f138, %f136;
	ld.global.f32 	%f140, [%rd18+24];
	ld.shared.f32 	%f141, [%r116+24];
	fma.rn.f32 	%f142, %f140, %f141, %f139;
	ld.global.f32 	%f143, [%rd18+28];
	ld.shared.f32 	%f144, [%r116+28];
	fma.rn.f32 	%f619, %f143, %f144, %f142;
	add.s32 	%r265, %r265, 8;
$L__BB1_11:
	setp.eq.s32 	%p10, %r12, 0;
	@%p10 bra 	$L__BB1_18;
	setp.lt.u32 	%p11, %r13, 3;
	@%p11 bra 	$L__BB1_14;
	add.s32 	%r117, %r265, %r18;
	mul.wide.s32 	%rd19, %r117, 4;
	add.s64 	%rd20, %rd1, %rd19;
	ld.global.f32 	%f146, [%rd20];
	shl.b32 	%r118, %r265, 2;
	add.s32 	%r120, %r102, %r118;
	ld.shared.f32 	%f147, [%r120];
	fma.rn.f32 	%f148, %f146, %f147, %f619;
	ld.global.f32 	%f149, [%rd20+4];
	ld.shared.f32 	%f150, [%r120+4];
	fma.rn.f32 	%f151, %f149, %f150, %f148;
	ld.global.f32 	%f152, [%rd20+8];
	ld.shared.f32 	%f153, [%r120+8];
	fma.rn.f32 	%f154, %f152, %f153, %f151;
	ld.global.f32 	%f155, [%rd20+12];
	ld.shared.f32 	%f156, [%r120+12];
	fma.rn.f32 	%f619, %f155, %f156, %f154;
	add.s32 	%r265, %r265, 4;
$L__BB1_14:
	setp.eq.s32 	%p12, %r15, 0;
	@%p12 bra 	$L__BB1_18;
	setp.eq.s32 	%p13, %r15, 1;
	add.s32 	%r121, %r265, %r18;
	mul.wide.s32 	%rd21, %r121, 4;
	add.s64 	%rd3, %rd1, %rd21;
	ld.global.f32 	%f157, [%rd3];
	shl.b32 	%r122, %r265, 2;
	add.s32 	%r26, %r102, %r122;
	ld.shared.f32 	%f158, [%r26];
	fma.rn.f32 	%f619, %f157, %f158, %f619;
	@%p13 bra 	$L__BB1_18;
	setp.eq.s32 	%p14, %r15, 2;
	ld.global.f32 	%f159, [%rd3+4];
	ld.shared.f32 	%f160, [%r26+4];
	fma.rn.f32 	%f619, %f159, %f160, %f619;
	@%p14 bra 	$L__BB1_18;
	ld.global.f32 	%f161, [%rd3+8];
	ld.shared.f32 	%f162, [%r26+8];
	fma.rn.f32 	%f619, %f161, %f162, %f619;
$L__BB1_18:
	shl.b32 	%r124, %r17, 2;
	add.s32 	%r125, %r8, %r124;
	st.shared.f32 	[%r125], %f619;
$L__BB1_19:
	bar.sync 	0;
	add.s32 	%r262, %r262, 1;
	setp.ne.s32 	%p15, %r262, 3;
	@%p15 bra 	$L__BB1_4;
	setp.ge.s32 	%p16, %r3, %r97;
	shl.b32 	%r126, %r97, 4;
	add.s32 	%r128, %r102, %r126;
	add.s32 	%r28, %r128, %r101;
	@%p16 bra 	$L__BB1_22;
	mov.b32 	%r130, 0;
	st.shared.u32 	[%r28], %r130;
$L__BB1_22:
	bar.sync 	0;
	setp.lt.s32 	%p17, %r98, 1;
	@%p17 bra 	$L__BB1_94;
	setp.lt.s32 	%p18, %r96, 1;
	@%p18 bra 	$L__BB1_78;
	and.b32  	%r29, %r96, 7;
	add.s32 	%r30, %r29, -1;
	and.b32  	%r31, %r96, 3;
	and.b32  	%r32, %r96, 15;
	add.s32 	%r33, %r32, -1;
	and.b32  	%r34, %r4, 7;
	and.b32  	%r35, %r4, 2147483640;
	and.b32  	%r36, %r4, 1;
	and.b32  	%r37, %r96, 2147483640;
	and.b32  	%r38, %r96, 1;
	and.b32  	%r39, %r96, 2147483632;
	neg.s32 	%r40, %r35;
	shl.b32 	%r152, %r97, 3;
	add.s32 	%r154, %r152, %r102;
	add.s32 	%r41, %r154, 16;
	cvt.rn.f32.s32 	%f163, %r4;
	sqrt.rn.f32 	%f164, %f163;
	rcp.rn.f32 	%f15, %f164;
	mov.b32 	%r267, 0;
$L__BB1_25:
	setp.lt.s32 	%p28, %r3, %r4;
	mul.lo.s32 	%r43, %r267, %r4;
	@%p28 bra 	$L__BB1_26;
	bra.uni 	$L__BB1_53;
$L__BB1_26:
	add.s32 	%r156, %r43, %r3;
	shl.b32 	%r157, %r156, 2;
	add.s32 	%r66, %r8, %r157;
	add.s32 	%r67, %r43, %r97;
	ld.shared.f32 	%f43, [%r66];
	mul.lo.s32 	%r158, %r4, %r267;
	shl.b32 	%r159, %r158, 2;
	add.s32 	%r68, %r41, %r159;
	mov.f32 	%f57, 0fFF800000;
	mov.b32 	%r280, 0;
$L__BB1_27:
	setp.lt.u32 	%p29, %r4, 8;
	mov.f32 	%f644, 0f00000000;
	mov.b32 	%r284, 0;
	@%p29 bra 	$L__BB1_30;
	mov.f32 	%f644, 0f00000000;
	mov.u32 	%r281, %r68;
	mov.u32 	%r282, %r40;
$L__BB1_29:
	.pragma "nounroll";
	ld.shared.f32 	%f169, [%r281+-16];
	fma.rn.f32 	%f170, %f43, %f169, %f644;
	ld.shared.f32 	%f171, [%r281+-12];
	fma.rn.f32 	%f172, %f43, %f171, %f170;
	ld.shared.f32 	%f173, [%r281+-8];
	fma.rn.f32 	%f174, %f43, %f173, %f172;
	ld.shared.f32 	%f175, [%r281+-4];
	fma.rn.f32 	%f176, %f43, %f175, %f174;
	ld.shared.f32 	%f177, [%r281];
	fma.rn.f32 	%f178, %f43, %f177, %f176;
	ld.shared.f32 	%f179, [%r281+4];
	fma.rn.f32 	%f180, %f43, %f179, %f178;
	ld.shared.f32 	%f181, [%r281+8];
	fma.rn.f32 	%f182, %f43, %f181, %f180;
	ld.shared.f32 	%f183, [%r281+12];
	fma.rn.f32 	%f644, %f43, %f183, %f182;
	add.s32 	%r282, %r282, 8;
	add.s32 	%r281, %r281, 32;
	setp.ne.s32 	%p30, %r282, 0;
	mov.u32 	%r284, %r35;
	@%p30 bra 	$L__BB1_29;
$L__BB1_30:
	setp.eq.s32 	%p31, %r34, 0;
	@%p31 bra 	$L__BB1_38;
	add.s32 	%r161, %r34, -1;
	setp.lt.u32 	%p32, %r161, 3;
	@%p32 bra 	$L__BB1_33;
	add.s32 	%r162, %r67, %r284;
	shl.b32 	%r163, %r162, 2;
	add.s32 	%r164, %r8, %r163;
	ld.shared.f32 	%f185, [%r164];
	fma.rn.f32 	%f186, %f43, %f185, %f644;
	ld.shared.f32 	%f187, [%r164+4];
	fma.rn.f32 	%f188, %f43, %f187, %f186;
	ld.shared.f32 	%f189, [%r164+8];
	fma.rn.f32 	%f190, %f43, %f189, %f188;
	ld.shared.f32 	%f191, [%r164+12];
	fma.rn.f32 	%f644, %f43, %f191, %f190;
	add.s32 	%r284, %r284, 4;
$L__BB1_33:
	and.b32  	%r165, %r4, 3;
	setp.eq.s32 	%p33, %r165, 0;
	@%p33 bra 	$L__BB1_38;
	setp.eq.s32 	%p34, %r165, 1;
	@%p34 bra 	$L__BB1_36;
	add.s32 	%r166, %r67, %r284;
	shl.b32 	%r167, %r166, 2;
	add.s32 	%r168, %r8, %r167;
	ld.shared.f32 	%f193, [%r168];
	fma.rn.f32 	%f194, %f43, %f193, %f644;
	ld.shared.f32 	%f195, [%r168+4];
	fma.rn.f32 	%f644, %f43, %f195, %f194;
	add.s32 	%r284, %r284, 2;
$L__BB1_36:
	setp.eq.s32 	%p35, %r36, 0;
	@%p35 bra 	$L__BB1_38;
	add.s32 	%r169, %r67, %r284;
	shl.b32 	%r170, %r169, 2;
	add.s32 	%r171, %r8, %r170;
	ld.shared.f32 	%f196, [%r171];
	fma.rn.f32 	%f644, %f43, %f196, %f644;
$L__BB1_38:
	mul.f32 	%f197, %f15, %f644;
	mul.wide.u32 	%rd22, %r280, 4;
	add.s64 	%rd23, %rd2, %rd22;
	st.local.f32 	[%rd23], %f197;
	max.f32 	%f57, %f57, %f197;
	add.s32 	%r280, %r280, 1;
	setp.eq.s32 	%p36, %r280, %r96;
	@%p36 bra 	$L__BB1_39;
	bra.uni 	$L__BB1_27;
$L__BB1_39:
	setp.lt.u32 	%p37, %r96, 8;
	mov.f32 	%f629, 0f00000000;
	mov.b32 	%r278, 0;
	@%p37 bra 	$L__BB1_42;
	mov.f32 	%f629, 0f00000000;
	mov.b32 	%r268, 0;
$L__BB1_41:
	.pragma "nounroll";
	mul.wide.u32 	%rd24, %r268, 4;
	add.s64 	%rd25, %rd2, %rd24;
	ld.local.v4.f32 	{%f201, %f202, %f203, %f204}, [%rd25];
	sub.f32 	%f205, %f201, %f57;
	fma.rn.f32 	%f206, %f205, 0f3BBB989D, 0f3F000000;
	cvt.sat.f32.f32 	%f207, %f206;
	mov.f32 	%f208, 0f4B400001;
	mov.f32 	%f209, 0f437C0000;
	fma.rm.f32 	%f210, %f207, %f209, %f208;
	add.f32 	%f211, %f210, 0fCB40007F;
	neg.f32 	%f212, %f211;
	fma.rn.f32 	%f213, %f205, 0f3FB8AA3B, %f212;
	fma.rn.f32 	%f214, %f205, 0f32A57060, %f213;
	mov.b32 	%r174, %f210;
	shl.b32 	%r175, %r174, 23;
	mov.b32 	%f215, %r175;
	ex2.approx.ftz.f32 	%f216, %f214;
	mul.f32 	%f217, %f216, %f215;
	add.f32 	%f218, %f629, %f217;
	sub.f32 	%f219, %f202, %f57;
	fma.rn.f32 	%f220, %f219, 0f3BBB989D, 0f3F000000;
	cvt.sat.f32.f32 	%f221, %f220;
	fma.rm.f32 	%f222, %f221, %f209, %f208;
	add.f32 	%f223, %f222, 0fCB40007F;
	neg.f32 	%f224, %f223;
	fma.rn.f32 	%f225, %f219, 0f3FB8AA3B, %f224;
	fma.rn.f32 	%f226, %f219, 0f32A57060, %f225;
	mov.b32 	%r176, %f222;
	shl.b32 	%r177, %r176, 23;
	mov.b32 	%f227, %r177;
	ex2.approx.ftz.f32 	%f228, %f226;
	mul.f32 	%f229, %f228, %f227;
	add.f32 	%f230, %f218, %f229;
	sub.f32 	%f231, %f203, %f57;
	fma.rn.f32 	%f232, %f231, 0f3BBB989D, 0f3F000000;
	cvt.sat.f32.f32 	%f233, %f232;
	fma.rm.f32 	%f234, %f233, %f209, %f208;
	add.f32 	%f235, %f234, 0fCB40007F;
	neg.f32 	%f236, %f235;
	fma.rn.f32 	%f237, %f231, 0f3FB8AA3B, %f236;
	fma.rn.f32 	%f238, %f231, 0f32A57060, %f237;
	mov.b32 	%r178, %f234;
	shl.b32 	%r179, %r178, 23;
	mov.b32 	%f239, %r179;
	ex2.approx.ftz.f32 	%f240, %f238;
	mul.f32 	%f241, %f240, %f239;
	add.f32 	%f242, %f230, %f241;
	sub.f32 	%f243, %f204, %f57;
	fma.rn.f32 	%f244, %f243, 0f3BBB989D, 0f3F000000;
	cvt.sat.f32.f32 	%f245, %f244;
	fma.rm.f32 	%f246, %f245, %f209, %f208;
	add.f32 	%f247, %f246, 0fCB40007F;
	neg.f32 	%f248, %f247;
	fma.rn.f32 	%f249, %f243, 0f3FB8AA3B, %f248;
	fma.rn.f32 	%f250, %f243, 0f32A57060, %f249;
	mov.b32 	%r180, %f246;
	shl.b32 	%r181, %r180, 23;
	mov.b32 	%f251, %r181;
	ex2.approx.ftz.f32 	%f252, %f250;
	mul.f32 	%f253, %f252, %f251;
	st.local.v4.f32 	[%rd25], {%f217, %f229, %f241, %f253};
	add.f32 	%f254, %f242, %f253;
	ld.local.v4.f32 	{%f255, %f256, %f257, %f258}, [%rd25+16];
	sub.f32 	%f259, %f255, %f57;
	fma.rn.f32 	%f260, %f259, 0f3BBB989D, 0f3F000000;
	cvt.sat.f32.f32 	%f261, %f260;
	fma.rm.f32 	%f262, %f261, %f209, %f208;
	add.f32 	%f263, %f262, 0fCB40007F;
	neg.f32 	%f264, %f263;
	fma.rn.f32 	%f265, %f259, 0f3FB8AA3B, %f264;
	fma.rn.f32 	%f266, %f259, 0f32A57060, %f265;
	mov.b32 	%r182, %f262;
	shl.b32 	%r183, %r182, 23;
	mov.b32 	%f267, %r183;
	ex2.approx.ftz.f32 	%f268, %f266;
	mul.f32 	%f269, %f268, %f267;
	add.f32 	%f270, %f254, %f269;
	sub.f32 	%f271, %f256, %f57;
	fma.rn.f32 	%f272, %f271, 0f3BBB989D, 0f3F000000;
	cvt.sat.f32.f32 	%f273, %f272;
	fma.rm.f32 	%f274, %f273, %f209, %f208;
	add.f32 	%f275, %f274, 0fCB40007F;
	neg.f32 	%f276, %f275;
	fma.rn.f32 	%f277, %f271, 0f3FB8AA3B, %f276;
	fma.rn.f32 	%f278, %f271, 0f32A57060, %f277;
	mov.b32 	%r184, %f274;
	shl.b32 	%r185, %r184, 23;
	mov.b32 	%f279, %r185;
	ex2.approx.ftz.f32 	%f280, %f278;
	mul.f32 	%f281, %f280, %f279;
	add.f32 	%f282, %f270, %f281;
	sub.f32 	%f283, %f257, %f57;
	fma.rn.f32 	%f284, %f283, 0f3BBB989D, 0f3F000000;
	cvt.sat.f32.f32 	%f285, %f284;
	fma.rm.f32 	%f286, %f285, %f209, %f208;
	add.f32 	%f287, %f286, 0fCB40007F;
	neg.f32 	%f288, %f287;
	fma.rn.f32 	%f289, %f283, 0f3FB8AA3B, %f288;
	fma.rn.f32 	%f290, %f283, 0f32A57060, %f289;
	mov.b32 	%r186, %f286;
	shl.b32 	%r187, %r186, 23;
	mov.b32 	%f291, %r187;
	ex2.approx.ftz.f32 	%f292, %f290;
	mul.f32 	%f293, %f292, %f291;
	add.f32 	%f294, %f282, %f293;
	sub.f32 	%f295, %f258, %f57;
	fma.rn.f32 	%f296, %f295, 0f3BBB989D, 0f3F000000;
	cvt.sat.f32.f32 	%f297, %f296;
	fma.rm.f32 	%f298, %f297, %f209, %f208;
	add.f32 	%f299, %f298, 0fCB40007F;
	neg.f32 	%f300, %f299;
	fma.rn.f32 	%f301, %f295, 0f3FB8AA3B, %f300;
	fma.rn.f32 	%f302, %f295, 0f32A57060, %f301;
	mov.b32 	%r188, %f298;
	shl.b32 	%r189, %r188, 23;
	mov.b32 	%f303, %r189;
	ex2.approx.ftz.f32 	%f304, %f302;
	mul.f32 	%f305, %f304, %f303;
	st.local.v4.f32 	[%rd25+16], {%f269, %f281, %f293, %f305};
	add.f32 	%f629, %f294, %f305;
	add.s32 	%r268, %r268, 8;
	setp.eq.s32 	%p38, %r268, %r37;
	mov.u32 	%r278, %r37;
	@%p38 bra 	$L__BB1_42;
	bra.uni 	$L__BB1_41;
$L__BB1_42:
	setp.eq.s32 	%p39, %r29, 0;
	@%p39 bra 	$L__BB1_50;
	setp.lt.u32 	%p40, %r30, 3;
	@%p40 bra 	$L__BB1_45;
	mul.wide.u32 	%rd26, %r278, 4;
	add.s64 	%rd27, %rd2, %rd26;
	ld.local.f32 	%f307, [%rd27];
	sub.f32 	%f308, %f307, %f57;
	fma.rn.f32 	%f309, %f308, 0f3BBB989D, 0f3F000000;
	cvt.sat.f32.f32 	%f310, %f309;
	mov.f32 	%f311, 0f4B400001;
	mov.f32 	%f312, 0f437C0000;
	fma.rm.f32 	%f313, %f310, %f312, %f311;
	add.f32 	%f314, %f313, 0fCB40007F;
	neg.f32 	%f315, %f314;
	fma.rn.f32 	%f316, %f308, 0f3FB8AA3B, %f315;
	fma.rn.f32 	%f317, %f308, 0f32A57060, %f316;
	mov.b32 	%r190, %f313;
	shl.b32 	%r191, %r190, 23;
	mov.b32 	%f318, %r191;
	ex2.approx.ftz.f32 	%f319, %f317;
	mul.f32 	%f320, %f319, %f318;
	st.local.f32 	[%rd27], %f320;
	add.f32 	%f321, %f629, %f320;
	ld.local.f32 	%f322, [%rd27+4];
	sub.f32 	%f323, %f322, %f57;
	fma.rn.f32 	%f324, %f323, 0f3BBB989D, 0f3F000000;
	cvt.sat.f32.f32 	%f325, %f324;
	fma.rm.f32 	%f326, %f325, %f312, %f311;
	add.f32 	%f327, %f326, 0fCB40007F;
	neg.f32 	%f328, %f327;
	fma.rn.f32 	%f329, %f323, 0f3FB8AA3B, %f328;
	fma.rn.f32 	%f330, %f323, 0f32A57060, %f329;
	mov.b32 	%r192, %f326;
	shl.b32 	%r193, %r192, 23;
	mov.b32 	%f331, %r193;
	ex2.approx.ftz.f32 	%f332, %f330;
	mul.f32 	%f333, %f332, %f331;
	st.local.f32 	[%rd27+4], %f333;
	add.f32 	%f334, %f321, %f333;
	ld.local.f32 	%f335, [%rd27+8];
	sub.f32 	%f336, %f335, %f57;
	fma.rn.f32 	%f337, %f336, 0f3BBB989D, 0f3F000000;
	cvt.sat.f32.f32 	%f338, %f337;
	fma.rm.f32 	%f339, %f338, %f312, %f311;
	add.f32 	%f340, %f339, 0fCB40007F;
	neg.f32 	%f341, %f340;
	fma.rn.f32 	%f342, %f336, 0f3FB8AA3B, %f341;
	fma.rn.f32 	%f343, %f336, 0f32A57060, %f342;
	mov.b32 	%r194, %f339;
	shl.b32 	%r195, %r194, 23;
	mov.b32 	%f344, %r195;
	ex2.approx.ftz.f32 	%f345, %f343;
	mul.f32 	%f346, %f345, %f344;
	st.local.f32 	[%rd27+8], %f346;
	add.f32 	%f347, %f334, %f346;
	ld.local.f32 	%f348, [%rd27+12];
	sub.f32 	%f349, %f348, %f57;
	fma.rn.f32 	%f350, %f349, 0f3BBB989D, 0f3F000000;
	cvt.sat.f32.f32 	%f351, %f350;
	fma.rm.f32 	%f352, %f351, %f312, %f311;
	add.f32 	%f353, %f352, 0fCB40007F;
	neg.f32 	%f354, %f353;
	fma.rn.f32 	%f355, %f349, 0f3FB8AA3B, %f354;
	fma.rn.f32 	%f356, %f349, 0f32A57060, %f355;
	mov.b32 	%r196, %f352;
	shl.b32 	%r197, %r196, 23;
	mov.b32 	%f357, %r197;
	ex2.approx.ftz.f32 	%f358, %f356;
	mul.f32 	%f359, %f358, %f357;
	st.local.f32 	[%rd27+12], %f359;
	add.f32 	%f629, %f347, %f359;
	add.s32 	%r278, %r278, 4;
$L__BB1_45:
	setp.eq.s32 	%p41, %r31, 0;
	@%p41 bra 	$L__BB1_50;
	setp.eq.s32 	%p42, %r31, 1;
	@%p42 bra 	$L__BB1_48;
	mul.wide.u32 	%rd28, %r278, 4;
	add.s64 	%rd29, %rd2, %rd28;
	ld.local.f32 	%f361, [%rd29];
	sub.f32 	%f362, %f361, %f57;
	fma.rn.f32 	%f363, %f362, 0f3BBB989D, 0f3F000000;
	cvt.sat.f32.f32 	%f364, %f363;
	mov.f32 	%f365, 0f4B400001;
	mov.f32 	%f366, 0f437C0000;
	fma.rm.f32 	%f367, %f364, %f366, %f365;
	add.f32 	%f368, %f367, 0fCB40007F;
	neg.f32 	%f369, %f368;
	fma.rn.f32 	%f370, %f362, 0f3FB8AA3B, %f369;
	fma.rn.f32 	%f371, %f362, 0f32A57060, %f370;
	mov.b32 	%r198, %f367;
	shl.b32 	%r199, %r198, 23;
	mov.b32 	%f372, %r199;
	ex2.approx.ftz.f32 	%f373, %f371;
	mul.f32 	%f374, %f373, %f372;
	st.local.f32 	[%rd29], %f374;
	add.f32 	%f375, %f629, %f374;
	ld.local.f32 	%f376, [%rd29+4];
	sub.f32 	%f377, %f376, %f57;
	fma.rn.f32 	%f378, %f377, 0f3BBB989D, 0f3F000000;
	cvt.sat.f32.f32 	%f379, %f378;
	fma.rm.f32 	%f380, %f379, %f366, %f365;
	add.f32 	%f381, %f380, 0fCB40007F;
	neg.f32 	%f382, %f381;
	fma.rn.f32 	%f383, %f377, 0f3FB8AA3B, %f382;
	fma.rn.f32 	%f384, %f377, 0f32A57060, %f383;
	mov.b32 	%r200, %f380;
	shl.b32 	%r201, %r200, 23;
	mov.b32 	%f385, %r201;
	ex2.approx.ftz.f32 	%f386, %f384;
	mul.f32 	%f387, %f386, %f385;
	st.local.f32 	[%rd29+4], %f387;
	add.f32 	%f629, %f375, %f387;
	add.s32 	%r278, %r278, 2;
$L__BB1_48:
	setp.eq.s32 	%p43, %r38, 0;
	@%p43 bra 	$L__BB1_50;
	mul.wide.u32 	%rd30, %r278, 4;
	add.s64 	%rd31, %rd2, %rd30;
	ld.local.f32 	%f388, [%rd31];
	sub.f32 	%f389, %f388, %f57;
	fma.rn.f32 	%f390, %f389, 0f3BBB989D, 0f3F000000;
	cvt.sat.f32.f32 	%f391, %f390;
	mov.f32 	%f392, 0f4B400001;
	mov.f32 	%f393, 0f437C0000;
	fma.rm.f32 	%f394, %f391, %f393, %f392;
	add.f32 	%f395, %f394, 0fCB40007F;
	neg.f32 	%f396, %f395;
	fma.rn.f32 	%f397, %f389, 0f3FB8AA3B, %f396;
	fma.rn.f32 	%f398, %f389, 0f32A57060, %f397;
	mov.b32 	%r202, %f394;
	shl.b32 	%r203, %r202, 23;
	mov.b32 	%f399, %r203;
	ex2.approx.ftz.f32 	%f400, %f398;
	mul.f32 	%f401, %f400, %f399;
	st.local.f32 	[%rd31], %f401;
	add.f32 	%f629, %f629, %f401;
$L__BB1_50:
	setp.lt.u32 	%p44, %r96, 16;
	mov.b32 	%r275, 0;
	@%p44 bra 	$L__BB1_68;
	mov.b32 	%r269, 0;
	bra.uni 	$L__BB1_67;
$L__BB1_52:
	shl.b32 	%r210, %r43, 2;
	add.s32 	%r211, %r28, %r210;
	st.shared.f32 	[%r211], %f622;
$L__BB1_53:
	add.s32 	%r267, %r267, 1;
	setp.eq.s32 	%p68, %r267, %r98;
	@%p68 bra 	$L__BB1_94;
	bra.uni 	$L__BB1_25;
$L__BB1_54:
	setp.lt.u32 	%p59, %r96, 16;
	shl.b32 	%r207, %r5, 2;
	add.s32 	%r208, %r66, %r207;
	ld.shared.f32 	%f21, [%r208];
	mov.f32 	%f622, 0f00000000;
	mov.b32 	%r272, 0;
	@%p59 bra 	$L__BB1_57;
	mov.f32 	%f622, 0f00000000;
	mov.b32 	%r270, 0;
$L__BB1_56:
	.pragma "nounroll";
	mul.wide.u32 	%rd39, %r270, 4;
	add.s64 	%rd40, %rd2, %rd39;
	ld.local.v4.f32 	{%f498, %f499, %f500, %f501}, [%rd40];
	fma.rn.f32 	%f502, %f498, %f21, %f622;
	fma.rn.f32 	%f503, %f499, %f21, %f502;
	fma.rn.f32 	%f504, %f500, %f21, %f503;
	fma.rn.f32 	%f505, %f501, %f21, %f504;
	ld.local.v4.f32 	{%f506, %f507, %f508, %f509}, [%rd40+16];
	fma.rn.f32 	%f510, %f506, %f21, %f505;
	fma.rn.f32 	%f511, %f507, %f21, %f510;
	fma.rn.f32 	%f512, %f508, %f21, %f511;
	fma.rn.f32 	%f513, %f509, %f21, %f512;
	ld.local.v4.f32 	{%f514, %f515, %f516, %f517}, [%rd40+32];
	fma.rn.f32 	%f518, %f514, %f21, %f513;
	fma.rn.f32 	%f519, %f515, %f21, %f518;
	fma.rn.f32 	%f520, %f516, %f21, %f519;
	fma.rn.f32 	%f521, %f517, %f21, %f520;
	ld.local.v4.f32 	{%f522, %f523, %f524, %f525}, [%rd40+48];
	fma.rn.f32 	%f526, %f522, %f21, %f521;
	fma.rn.f32 	%f527, %f523, %f21, %f526;
	fma.rn.f32 	%f528, %f524, %f21, %f527;
	fma.rn.f32 	%f622, %f525, %f21, %f528;
	add.s32 	%r270, %r270, 16;
	setp.eq.s32 	%p60, %r270, %r39;
	mov.u32 	%r272, %r39;
	@%p60 bra 	$L__BB1_57;
	bra.uni 	$L__BB1_56;
$L__BB1_57:
	setp.eq.s32 	%p61, %r32, 0;
	@%p61 bra 	$L__BB1_52;
	setp.lt.u32 	%p62, %r33, 7;
	@%p62 bra 	$L__BB1_60;
	mul.wide.u32 	%rd41, %r272, 4;
	add.s64 	%rd42, %rd2, %rd41;
	ld.local.f32 	%f530, [%rd42];
	fma.rn.f32 	%f531, %f530, %f21, %f622;
	ld.local.f32 	%f532, [%rd42+4];
	fma.rn.f32 	%f533, %f532, %f21, %f531;
	ld.local.f32 	%f534, [%rd42+8];
	fma.rn.f32 	%f535, %f534, %f21, %f533;
	ld.local.f32 	%f536, [%rd42+12];
	fma.rn.f32 	%f537, %f536, %f21, %f535;
	ld.local.f32 	%f538, [%rd42+16];
	fma.rn.f32 	%f539, %f538, %f21, %f537;
	ld.local.f32 	%f540, [%rd42+20];
	fma.rn.f32 	%f541, %f540, %f21, %f539;
	ld.local.f32 	%f542, [%rd42+24];
	fma.rn.f32 	%f543, %f542, %f21, %f541;
	ld.local.f32 	%f544, [%rd42+28];
	fma.rn.f32 	%f622, %f544, %f21, %f543;
	add.s32 	%r272, %r272, 8;
$L__BB1_60:
	setp.eq.s32 	%p63, %r29, 0;
	@%p63 bra 	$L__BB1_52;
	setp.lt.u32 	%p64, %r30, 3;
	@%p64 bra 	$L__BB1_63;
	mul.wide.u32 	%rd43, %r272, 4;
	add.s64 	%rd44, %rd2, %rd43;
	ld.local.f32 	%f546, [%rd44];
	fma.rn.f32 	%f547, %f546, %f21, %f622;
	ld.local.f32 	%f548, [%rd44+4];
	fma.rn.f32 	%f549, %f548, %f21, %f547;
	ld.local.f32 	%f550, [%rd44+8];
	fma.rn.f32 	%f551, %f550, %f21, %f549;
	ld.local.f32 	%f552, [%rd44+12];
	fma.rn.f32 	%f622, %f552, %f21, %f551;
	add.s32 	%r272, %r272, 4;
$L__BB1_63:
	setp.eq.s32 	%p65, %r31, 0;
	@%p65 bra 	$L__BB1_52;
	setp.eq.s32 	%p66, %r31, 1;
	mul.wide.u32 	%rd45, %r272, 4;
	add.s64 	%rd4, %rd2, %rd45;
	ld.local.f32 	%f553, [%rd4];
	fma.rn.f32 	%f622, %f553, %f21, %f622;
	@%p66 bra 	$L__BB1_52;
	setp.eq.s32 	%p67, %r31, 2;
	ld.local.f32 	%f554, [%rd4+4];
	fma.rn.f32 	%f622, %f554, %f21, %f622;
	@%p67 bra 	$L__BB1_52;
	ld.local.f32 	%f555, [%rd4+8];
	fma.rn.f32 	%f622, %f555, %f21, %f622;
	bra.uni 	$L__BB1_52;
$L__BB1_67:
	.pragma "nounroll";
	setp.eq.f32 	%p45, %f629, 0f00000000;
	mul.wide.u32 	%rd32, %r269, 4;
	add.s64 	%rd33, %rd2, %rd32;
	ld.local.v4.f32 	{%f402, %f403, %f404, %f405}, [%rd33];
	div.rn.f32 	%f406, %f402, %f629;
	selp.f32 	%f407, 0f00000000, %f406, %p45;
	div.rn.f32 	%f408, %f403, %f629;
	selp.f32 	%f409, 0f00000000, %f408, %p45;
	div.rn.f32 	%f410, %f404, %f629;
	selp.f32 	%f411, 0f00000000, %f410, %p45;
	div.rn.f32 	%f412, %f405, %f629;
	selp.f32 	%f413, 0f00000000, %f412, %p45;
	st.local.v4.f32 	[%rd33], {%f407, %f409, %f411, %f413};
	ld.local.v4.f32 	{%f414, %f415, %f416, %f417}, [%rd33+16];
	div.rn.f32 	%f418, %f414, %f629;
	selp.f32 	%f419, 0f00000000, %f418, %p45;
	div.rn.f32 	%f420, %f415, %f629;
	selp.f32 	%f421, 0f00000000, %f420, %p45;
	div.rn.f32 	%f422, %f416, %f629;
	selp.f32 	%f423, 0f00000000, %f422, %p45;
	div.rn.f32 	%f424, %f417, %f629;
	selp.f32 	%f425, 0f00000000, %f424, %p45;
	st.local.v4.f32 	[%rd33+16], {%f419, %f421, %f423, %f425};
	ld.local.v4.f32 	{%f426, %f427, %f428, %f429}, [%rd33+32];
	div.rn.f32 	%f430, %f426, %f629;
	selp.f32 	%f431, 0f00000000, %f430, %p45;
	div.rn.f32 	%f432, %f427, %f629;
	selp.f32 	%f433, 0f00000000, %f432, %p45;
	div.rn.f32 	%f434, %f428, %f629;
	selp.f32 	%f435, 0f00000000, %f434, %p45;
	div.rn.f32 	%f436, %f429, %f629;
	selp.f32 	%f437, 0f00000000, %f436, %p45;
	st.local.v4.f32 	[%rd33+32], {%f431, %f433, %f435, %f437};
	ld.local.v4.f32 	{%f438, %f439, %f440, %f441}, [%rd33+48];
	div.rn.f32 	%f442, %f438, %f629;
	selp.f32 	%f443, 0f00000000, %f442, %p45;
	div.rn.f32 	%f444, %f439, %f629;
	selp.f32 	%f445, 0f00000000, %f444, %p45;
	div.rn.f32 	%f446, %f440, %f629;
	selp.f32 	%f447, 0f00000000, %f446, %p45;
	div.rn.f32 	%f448, %f441, %f629;
	selp.f32 	%f449, 0f00000000, %f448, %p45;
	st.local.v4.f32 	[%rd33+48], {%f443, %f445, %f447, %f449};
	add.s32 	%r269, %r269, 16;
	setp.eq.s32 	%p46, %r269, %r39;
	mov.u32 	%r275, %r39;
	@%p46 bra 	$L__BB1_68;
	bra.uni 	$L__BB1_67;
$L__BB1_68:
	setp.eq.s32 	%p47, %r32, 0;
	@%p47 bra 	$L__BB1_54;
	setp.lt.u32 	%p48, %r33, 7;
	@%p48 bra 	$L__BB1_71;
	setp.eq.f32 	%p49, %f629, 0f00000000;
	mul.wide.u32 	%rd34, %r275, 4;
	add.s64 	%rd35, %rd2, %rd34;
	ld.local.f32 	%f450, [%rd35];
	div.rn.f32 	%f451, %f450, %f629;
	selp.f32 	%f452, 0f00000000, %f451, %p49;
	st.local.f32 	[%rd35], %f452;
	ld.local.f32 	%f453, [%rd35+4];
	div.rn.f32 	%f454, %f453, %f629;
	selp.f32 	%f455, 0f00000000, %f454, %p49;
	st.local.f32 	[%rd35+4], %f455;
	ld.local.f32 	%f456, [%rd35+8];
	div.rn.f32 	%f457, %f456, %f629;
	selp.f32 	%f458, 0f00000000, %f457, %p49;
	st.local.f32 	[%rd35+8], %f458;
	ld.local.f32 	%f459, [%rd35+12];
	div.rn.f32 	%f460, %f459, %f629;
	selp.f32 	%f461, 0f00000000, %f460, %p49;
	st.local.f32 	[%rd35+12], %f461;
	ld.local.f32 	%f462, [%rd35+16];
	div.rn.f32 	%f463, %f462, %f629;
	selp.f32 	%f464, 0f00000000, %f463, %p49;
	st.local.f32 	[%rd35+16], %f464;
	ld.local.f32 	%f465, [%rd35+20];
	div.rn.f32 	%f466, %f465, %f629;
	selp.f32 	%f467, 0f00000000, %f466, %p49;
	st.local.f32 	[%rd35+20], %f467;
	ld.local.f32 	%f468, [%rd35+24];
	div.rn.f32 	%f469, %f468, %f629;
	selp.f32 	%f470, 0f00000000, %f469, %p49;
	st.local.f32 	[%rd35+24], %f470;
	ld.local.f32 	%f471, [%rd35+28];
	div.rn.f32 	%f472, %f471, %f629;
	selp.f32 	%f473, 0f00000000, %f472, %p49;
	st.local.f32 	[%rd35+28], %f473;
	add.s32 	%r275, %r275, 8;
$L__BB1_71:
	setp.eq.s32 	%p50, %r29, 0;
	@%p50 bra 	$L__BB1_54;
	setp.lt.u32 	%p51, %r30, 3;
	@%p51 bra 	$L__BB1_74;
	setp.eq.f32 	%p52, %f629, 0f00000000;
	mul.wide.u32 	%rd36, %r275, 4;
	add.s64 	%rd37, %rd2, %rd36;
	ld.local.f32 	%f474, [%rd37];
	div.rn.f32 	%f475, %f474, %f629;
	selp.f32 	%f476, 0f00000000, %f475, %p52;
	st.local.f32 	[%rd37], %f476;
	ld.local.f32 	%f477, [%rd37+4];
	div.rn.f32 	%f478, %f477, %f629;
	selp.f32 	%f479, 0f00000000, %f478, %p52;
	st.local.f32 	[%rd37+4], %f479;
	ld.local.f32 	%f480, [%rd37+8];
	div.rn.f32 	%f481, %f480, %f629;
	selp.f32 	%f482, 0f00000000, %f481, %p52;
	st.local.f32 	[%rd37+8], %f482;
	ld.local.f32 	%f483, [%rd37+12];
	div.rn.f32 	%f484, %f483, %f629;
	selp.f32 	%f485, 0f00000000, %f484, %p52;
	st.local.f32 	[%rd37+12], %f485;
	add.s32 	%r275, %r275, 4;
$L__BB1_74:
	setp.eq.s32 	%p53, %r31, 0;
	@%p53 bra 	$L__BB1_54;
	setp.eq.f32 	%p54, %f629, 0f00000000;
	setp.eq.s32 	%p55, %r31, 1;
	mul.wide.u32 	%rd38, %r275, 4;
	add.s64 	%rd5, %rd2, %rd38;
	ld.local.f32 	%f486, [%rd5];
	div.rn.f32 	%f487, %f486, %f629;
	selp.f32 	%f488, 0f00000000, %f487, %p54;
	st.local.f32 	[%rd5], %f488;
	@%p55 bra 	$L__BB1_54;
	setp.eq.s32 	%p57, %r31, 2;
	ld.local.f32 	%f489, [%rd5+4];
	div.rn.f32 	%f490, %f489, %f629;
	selp.f32 	%f491, 0f00000000, %f490, %p54;
	st.local.f32 	[%rd5+4], %f491;
	@%p57 bra 	$L__BB1_54;
	ld.local.f32 	%f492, [%rd5+8];
	div.rn.f32 	%f493, %f492, %f629;
	selp.f32 	%f494, 0f00000000, %f493, %p54;
	st.local.f32 	[%rd5+8], %f494;
	bra.uni 	$L__BB1_54;
$L__BB1_78:
	and.b32  	%r80, %r98, 3;
	setp.lt.u32 	%p19, %r98, 4;
	mov.b32 	%r288, 0;
	@%p19 bra 	$L__BB1_89;
	and.b32  	%r288, %r98, 2147483644;
	mov.b32 	%r286, 0;
$L__BB1_80:
	setp.ge.s32 	%p20, %r3, %r4;
	mul.lo.s32 	%r83, %r286, %r4;
	@%p20 bra 	$L__BB1_82;
	shl.b32 	%r133, %r83, 2;
	add.s32 	%r134, %r28, %r133;
	mov.b32 	%r135, 0;
	st.shared.u32 	[%r134], %r135;
$L__BB1_82:
	setp.ge.s32 	%p21, %r3, %r4;
	add.s32 	%r84, %r83, %r4;
	@%p21 bra 	$L__BB1_84;
	shl.b32 	%r136, %r84, 2;
	add.s32 	%r137, %r28, %r136;
	mov.b32 	%r138, 0;
	st.shared.u32 	[%r137], %r138;
$L__BB1_84:
	setp.ge.s32 	%p22, %r3, %r4;
	add.s32 	%r85, %r84, %r4;
	@%p22 bra 	$L__BB1_86;
	shl.b32 	%r139, %r85, 2;
	add.s32 	%r140, %r28, %r139;
	mov.b32 	%r141, 0;
	st.shared.u32 	[%r140], %r141;
$L__BB1_86:
	setp.ge.s32 	%p23, %r3, %r4;
	@%p23 bra 	$L__BB1_88;
	add.s32 	%r142, %r85, %r4;
	shl.b32 	%r143, %r142, 2;
	add.s32 	%r144, %r28, %r143;
	mov.b32 	%r145, 0;
	st.shared.u32 	[%r144], %r145;
$L__BB1_88:
	add.s32 	%r286, %r286, 4;
	setp.ne.s32 	%p24, %r286, %r288;
	@%p24 bra 	$L__BB1_80;
$L__BB1_89:
	setp.eq.s32 	%p25, %r80, 0;
	@%p25 bra 	$L__BB1_94;
	mov.b32 	%r289, 0;
$L__BB1_91:
	.pragma "nounroll";
	setp.ge.s32 	%p26, %r3, %r4;
	@%p26 bra 	$L__BB1_93;
	mul.lo.s32 	%r147, %r288, %r4;
	shl.b32 	%r148, %r147, 2;
	add.s32 	%r149, %r28, %r148;
	mov.b32 	%r150, 0;
	st.shared.u32 	[%r149], %r150;
$L__BB1_93:
	add.s32 	%r288, %r288, 1;
	add.s32 	%r289, %r289, 1;
	setp.ne.s32 	%p27, %r289, %r80;
	@%p27 bra 	$L__BB1_91;
$L__BB1_94:
	setp.ge.s32 	%p69, %r3, %r97;
	bar.sync 	0;
	@%p69 bra 	$L__BB1_96;
	ld.shared.f32 	%f556, [%r7];
	ld.shared.f32 	%f557, [%r28];
	add.f32 	%f558, %f556, %f557;
	st.shared.f32 	[%r28], %f558;
$L__BB1_96:
	setp.ge.s32 	%p70, %r3, %r97;
	bar.sync 	0;
	@%p70 bra 	$L__BB1_113;
	mad.lo.s32 	%r212, %r97, 3, %r5;
	shl.b32 	%r213, %r212, 2;
	mov.u32 	%r214, shared_mem;
	add.s32 	%r92, %r214, %r213;
	and.b32  	%r93, %r3, 31;
	ld.shared.f32 	%f559, [%r28];
	mov.b32 	%r215, %f559;
	shfl.sync.down.b32	%r216|%p71, %r215, 16, 31, -1;
	mov.b32 	%f560, %r216;
	add.f32 	%f561, %f559, %f560;
	mov.b32 	%r217, %f561;
	shfl.sync.down.b32	%r218|%p72, %r217, 8, 31, -1;
	mov.b32 	%f562, %r218;
	add.f32 	%f563, %f561, %f562;
	mov.b32 	%r219, %f563;
	shfl.sync.down.b32	%r220|%p73, %r219, 4, 31, -1;
	mov.b32 	%f564, %r220;
	add.f32 	%f565, %f563, %f564;
	mov.b32 	%r221, %f565;
	shfl.sync.down.b32	%r222|%p74, %r221, 2, 31, -1;
	mov.b32 	%f566, %r222;
	add.f32 	%f567, %f565, %f566;
	mov.b32 	%r223, %f567;
	shfl.sync.down.b32	%r224|%p75, %r223, 1, 31, -1;
	mov.b32 	%f568, %r224;
	add.f32 	%f646, %f567, %f568;
	setp.ne.s32 	%p76, %r93, 0;
	shr.u32 	%r225, %r3, 3;
	add.s32 	%r94, %r92, %r225;
	@%p76 bra 	$L__BB1_99;
	st.shared.f32 	[%r94], %f646;
$L__BB1_99:
	bar.sync 	0;
	setp.gt.u32 	%p77, %r3, 31;
	shl.b32 	%r226, %r93, 2;
	add.s32 	%r95, %r92, %r226;
	@%p77 bra 	$L__BB1_103;
	mov.u32 	%r227, %ntid.x;
	shr.u32 	%r228, %r227, 5;
	setp.ge.u32 	%p78, %r93, %r228;
	mov.f32 	%f645, 0f00000000;
	@%p78 bra 	$L__BB1_102;
	ld.shared.f32 	%f645, [%r95];
$L__BB1_102:
	mov.b32 	%r229, %f645;
	shfl.sync.down.b32	%r230|%p79, %r229, 16, 31, -1;
	mov.b32 	%f570, %r230;
	add.f32 	%f571, %f645, %f570;
	mov.b32 	%r231, %f571;
	shfl.sync.down.b32	%r232|%p80, %r231, 8, 31, -1;
	mov.b32 	%f572, %r232;
	add.f32 	%f573, %f571, %f572;
	mov.b32 	%r233, %f573;
	shfl.sync.down.b32	%r234|%p81, %r233, 4, 31, -1;
	mov.b32 	%f574, %r234;
	add.f32 	%f575, %f573, %f574;
	mov.b32 	%r235, %f575;
	shfl.sync.down.b32	%r236|%p82, %r235, 2, 31, -1;
	mov.b32 	%f576, %r236;
	add.f32 	%f577, %f575, %f576;
	mov.b32 	%r237, %f577;
	shfl.sync.down.b32	%r238|%p83, %r237, 1, 31, -1;
	mov.b32 	%f578, %r238;
	add.f32 	%f646, %f577, %f578;
$L__BB1_103:
	cvt.rn.f32.u32 	%f63, %r97;
	setp.ne.s32 	%p84, %r3, 0;
	@%p84 bra 	$L__BB1_105;
	div.rn.f32 	%f579, %f646, %f63;
	st.shared.f32 	[%r92], %f579;
$L__BB1_105:
	setp.ne.s32 	%p85, %r93, 0;
	bar.sync 	0;
	ld.shared.f32 	%f64, [%r92];
	ld.shared.f32 	%f580, [%r28];
	sub.f32 	%f581, %f580, %f64;
	mul.f32 	%f582, %f581, %f581;
	mov.b32 	%r239, %f582;
	shfl.sync.down.b32	%r240|%p86, %r239, 16, 31, -1;
	mov.b32 	%f583, %r240;
	add.f32 	%f584, %f582, %f583;
	mov.b32 	%r241, %f584;
	shfl.sync.down.b32	%r242|%p87, %r241, 8, 31, -1;
	mov.b32 	%f585, %r242;
	add.f32 	%f586, %f584, %f585;
	mov.b32 	%r243, %f586;
	shfl.sync.down.b32	%r244|%p88, %r243, 4, 31, -1;
	mov.b32 	%f587, %r244;
	add.f32 	%f588, %f586, %f587;
	mov.b32 	%r245, %f588;
	shfl.sync.down.b32	%r246|%p89, %r245, 2, 31, -1;
	mov.b32 	%f589, %r246;
	add.f32 	%f590, %f588, %f589;
	mov.b32 	%r247, %f590;
	shfl.sync.down.b32	%r248|%p90, %r247, 1, 31, -1;
	mov.b32 	%f591, %r248;
	add.f32 	%f65, %f590, %f591;
	@%p85 bra 	$L__BB1_107;
	st.shared.f32 	[%r94], %f65;
$L__BB1_107:
	setp.gt.u32 	%p91, %r3, 31;
	bar.sync 	0;
	@%p91 bra 	$L__BB1_112;
	mov.u32 	%r249, %ntid.x;
	shr.u32 	%r250, %r249, 5;
	setp.ge.u32 	%p92, %r93, %r250;
	mov.f32 	%f647, 0f00000000;
	@%p92 bra 	$L__BB1_110;
	ld.shared.f32 	%f647, [%r95];
$L__BB1_110:
	setp.ne.s32 	%p93, %r3, 0;
	mov.b32 	%r251, %f647;
	shfl.sync.down.b32	%r252|%p94, %r251, 16, 31, -1;
	mov.b32 	%f593, %r252;
	add.f32 	%f594, %f647, %f593;
	mov.b32 	%r253, %f594;
	shfl.sync.down.b32	%r254|%p95, %r253, 8, 31, -1;
	mov.b32 	%f595, %r254;
	add.f32 	%f596, %f594, %f595;
	mov.b32 	%r255, %f596;
	shfl.sync.down.b32	%r256|%p96, %r255, 4, 31, -1;
	mov.b32 	%f597, %r256;
	add.f32 	%f598, %f596, %f597;
	mov.b32 	%r257, %f598;
	shfl.sync.down.b32	%r258|%p97, %r257, 2, 31, -1;
	mov.b32 	%f599, %r258;
	add.f32 	%f600, %f598, %f599;
	mov.b32 	%r259, %f600;
	shfl.sync.down.b32	%r260|%p98, %r259, 1, 31, -1;
	mov.b32 	%f601, %r260;
	add.f32 	%f602, %f600, %f601;
	div.rn.f32 	%f68, %f602, %f63;
	@%p93 bra 	$L__BB1_112;
	st.shared.f32 	[%r92], %f68;
$L__BB1_112:
	bar.sync 	0;
	ld.shared.f32 	%f603, [%r92];
	ld.shared.f32 	%f604, [%r28];
	sub.f32 	%f605, %f604, %f64;
	add.f32 	%f606, %f69, %f603;
	sqrt.rn.f32 	%f607, %f606;
	div.rn.f32 	%f608, %f605, %f607;
	cvta.to.global.u64 	%rd46, %rd7;
	mul.wide.u32 	%rd47, %r3, 4;
	add.s64 	%rd48, %rd46, %rd47;
	ld.global.f32 	%f609, [%rd48];
	cvta.to.global.u64 	%rd49, %rd8;
	add.s64 	%rd50, %rd49, %rd47;
	ld.global.f32 	%f610, [%rd50];
	fma.rn.f32 	%f611, %f608, %f609, %f610;
	add.s32 	%r261, %r6, %r3;
	cvta.to.global.u64 	%rd51, %rd9;
	mul.wide.s32 	%rd52, %r261, 4;
	add.s64 	%rd53, %rd51, %rd52;
	st.global.f32 	[%rd53], %f611;
$L__BB1_113:
	ret;

}


// ===== COMPILED SASS (sm_100) =====

	.target	sm_100

	.elftype	@"ET_EXEC"


//--------------------- .note.nv.tkinfo           --------------------------
	.section	.note.nv.tkinfo,"",@"SHT_NOTE"
	.sectionflags	@"SHF_NOTE_NV_TKINFO"
	.tkinfo
        /*0018*/ 	.word	0x00000002
        /*0030*/ 	.string	""
        /*0030*/ 	.string	"ptxas"
        /*0030*/ 	.string	"Cuda compilation tools, release 13.0, V13.0.88"
        /*0030*/ 	.string	"Build cuda_13.0.r13.0/compiler.36424714_0"
        /*0030*/ 	.string	"-arch sm_100 -m 64 "



//--------------------- .note.nv.cuinfo           --------------------------
	.section	.note.nv.cuinfo,"",@"SHT_NOTE"
	.sectionflags	@"SHF_NOTE_NV_CUINFO"
        /*0018*/ 	.short	0x0002
        /*001a*/ 	.short	0x0064
        /*001c*/ 	.short	0x0082
	.zero		2


//--------------------- .nv.info                  --------------------------
	.section	.nv.info,"",@"SHT_CUDA_INFO"
	.align	4


	//----- nvinfo : EIATTR_REGCOUNT
	.align		4
        /*0000*/ 	.byte	0x04, 0x2f
        /*0002*/ 	.short	(.L_1 - .L_0)
	.align		4
.L_0:
        /*0004*/ 	.word	index@(_Z32fused_attention_layernorm_kernelPKfS0_S0_S0_S0_S0_PfS1_iiiif)
        /*0008*/ 	.word	0x00000020


	//----- nvinfo : EIATTR_FRAME_SIZE
	.align		4
.L_1:
        /*000c*/ 	.byte	0x04, 0x11
        /*000e*/ 	.short	(.L_3 - .L_2)
	.align		4
.L_2:
        /*0010*/ 	.word	index@($__internal_5_$__cuda_sm3x_div_rn_noftz_f32_slowpath)
        /*0014*/ 	.word	0x00000000


	//----- nvinfo : EIATTR_FRAME_SIZE
	.align		4
.L_3:
        /*0018*/ 	.byte	0x04, 0x11
        /*001a*/ 	.short	(.L_5 - .L_4)
	.align		4
.L_4:
        /*001c*/ 	.word	index@($__internal_4_$__cuda_sm20_sqrt_rn_f32_slowpath)
        /*0020*/ 	.word	0x00000000


	//----- nvinfo : EIATTR_FRAME_SIZE
	.align		4
.L_5:
        /*0024*/ 	.byte	0x04, 0x11
        /*0026*/ 	.short	(.L_7 - .L_6)
	.align		4
.L_6:
        /*0028*/ 	.word	index@($__internal_3_$__cuda_sm20_rcp_rn_f32_slowpath)
        /*002c*/ 	.word	0x00000000


	//----- nvinfo : EIATTR_FRAME_SIZE
	.align		4
.L_7:
        /*0030*/ 	.byte	0x04, 0x11
        /*0032*/ 	.short	(.L_9 - .L_8)
	.align		4
.L_8:
        /*0034*/ 	.word	index@(_Z32fused_attention_layernorm_kernelPKfS0_S0_S0_S0_S0_PfS1_iiiif)
        /*0038*/ 	.word	0x00000000


	//----- nvinfo : EIATTR_REGCOUNT
	.align		4
.L_9:
        /*003c*/ 	.byte	0x04, 0x2f
        /*003e*/ 	.short	(.L_11 - .L_10)
	.align		4
.L_10:
        /*0040*/ 	.word	index@(_Z42optimized_fused_attention_layernorm_kernelPKfS0_S0_S0_Pfiiiif)
        /*0044*/ 	.word	0x00000022


	//----- nvinfo : EIATTR_FRAME_SIZE
	.align		4
.L_11:
        /*0048*/ 	.byte	0x04, 0x11
        /*004a*/ 	.short	(.L_13 - .L_12)
	.align		4
.L_12:
        /*004c*/ 	.word	index@($__internal_2_$__cuda_sm3x_div_rn_noftz_f32_slowpath)
        /*0050*/ 	.word	0x00001000


	//----- nvinfo : EIATTR_FRAME_SIZE
	.align		4
.L_13:
        /*0054*/ 	.byte	0x04, 0x11
        /*0056*/ 	.short	(.L_15 - .L_14)
	.align		4
.L_14:
        /*0058*/ 	.word	index@($__internal_1_$__cuda_sm20_sqrt_rn_f32_slowpath)
        /*005c*/ 	.word	0x00001000


	//----- nvinfo : EIATTR_FRAME_SIZE
	.align		4
.L_15:
        /*0060*/ 	.byte	0x04, 0x11
        /*0062*/ 	.short	(.L_17 - .L_16)
	.align		4
.L_16:
        /*0064*/ 	.word	index@($__internal_0_$__cuda_sm20_rcp_rn_f32_slowpath)
        /*0068*/ 	.word	0x00001000


	//----- nvinfo : EIATTR_FRAME_SIZE
	.align		4
.L_17:
        /*006c*/ 	.byte	0x04, 0x11
        /*006e*/ 	.short	(.L_19 - .L_18)
	.align		4
.L_18:
        /*0070*/ 	.word	index@(_Z42optimized_fused_attention_layernorm_kernelPKfS0_S0_S0_Pfiiiif)
        /*0074*/ 	.word	0x00001000


	//----- nvinfo : EIATTR_MIN_STACK_SIZE
	.align		4
.L_19:
        /*0078*/ 	.byte	0x04, 0x12
        /*007a*/ 	.short	(.L_21 - .L_20)
	.align		4
.L_20:
        /*007c*/ 	.word	index@(_Z42optimized_fused_attention_layernorm_kernelPKfS0_S0_S0_Pfiiiif)
        /*0080*/ 	.word	0x00001000


	//----- nvinfo : EIATTR_MIN_STACK_SIZE
	.align		4
.L_21:
        /*0084*/ 	.byte	0x04, 0x12
        /*0086*/ 	.short	(.L_23 - .L_22)
	.align		4
.L_22:
        /*0088*/ 	.word	index@(_Z32fused_attention_layernorm_kernelPKfS0_S0_S0_S0_S0_PfS1_iiiif)
        /*008c*/ 	.word	0x00000000
.L_23:


//--------------------- .nv.compat                --------------------------
	.section	.nv.compat,"",@"SHT_CUDA_COMPAT_INFO"
	.align	4
        /*0000*/ 	.byte	0x02, 0x09, 0x00, 0x00, 0x02, 0x02, 0x01, 0x00, 0x02, 0x05, 0x05, 0x00, 0x03, 0x07, 0x01, 0x01
        /*0010*/ 	.byte	0x02, 0x03, 0x00, 0x00, 0x02, 0x06, 0x01, 0x00, 0x04, 0x0b, 0x08, 0x00, 0x01, 0x00, 0x00, 0x00
        /*0020*/ 	.byte	0x00, 0x00, 0x00, 0x00


//--------------------- .nv.info._Z42optimized_fused_attention_layernorm_kernelPKfS0_S0_S0_Pfiiiif --------------------------
	.section	.nv.info._Z42optimized_fused_attention_layernorm_kernelPKfS0_S0_S0_Pfiiiif,"",@"SHT_CUDA_INFO"
	.sectionflags	@""
	.align	4


	//----- nvinfo : EIATTR_CUDA_API_VERSION
	.align		4
        /*0000*/ 	.byte	0x04, 0x37
        /*0002*/ 	.short	(.L_25 - .L_24)
.L_24:
        /*0004*/ 	.word	0x00000082


	//----- nvinfo : EIATTR_KPARAM_INFO
	.align		4
.L_25:
        /*0008*/ 	.byte	0x04, 0x17
        /*000a*/ 	.short	(.L_27 - .L_26)
.L_26:
        /*000c*/ 	.word	0x00000000
        /*0010*/ 	.short	0x0009
        /*0012*/ 	.short	0x0038
        /*0014*/ 	.byte	0x00, 0xf0, 0x11, 0x00


	//----- nvinfo : EIATTR_KPARAM_INFO
	.align		4
.L_27:
        /*0018*/ 	.byte	0x04, 0x17
        /*001a*/ 	.short	(.L_29 - .L_28)
.L_28:
        /*001c*/ 	.word	0x00000000
        /*0020*/ 	.short	0x0008
        /*0022*/ 	.short	0x0034
        /*0024*/ 	.byte	0x00, 0xf0, 0x11, 0x00


	//----- nvinfo : EIATTR_KPARAM_INFO
	.align		4
.L_29:
        /*0028*/ 	.byte	0x04, 0x17
        /*002a*/ 	.short	(.L_31 - .L_30)
.L_30:
        /*002c*/ 	.word	0x00000000
        /*0030*/ 	.short	0x0007
        /*0032*/ 	.short	0x0030
        /*0034*/ 	.byte	0x00, 0xf0, 0x11, 0x00


	//----- nvinfo : EIATTR_KPARAM_INFO
	.align		4
.L_31:
        /*0038*/ 	.byte	0x04, 0x17
        /*003a*/ 	.short	(.L_33 - .L_32)
.L_32:
        /*003c*/ 	.word	0x00000000
        /*0040*/ 	.short	0x0006
        /*0042*/ 	.short	0x002c
        /*0044*/ 	.byte	0x00, 0xf0, 0x11, 0x00


	//----- nvinfo : EIATTR_KPARAM_INFO
	.align		4
.L_33:
        /*0048*/ 	.byte	0x04, 0x17
        /*004a*/ 	.short	(.L_35 - .L_34)
.L_34:
        /*004c*/ 	.word	0x00000000
        /*0050*/ 	.short	0x0005
        /*0052*/ 	.short	0x0028
        /*0054*/ 	.byte	0x00, 0xf0, 0x11, 0x00


	//----- nvinfo : EIATTR_KPARAM_INFO
	.align		4
.L_35:
        /*0058*/ 	.byte	0x04, 0x17
        /*005a*/ 	.short	(.L_37 - .L_36)
.L_36:
        /*005c*/ 	.word	0x00000000
        /*0060*/ 	.short	0x0004
        /*0062*/ 	.short	0x0020
        /*0064*/ 	.byte	0x00, 0xf5, 0x21, 0x00


	//----- nvinfo : EIATTR_KPARAM_INFO
	.align		4
.L_37:
        /*0068*/ 	.byte	0x04, 0x17
        /*006a*/ 	.short	(.L_39 - .L_38)
.L_38:
        /*006c*/ 	.word	0x00000000
        /*0070*/ 	.short	0x0003
        /*0072*/ 	.short	0x0018
        /*0074*/ 	.byte	0x00, 0xf5, 0x21, 0x00


	//----- nvinfo : EIATTR_KPARAM_INFO
	.align		4
.L_39:
        /*0078*/ 	.byte	0x04, 0x17
        /*007a*/ 	.short	(.L_41 - .L_40)
.L_40:
        /*007c*/ 	.word	0x00000000
        /*0080*/ 	.short	0x0002
        /*0082*/ 	.short	0x0010
        /*0084*/ 	.byte	0x00, 0xf5, 0x21, 0x00


	//----- nvinfo : EIATTR_KPARAM_INFO
	.align		4
.L_41:
        /*0088*/ 	.byte	0x04, 0x17
        /*008a*/ 	.short	(.L_43 - .L_42)
.L_42:
        /*008c*/ 	.word	0x00000000
        /*0090*/ 	.short	0x0001
        /*0092*/ 	.short	0x0008
        /*0094*/ 	.byte	0x00, 0xf5, 0x21, 0x00


	//----- nvinfo : EIATTR_KPARAM_INFO
	.align		4
.L_43:
        /*0098*/ 	.byte	0x04, 0x17
        /*009a*/ 	.short	(.L_45 - .L_44)
.L_44:
        /*009c*/ 	.word	0x00000000
        /*00a0*/ 	.short	0x0000
        /*00a2*/ 	.short	0x0000
        /*00a4*/ 	.byte	0x00, 0xf5, 0x21, 0x00


	//----- nvinfo : EIATTR_SPARSE_MMA_MASK
	.align		4
.L_45:
        /*00a8*/ 	.byte	0x03, 0x50
        /*00aa*/ 	.short	0x0000


	//----- nvinfo : EIATTR_MAXREG_COUNT
	.align		4
        /*00ac*/ 	.byte	0x03, 0x1b
        /*00ae*/ 	.short	0x00ff


	//----- nvinfo : EIATTR_NUM_BARRIERS
	.align		4
        /*00b0*/ 	.byte	0x02, 0x4c
        /*00b2*/ 	.byte	0x01
	.zero		1


	//----- nvinfo : EIATTR_MERCURY_ISA_VERSION
	.align		4
        /*00b4*/ 	.byte	0x03, 0x5f
        /*00b6*/ 	.short	0x0101


	//----- nvinfo : EIATTR_UNUSED_LOAD_BYTE_OFFSET
	.align		4
        /*00b8*/ 	.byte	0x04, 0x44
        /*00ba*/ 	.short	(.L_47 - .L_46)


	//   ....[0]....
.L_46:
        /*00bc*/ 	.word	0x00000a50
        /*00c0*/ 	.word	0x00000fff


	//----- nvinfo : EIATTR_COOP_GROUP_MASK_REGIDS
	.align		4
.L_47:
        /*00c4*/ 	.byte	0x04, 0x29
        /*00c6*/ 	.short	(.L_49 - .L_48)


	//   ....[0]....
.L_48:
        /*00c8*/ 	.word	0xffffffff


	//   ....[1]....
        /*00cc*/ 	.word	0xffffffff


	//   ....[2]....
        /*00d0*/ 	.word	0xffffffff


	//   ....[3]....
        /*00d4*/ 	.word	0xffffffff


	//   ....[4]....
        /*00d8*/ 	.word	0xffffffff


	//   ....[5]....
        /*00dc*/ 	.word	0xffffffff


	//   ....[6]....
        /*00e0*/ 	.word	0xffffffff


	//   ....[7]....
        /*00e4*/ 	.word	0xffffffff


	//   ....[8]....
        /*00e8*/ 	.word	0xffffffff


	//   ....[9]....
        /*00ec*/ 	.word	0xffffffff


	//   ....[10]....
        /*00f0*/ 	.word	0xffffffff


	//   ....[11]....
        /*00f4*/ 	.word	0xffffffff


	//   ....[12]....
        /*00f8*/ 	.word	0xffffffff


	//   ....[13]....
        /*00fc*/ 	.word	0xffffffff


	//   ....[14]....
        /*0100*/ 	.word	0xffffffff


	//   ....[15]....
        /*0104*/ 	.word	0xffffffff


	//   ....[16]....
        /*0108*/ 	.word	0xffffffff


	//   ....[17]....
        /*010c*/ 	.word	0xffffffff


	//   ....[18]....
        /*0110*/ 	.word	0xffffffff


	//   ....[19]....
        /*0114*/ 	.word	0xffffffff


	//   ....[20]....
        /*0118*/ 	.word	0x0500000a


	//   ....[21]....
        /*011c*/ 	.word	0x0500000a


	//   ....[22]....
        /*0120*/ 	.word	0x0500000a


	//   ....[23]....
        /*0124*/ 	.word	0x0500000a


	//   ....[24]....
        /*0128*/ 	.word	0x0500000a


	//   ....[25]....
        /*012c*/ 	.word	0x0500000a


	//   ....[26]....
        /*0130*/ 	.word	0x0500000a


	//   ....[27]....
        /*0134*/ 	.word	0x0500000a


	//   ....[28]....
        /*0138*/ 	.word	0x0500000a


	//   ....[29]....
        /*013c*/ 	.word	0x0500000a


	//----- nvinfo : EIATTR_COOP_GROUP_INSTR_OFFSETS
	.align		4
.L_49:
        /*0140*/ 	.byte	0x04, 0x28
        /*0142*/ 	.short	(.L_51 - .L_50)


	//   ....[0]....
.L_50:
        /*0144*/ 	.word	0x000047c0


	//   ....[1]....
        /*0148*/ 	.word	0x000047e0


	//   ....[2]....
        /*014c*/ 	.word	0x00004810


	//   ....[3]....
        /*0150*/ 	.word	0x00004830


	//   ....[4]....
        /*0154*/ 	.word	0x00004860


	//   ....[5]....
        /*0158*/ 	.word	0x00004940


	//   ....[6]....
        /*015c*/ 	.word	0x00004960


	//   ....[7]....
        /*0160*/ 	.word	0x00004980


	//   ....[8]....
        /*0164*/ 	.word	0x000049a0


	//   ....[9]....
        /*0168*/ 	.word	0x000049c0


	//   ....[10]....
        /*016c*/ 	.word	0x00004b60


	//   ....[11]....
        /*0170*/ 	.word	0x00004b80


	//   ....[12]....
        /*0174*/ 	.word	0x00004ba0


	//   ....[13]....
        /*0178*/ 	.word	0x00004bc0


	//   ....[14]....
        /*017c*/ 	.word	0x00004be0


	//   ....[15]....
        /*0180*/ 	.word	0x00004cc0


	//   ....[16]....
        /*0184*/ 	.word	0x00004ce0


	//   ....[17]....
        /*0188*/ 	.word	0x00004d00


	//   ....[18]....
        /*018c*/ 	.word	0x00004d20


	//   ....[19]....
        /*0190*/ 	.word	0x00004d40


	//   ....[20]....
        /*0194*/ 	.word	0x00005140


	//   ....[21]....
        /*0198*/ 	.word	0x000051b0


	//   ....[22]....
        /*019c*/ 	.word	0x00005220


	//   ....[23]....
        /*01a0*/ 	.word	0x00005290


	//   ....[24]....
        /*01a4*/ 	.word	0x00005300


	//   ....[25]....
        /*01a8*/ 	.word	0x00005380


	//   ....[26]....
        /*01ac*/ 	.word	0x000053f0


	//   ....[27]....
        /*01b0*/ 	.word	0x00005460


	//   ....[28]....
        /*01b4*/ 	.word	0x000054d0


	//   ....[29]....
        /*01b8*/ 	.word	0x00005540


	//----- nvinfo : EIATTR_VRC_CTA_INIT_COUNT
	.align		4
.L_51:
        /*01bc*/ 	.byte	0x02, 0x4a
	.zero		1
	.zero		1


	//----- nvinfo : EIATTR_EXIT_INSTR_OFFSETS
	.align		4
        /*01c0*/ 	.byte	0x04, 0x1c
        /*01c2*/ 	.short	(.L_53 - .L_52)


	//   ....[0]....
.L_52:
        /*01c4*/ 	.word	0x00000080


	//   ....[1]....
        /*01c8*/ 	.word	0x00004740


	//   ....[2]....
        /*01cc*/ 	.word	0x000050e0


	//----- nvinfo : EIATTR_CRS_STACK_SIZE
	.align		4
.L_53:
        /*01d0*/ 	.byte	0x04, 0x1e
        /*01d2*/ 	.short	(.L_55 - .L_54)
.L_54:
        /*01d4*/ 	.word	0x00000000


	//----- nvinfo : EIATTR_CBANK_PARAM_SIZE
	.align		4
.L_55:
        /*01d8*/ 	.byte	0x03, 0x19
        /*01da*/ 	.short	0x003c


	//----- nvinfo : EIATTR_PARAM_CBANK
	.align		4
        /*01dc*/ 	.byte	0x04, 0x0a
        /*01de*/ 	.short	(.L_57 - .L_56)
	.align		4
.L_56:
        /*01e0*/ 	.word	index@(.nv.constant0._Z42optimized_fused_attention_layernorm_kernelPKfS0_S0_S0_Pfiiiif)
        /*01e4*/ 	.short	0x0380
        /*01e6*/ 	.short	0x003c


	//----- nvinfo : EIATTR_SW_WAR
	.align		4
.L_57:
        /*01e8*/ 	.byte	0x04, 0x36
        /*01ea*/ 	.short	(.L_59 - .L_58)
.L_58:
        /*01ec*/ 	.word	0x00000008
.L_59:


//--------------------- .nv.info._Z32fused_attention_layernorm_kernelPKfS0_S0_S0_S0_S0_PfS1_iiiif --------------------------
	.section	.nv.info._Z32fused_attention_layernorm_kernelPKfS0_S0_S0_S0_S0_PfS1_iiiif,"",@"SHT_CUDA_INFO"
	.sectionflags	@""
	.align	4


	//----- nvinfo : EIATTR_CUDA_API_VERSION
	.align		4
        /*0000*/ 	.byte	0x04, 0x37
        /*0002*/ 	.short	(.L_61 - .L_60)
.L_60:
        /*0004*/ 	.word	0x00000082


	//----- nvinfo : EIATTR_KPARAM_INFO
	.align		4
.L_61:
        /*0008*/ 	.byte	0x04, 0x17
        /*000a*/ 	.short	(.L_63 - .L_62)
.L_62:
        /*000c*/ 	.word	0x00000000
        /*0010*/ 	.short	0x000c
        /*0012*/ 	.short	0x0050
        /*0014*/ 	.byte	0x00, 0xf0, 0x11, 0x00


	//----- nvinfo : EIATTR_KPARAM_INFO
	.align		4
.L_63:
        /*0018*/ 	.byte	0x04, 0x17
        /*001a*/ 	.short	(.L_65 - .L_64)
.L_64:
        /*001c*/ 	.word	0x00000000
        /*0020*/ 	.short	0x000b
        /*0022*/ 	.short	0x004c
        /*0024*/ 	.byte	0x00, 0xf0, 0x11, 0x00


	//----- nvinfo : EIATTR_KPARAM_INFO
	.align		4
.L_65:
        /*0028*/ 	.byte	0x04, 0x17
        /*002a*/ 	.short	(.L_67 - .L_66)
.L_66:
        /*002c*/ 	.word	0x00000000
        /*0030*/ 	.short	0x000a
        /*0032*/ 	.short	0x0048
        /*0034*/ 	.byte	0x00, 0xf0, 0x11, 0x00


	//----- nvinfo : EIATTR_KPARAM_INFO
	.align		4
.L_67:
        /*0038*/ 	.byte	0x04, 0x17
        /*003a*/ 	.short	(.L_69 - .L_68)
.L_68:
        /*003c*/ 	.word	0x00000000
        /*0040*/ 	.short	0x0009
        /*0042*/ 	.short	0x0044
        /*0044*/ 	.byte	0x00, 0xf0, 0x11, 0x00


	//----- nvinfo : EIATTR_KPARAM_INFO
	.align		4
.L_69:
        /*0048*/ 	.byte	0x04, 0x17
        /*004a*/ 	.short	(.L_71 - .L_70)
.L_70:
        /*004c*/ 	.word	0x00000000
        /*0050*/ 	.short	0x0008
        /*0052*/ 	.short	0x0040
        /*0054*/ 	.byte	0x00, 0xf0, 0x11, 0x00


	//----- nvinfo : EIATTR_KPARAM_INFO
	.align		4
.L_71:
        /*0058*/ 	.byte	0x04, 0x17
        /*005a*/ 	.short	(.L_73 - .L_72)
.L_72:
        /*005c*/ 	.word	0x00000000
        /*0060*/ 	.short	0x0007
        /*0062*/ 	.short	0x0038
        /*0064*/ 	.byte	0x00, 0xf5, 0x21, 0x00


	//----- nvinfo : EIATTR_KPARAM_INFO
	.align		4
.L_73:
        /*0068*/ 	.byte	0x04, 0x17
        /*006a*/ 	.short	(.L_75 - .L_74)
.L_74:
        /*006c*/ 	.word	0x00000000
        /*0070*/ 	.short	0x0006
        /*0072*/ 	.short	0x0030
        /*0074*/ 	.byte	0x00, 0xf5, 0x21, 0x00


	//----- nvinfo : EIATTR_KPARAM_INFO
	.align		4
.L_75:
        /*0078*/ 	.byte	0x04, 0x17
        /*007a*/ 	.short	(.L_77 - .L_76)
.L_76:
        /*007c*/ 	.word	0x00000000
        /*0080*/ 	.short	0x0005
        /*0082*/ 	.short	0x0028
        /*0084*/ 	.byte	0x00, 0xf5, 0x21, 0x00


	//----- nvinfo : EIATTR_KPARAM_INFO
	.align		4
.L_77:
        /*0088*/ 	.byte	0x04, 0x17
        /*008a*/ 	.short	(.L_79 - .L_78)
.L_78:
        /*008c*/ 	.word	0x00000000
        /*0090*/ 	.short	0x0004
        /*0092*/ 	.short	0x0020
        /*0094*/ 	.byte	0x00, 0xf5, 0x21, 0x00


	//----- nvinfo : EIATTR_KPARAM_INFO
	.align		4
.L_79:
        /*0098*/ 	.byte	0x04, 0x17
        /*009a*/ 	.short	(.L_81 - .L_80)
.L_80:
        /*009c*/ 	.word	0x00000000
        /*00a0*/ 	.short	0x0003
        /*00a2*/ 	.short	0x0018
        /*00a4*/ 	.byte	0x00, 0xf5, 0x21, 0x00


	//----- nvinfo : EIATTR_KPARAM_INFO
	.align		4
.L_81:
        /*00a8*/ 	.byte	0x04, 0x17
        /*00aa*/ 	.short	(.L_83 - .L_82)
.L_82:
        /*00ac*/ 	.word	0x00000000
        /*00b0*/ 	.short	0x0002
        /*00b2*/ 	.short	0x0010
        /*00b4*/ 	.byte	0x00, 0xf5, 0x21, 0x00


	//----- nvinfo : EIATTR_KPARAM_INFO
	.align		4
.L_83:
        /*00b8*/ 	.byte	0x04, 0x17
        /*00ba*/ 	.short	(.L_85 - .L_84)
.L_84:
        /*00bc*/ 	.word	0x00000000
        /*00c0*/ 	.short	0x0001
        /*00c2*/ 	.short	0x0008
        /*00c4*/ 	.byte	0x00, 0xf5, 0x21, 0x00


	//----- nvinfo : EIATTR_KPARAM_INFO
	.align		4
.L_85:
        /*00c8*/ 	.byte	0x04, 0x17
        /*00ca*/ 	.short	(.L_87 - .L_86)
.L_86:
        /*00cc*/ 	.word	0x00000000
        /*00d0*/ 	.short	0x0000
        /*00d2*/ 	.short	0x0000
        /*00d4*/ 	.byte	0x00, 0xf5, 0x21, 0x00


	//----- nvinfo : EIATTR_SPARSE_MMA_MASK
	.align		4
.L_87:
        /*00d8*/ 	.byte	0x03, 0x50
        /*00da*/ 	.short	0x0000


	//----- nvinfo : EIATTR_MAXREG_COUNT
	.align		4
        /*00dc*/ 	.byte	0x03, 0x1b
        /*00de*/ 	.short	0x00ff


	//----- nvinfo : EIATTR_NUM_BARRIERS
	.align		4
        /*00e0*/ 	.byte	0x02, 0x4c
        /*00e2*/ 	.byte	0x01
	.zero		1


	//----- nvinfo : EIATTR_MERCURY_ISA_VERSION
	.align		4
        /*00e4*/ 	.byte	0x03, 0x5f
        /*00e6*/ 	.short	0x0101


	//----- nvinfo : EIATTR_COOP_GROUP_MASK_REGIDS
	.align		4
        /*00e8*/ 	.byte	0x04, 0x29
        /*00ea*/ 	.short	(.L_89 - .L_88)


	//   ....[0]....
.L_88:
        /*00ec*/ 	.word	0xffffffff


	//   ....[1]....
        /*00f0*/ 	.word	0xffffffff


	//   ....[2]....
        /*00f4*/ 	.word	0xffffffff


	//   ....[3]....
        /*00f8*/ 	.word	0xffffffff


	//   ....[4]....
        /*00fc*/ 	.word	0xffffffff


	//   ....[5]....
        /*0100*/ 	.word	0xffffffff


	//   ....[6]....
        /*0104*/ 	.word	0xffffffff


	//   ....[7]....
        /*0108*/ 	.word	0xffffffff


	//   ....[8]....
        /*010c*/ 	.word	0xffffffff


	//   ....[9]....
        /*0110*/ 	.word	0xffffffff


	//   ....[10]....
        /*0114*/ 	.word	0xffffffff


	//   ....[11]....
        /*0118*/ 	.word	0xffffffff


	//   ....[12]....
        /*011c*/ 	.word	0xffffffff


	//   ....[13]....
        /*0120*/ 	.word	0xffffffff


	//   ....[14]....
        /*0124*/ 	.word	0xffffffff


	//   ....[15]....
        /*0128*/ 	.word	0xffffffff


	//   ....[16]....
        /*012c*/ 	.word	0xffffffff


	//   ....[17]....
        /*0130*/ 	.word	0xffffffff


	//   ....[18]....
        /*0134*/ 	.word	0xffffffff


	//   ....[19]....
        /*0138*/ 	.word	0xffffffff


	//   ....[20]....
        /*013c*/ 	.word	0x05000011


	//   ....[21]....
        /*0140*/ 	.word	0x05000011


	//   ....[22]....
        /*0144*/ 	.word	0x05000011


	//   ....[23]....
        /*0148*/ 	.word	0x05000011


	//   ....[24]....
        /*014c*/ 	.word	0x05000011


	//   ....[25]....
        /*0150*/ 	.word	0x05000011


	//   ....[26]....
        /*0154*/ 	.word	0x05000011


	//   ....[27]....
        /*0158*/ 	.word	0x05000011


	//   ....[28]....
        /*015c*/ 	.word	0x05000011


	//   ....[29]....
        /*0160*/ 	.word	0x05000011


	//----- nvinfo : EIATTR_COOP_GROUP_INSTR_OFFSETS
	.align		4
.L_89:
        /*0164*/ 	.byte	0x04, 0x28
        /*0166*/ 	.short	(.L_91 - .L_90)


	//   ....[0]....
.L_90:
        /*0168*/ 	.word	0x000057a0


	//   ....[1]....
        /*016c*/ 	.word	0x000057c0


	//   ....[2]....
        /*0170*/ 	.word	0x000057f0


	//   ....[3]....
        /*0174*/ 	.word	0x00005820


	//   ....[4]....
        /*0178*/ 	.word	0x00005850


	//   ....[5]....
        /*017c*/ 	.word	0x00005930


	//   ....[6]....
        /*0180*/ 	.word	0x00005950


	//   ....[7]....
        /*0184*/ 	.word	0x00005970


	//   ....[8]....
        /*0188*/ 	.word	0x00005990


	//   ....[9]....
        /*018c*/ 	.word	0x000059b0


	//   ....[10]....
        /*0190*/ 	.word	0x00005b80


	//   ....[11]....
        /*0194*/ 	.word	0x00005ba0


	//   ....[12]....
        /*0198*/ 	.word	0x00005bc0


	//   ....[13]....
        /*019c*/ 	.word	0x00005be0


	//   ....[14]....
        /*01a0*/ 	.word	0x00005c00


	//   ....[15]....
        /*01a4*/ 	.word	0x00005ce0


	//   ....[16]....
        /*01a8*/ 	.word	0x00005d00


	//   ....[17]....
        /*01ac*/ 	.word	0x00005d20


	//   ....[18]....
        /*01b0*/ 	.word	0x00005d40


	//   ....[19]....
        /*01b4*/ 	.word	0x00005d60


	//   ....[20]....
        /*01b8*/ 	.word	0x000061a0


	//   ....[21]....
        /*01bc*/ 	.word	0x00006210


	//   ....[22]....
        /*01c0*/ 	.word	0x00006280


	//   ....[23]....
        /*01c4*/ 	.word	0x000062f0


	//   ....[24]....
        /*01c8*/ 	.word	0x00006360


	//   ....[25]....
        /*01cc*/ 	.word	0x000063e0


	//   ....[26]....
        /*01d0*/ 	.word	0x00006450


	//   ....[27]....
        /*01d4*/ 	.word	0x000064c0


	//   ....[28]....
        /*01d8*/ 	.word	0x00006530


	//   ....[29]....
        /*01dc*/ 	.word	0x000065a0


	//----- nvinfo : EIATTR_VRC_CTA_INIT_COUNT
	.align		4
.L_91:
        /*01e0*/ 	.byte	0x02, 0x4a
	.zero		1
	.zero		1


	//----- nvinfo : EIATTR_EXIT_INSTR_OFFSETS
	.align		4
        /*01e4*/ 	.byte	0x04, 0x1c
        /*01e6*/ 	.short	(.L_93 - .L_92)


	//   ....[0]....
.L_92:
        /*01e8*/ 	.word	0x00000090


	//   ....[1]....
        /*01ec*/ 	.word	0x00005760


	//   ....[2]....
        /*01f0*/ 	.word	0x00005e90


	//   ....[3]....
        /*01f4*/ 	.word	0x00006150


	//----- nvinfo : EIATTR_CRS_STACK_SIZE
	.align		4
.L_93:
        /*01f8*/ 	.byte	0x04, 0x1e
        /*01fa*/ 	.short	(.L_95 - .L_94)
.L_94:
        /*01fc*/ 	.word	0x00000000


	//----- nvinfo : EIATTR_CBANK_PARAM_SIZE
	.align		4
.L_95:
        /*0200*/ 	.byte	0x03, 0x19
        /*0202*/ 	.short	0x0054


	//----- nvinfo : EIATTR_PARAM_CBANK
	.align		4
        /*0204*/ 	.byte	0x04, 0x0a
        /*0206*/ 	.short	(.L_97 - .L_96)
	.align		4
.L_96:
        /*0208*/ 	.word	index@(.nv.constant0._Z32fused_attention_layernorm_kernelPKfS0_S0_S0_S0_S0_PfS1_iiiif)
        /*020c*/ 	.short	0x0380
        /*020e*/ 	.short	0x0054


	//----- nvinfo : EIATTR_SW_WAR
	.align		4
.L_97:
        /*0210*/ 	.byte	0x04, 0x36
        /*0212*/ 	.short	(.L_99 - .L_98)
.L_98:
        /*0214*/ 	.word	0x00000008
.L_99:


//--------------------- .nv.callgraph             --------------------------
	.section	.nv.callgraph,"",@"SHT_CUDA_CALLGRAPH"
	.align	4
	.sectionentsize	8
	.align		4
        /*0000*/ 	.word	0x00000000
	.align		4
        /*0004*/ 	.word	0xffffffff
	.align		4
        /*0008*/ 	.word	0x00000000
	.align		4
        /*000c*/ 	.word	0xfffffffe
	.align		4
        /*0010*/ 	.word	0x00000000
	.align		4
        /*0014*/ 	.word	0xfffffffd
	.align		4
        /*0018*/ 	.word	0x00000000
	.align		4
        /*001c*/ 	.word	0xfffffffc


//--------------------- .text._Z42optimized_fused_attention_layernorm_kernelPKfS0_S0_S0_Pfiiiif --------------------------
	.section	.text._Z42optimized_fused_attention_layernorm_kernelPKfS0_S0_S0_Pfiiiif,"ax",@progbits
	.align	128
        .global         _Z42optimized_fused_attention_layernorm_kernelPKfS0_S0_S0_Pfiiiif
        .type           _Z42optimized_fused_attention_layernorm_kernelPKfS0_S0_S0_Pfiiiif,@function
        .size           _Z42optimized_fused_attention_layernorm_kernelPKfS0_S0_S0_Pfiiiif,(.L_x_294 - _Z42optimized_fused_attention_layernorm_kernelPKfS0_S0_S0_Pfiiiif)
        .other          _Z42optimized_fused_attention_layernorm_kernelPKfS0_S0_S0_Pfiiiif,@"STO_CUDA_ENTRY STV_DEFAULT"
_Z42optimized_fused_attention_layernorm_kernelPKfS0_S0_S0_Pfiiiif:
.text._Z42optimized_fused_attention_layernorm_kernelPKfS0_S0_S0_Pfiiiif:
[----:B------:R-:W0:Y:S08]  /*0000*/  LDC R1, c[0x0][0x37c] ;  /* 0x0000df00ff017b82 */ /* 0x000e300000000800 */
[----:B------:R-:W1:Y:S01]  /*0010*/  S2UR UR4, SR_CTAID.Y ;  /* 0x00000000000479c3 */ /* 0x000e620000002600 */
[----:B------:R-:W1:Y:S01]  /*0020*/  LDCU.64 UR8, c[0x0][0x3a8] ;  /* 0x00007500ff0877ac */ /* 0x000e620008000a00 */
[----:B0-----:R-:W-:-:S06]  /*0030*/  IADD3 R1, PT, PT, R1, -0x1000, RZ ;  /* 0xfffff00001017810 */ /* 0x001fcc0007ffe0ff */
[----:B------:R-:W0:Y:S01]  /*0040*/  S2UR UR6, SR_CTAID.X ;  /* 0x00000000000679c3 */ /* 0x000e220000002500 */
[----:B-1----:R-:W-:-:S04]  /*0050*/  UISETP.GE.AND UP0, UPT, UR4, UR9, UPT ;  /* 0x000000090400728c */ /* 0x002fc8000bf06270 */
[----:B0-----:R-:W-:-:S06]  /*0060*/  UISETP.GE.OR UP0, UPT, UR6, UR8, UP0 ;  /* 0x000000080600728c */ /* 0x001fcc0008706670 */
[----:B------:R-:W-:-:S13]  /*0070*/  PLOP3.LUT P0, PT, PT, PT, UP0, 0x80, 0x8 ;  /* 0x000000000008781c */ /* 0x000fda0003f0f008 */
[----:B------:R-:W-:Y:S05]  /*0080*/  @P0 EXIT ;  /* 0x000000000000094d */ /* 0x000fea0003800000 */
[----:B------:R-:W0:Y:S01]  /*0090*/  S2R R22, SR_TID.X ;  /* 0x0000000000167919 */ /* 0x000e220000002100 */
[----:B------:R-:W0:Y:S01]  /*00a0*/  LDC.64 R2, c[0x0][0x3b0] ;  /* 0x0000ec00ff027b82 */ /* 0x000e220000000a00 */
[----:B------:R-:W1:Y:S01]  /*00b0*/  LDCU.64 UR10, c[0x0][0x358] ;  /* 0x00006b00ff0a77ac */ /* 0x000e620008000a00 */
[----:B------:R-:W-:Y:S01]  /*00c0*/  UIMAD UR6, UR6, UR9, UR4 ;  /* 0x00000009060672a4 */ /* 0x000fe2000f8e0204 */
[----:B0-----:R-:W-:-:S13]  /*00d0*/  ISETP.GE.AND P3, PT, R22, R2, PT ;  /* 0x000000021600720c */ /* 0x001fda0003f66270 */
[----:B------:R-:W0:Y:S01]  /*00e0*/  @!P3 LDC.64 R4, c[0x0][0x380] ;  /* 0x0000e000ff04bb82 */ /* 0x000e220000000a00 */
[----:B------:R-:W-:-:S04]  /*00f0*/  @!P3 IMAD R7, R2, UR6, R22 ;  /* 0x000000060207bc24 */ /* 0x000fc8000f8e0216 */
[----:B0-----:R-:W-:-:S06]  /*0100*/  @!P3 IMAD.WIDE R4, R7, 0x4, R4 ;  /* 0x000000040704b825 */ /* 0x001fcc00078e0204 */
[----:B-1----:R0:W2:Y:S01]  /*0110*/  @!P3 LDG.E R5, desc[UR10][R4.64] ;  /* 0x0000000a0405b981 */ /* 0x0020a2000c1e1900 */
[----:B------:R-:W-:Y:S01]  /*0120*/  IABS R9, R3 ;  /* 0x0000000300097213 */ /* 0x000fe20000000000 */
[----:B------:R-:W1:Y:S01]  /*0130*/  S2UR UR7, SR_CgaCtaId ;  /* 0x00000000000779c3 */ /* 0x000e620000008800 */
[----:B------:R-:W-:Y:S01]  /*0140*/  UMOV UR4, 0x400 ;  /* 0x0000040000047882 */ /* 0x000fe20000000000 */
[C---:B------:R-:W-:Y:S01]  /*0150*/  LOP3.LUT R14, R2.reuse, 0xf, RZ, 0xc0, !PT ;  /* 0x0000000f020e7812 */ /* 0x040fe200078ec0ff */
[----:B------:R-:W3:Y:S01]  /*0160*/  I2F.RP R0, R9 ;  /* 0x0000000900007306 */ /* 0x000ee20000209400 */
[C---:B------:R-:W-:Y:S02]  /*0170*/  LOP3.LUT R13, R2.reuse, 0x7, RZ, 0xc0, !PT ;  /* 0x00000007020d7812 */ /* 0x040fe400078ec0ff */
[----:B------:R-:W-:Y:S02]  /*0180*/  LOP3.LUT R12, R2, 0xfffffff0, RZ, 0xc0, !PT ;  /* 0xfffffff0020c7812 */ /* 0x000fe400078ec0ff */
[----:B0-----:R-:W-:-:S03]  /*0190*/  IABS R4, R2 ;  /* 0x0000000200047213 */ /* 0x001fc60000000000 */
[----:B---3--:R-:W0:Y:S01]  /*01a0*/  MUFU.RCP R0, R0 ;  /* 0x0000000000007308 */ /* 0x008e220000001000 */
[----:B-1----:R-:W-:-:S03]  /*01b0*/  ULEA UR7, UR7, UR4, 0x18 ;  /* 0x0000000407077291 */ /* 0x002fc6000f8ec0ff */
[----:B------:R-:W-:-:S03]  /*01c0*/  UMOV UR4, URZ ;  /* 0x000000ff00047c82 */ /* 0x000fc60008000000 */
[----:B------:R-:W-:Y:S02]  /*01d0*/  LEA R26, R22, UR7, 0x2 ;  /* 0x00000007161a7c11 */ /* 0x000fe4000f8e10ff */
[----:B------:R-:W-:Y:S02]  /*01e0*/  LEA R25, R2, UR7, 0x2 ;  /* 0x0000000702197c11 */ /* 0x000fe4000f8e10ff */
[----:B0-----:R-:W-:-:S04]  /*01f0*/  IADD3 R6, PT, PT, R0, 0xffffffe, RZ ;  /* 0x0ffffffe00067810 */ /* 0x001fc80007ffe0ff */
[----:B------:R0:W1:Y:S02]  /*0200*/  F2I.FTZ.U32.TRUNC.NTZ R7, R6 ;  /* 0x0000000600077305 */ /* 0x000064000021f000 */
[----:B0-----:R-:W-:Y:S01]  /*0210*/  HFMA2 R6, -RZ, RZ, 0, 0 ;  /* 0x00000000ff067431 */ /* 0x001fe200000001ff */
[----:B-1----:R-:W-:-:S05]  /*0220*/  IADD3 R8, PT, PT, RZ, -R7, RZ ;  /* 0x80000007ff087210 */ /* 0x002fca0007ffe0ff */
[----:B------:R-:W-:-:S04]  /*0230*/  IMAD R11, R8, R9, RZ ;  /* 0x00000009080b7224 */ /* 0x000fc800078e02ff */
[----:B------:R-:W-:Y:S01]  /*0240*/  IMAD.HI.U32 R7, R7, R11, R6 ;  /* 0x0000000b07077227 */ /* 0x000fe200078e0006 */
[----:B------:R-:W-:-:S05]  /*0250*/  IADD3 R6, PT, PT, R14, -0x1, RZ ;  /* 0xffffffff0e067810 */ /* 0x000fca0007ffe0ff */
[----:B------:R-:W-:-:S05]  /*0260*/  IMAD.HI.U32 R0, R7, R4, RZ ;  /* 0x0000000407007227 */ /* 0x000fca00078e00ff */
[----:B------:R-:W-:-:S05]  /*0270*/  IADD3 R7, PT, PT, -R0, RZ, RZ ;  /* 0x000000ff00077210 */ /* 0x000fca0007ffe1ff */
[----:B------:R-:W-:Y:S01]  /*0280*/  IMAD R4, R9, R7, R4 ;  /* 0x0000000709047224 */ /* 0x000fe200078e0204 */
[----:B------:R-:W-:-:S04]  /*0290*/  IADD3 R7, PT, PT, R13, -0x1, RZ ;  /* 0xffffffff0d077810 */ /* 0x000fc80007ffe0ff */
[----:B------:R-:W-:-:S13]  /*02a0*/  ISETP.GT.U32.AND P1, PT, R9, R4, PT ;  /* 0x000000040900720c */ /* 0x000fda0003f24070 */
[-C--:B------:R-:W-:Y:S02]  /*02b0*/  @!P1 IADD3 R4, PT, PT, R4, -R9.reuse, RZ ;  /* 0x8000000904049210 */ /* 0x080fe40007ffe0ff */
[----:B------:R-:W-:Y:S02]  /*02c0*/  @!P1 IADD3 R0, PT, PT, R0, 0x1, RZ ;  /* 0x0000000100009810 */ /* 0x000fe40007ffe0ff */
[----:B------:R-:W-:Y:S02]  /*02d0*/  ISETP.GE.U32.AND P0, PT, R4, R9, PT ;  /* 0x000000090400720c */ /* 0x000fe40003f06070 */
[----:B------:R-:W-:Y:S02]  /*02e0*/  LOP3.LUT R4, R2, R3, RZ, 0x3c, !PT ;  /* 0x0000000302047212 */ /* 0x000fe400078e3cff */
[----:B------:R-:W-:Y:S02]  /*02f0*/  ISETP.GE.U32.AND P1, PT, R6, 0x7, PT ;  /* 0x000000070600780c */ /* 0x000fe40003f26070 */
[----:B------:R-:W-:-:S02]  /*0300*/  ISETP.GE.AND P2, PT, R4, RZ, PT ;  /* 0x000000ff0400720c */ /* 0x000fc40003f46270 */
[----:B------:R-:W-:-:S05]  /*0310*/  IADD3 R4, PT, PT, R2, -0x1, RZ ;  /* 0xffffffff02047810 */ /* 0x000fca0007ffe0ff */
[----:B------:R-:W-:Y:S02]  /*0320*/  @P0 IADD3 R0, PT, PT, R0, 0x1, RZ ;  /* 0x0000000100000810 */ /* 0x000fe40007ffe0ff */
[----:B------:R-:W-:-:S04]  /*0330*/  ISETP.GE.U32.AND P0, PT, R4, 0xf, PT ;  /* 0x0000000f0400780c */ /* 0x000fc80003f06070 */
[----:B------:R-:W-:Y:S02]  /*0340*/  @!P2 IADD3 R0, PT, PT, -R0, RZ, RZ ;  /* 0x000000ff0000a210 */ /* 0x000fe40007ffe1ff */
[----:B------:R-:W-:Y:S01]  /*0350*/  ISETP.GE.U32.AND P2, PT, R7, 0x3, PT ;  /* 0x000000030700780c */ /* 0x000fe20003f46070 */
[----:B--2---:R0:W-:Y:S01]  /*0360*/  @!P3 STS [R26], R5 ;  /* 0x000000051a00b388 */ /* 0x0041e20000000800 */
[----:B------:R-:W-:Y:S01]  /*0370*/  BAR.SYNC.DEFER_BLOCKING 0x0 ;  /* 0x0000000000007b1d */ /* 0x000fe20000010000 */
[----:B------:R-:W-:-:S13]  /*0380*/  ISETP.NE.AND P3, PT, R3, RZ, PT ;  /* 0x000000ff0300720c */ /* 0x000fda0003f65270 */
[----:B------:R-:W-:Y:S02]  /*0390*/  @!P3 LOP3.LUT R0, RZ, R3, RZ, 0x33, !PT ;  /* 0x00000003ff00b212 */ /* 0x000fe400078e33ff */
[----:B0-----:R-:W-:-:S07]  /*03a0*/  LOP3.LUT R3, R2, 0x3, RZ, 0xc0, !PT ;  /* 0x0000000302037812 */ /* 0x001fce00078ec0ff */
.L_x_7:
[----:B0-----:R-:W0:Y:S01]  /*03b0*/  LDCU UR18, c[0x0][0x3b0] ;  /* 0x00007600ff1277ac */ /* 0x001e220008000800 */
[----:B------:R-:W-:Y:S01]  /*03c0*/  BSSY.RECONVERGENT B0, `(.L_x_0) ;  /* 0x0000073000007945 */ /* 0x000fe20003800200 */
[----:B0-----:R-:W-:-:S13]  /*03d0*/  ISETP.GE.AND P3, PT, R22, UR18, PT ;  /* 0x0000001216007c0c */ /* 0x001fda000bf66270 */
[----:B------:R-:W-:Y:S05]  /*03e0*/  @P3 BRA `(.L_x_1) ;  /* 0x0000000400c03947 */ /* 0x000fea0003800000 */
[----:B------:R-:W-:Y:S01]  /*03f0*/  MOV R5, UR18 ;  /* 0x0000001200057c02 */ /* 0x000fe20008000f00 */
[----:B------:R-:W-:Y:S01]  /*0400*/  HFMA2 R11, -RZ, RZ, 0, 0 ;  /* 0x00000000ff0b7431 */ /* 0x000fe200000001ff */
[----:B------:R-:W-:-:S03]  /*0410*/  MOV R15, RZ ;  /* 0x000000ff000f7202 */ /* 0x000fc60000000f00 */
[----:B------:R-:W-:Y:S01]  /*0420*/  IMAD R2, R5, UR4, R22 ;  /* 0x0000000405027c24 */ /* 0x000fe2000f8e0216 */
[----:B------:R-:W-:Y:S06]  /*0430*/  @!P0 BRA `(.L_x_2) ;  /* 0x0000000000b88947 */ /* 0x000fec0003800000 */
[----:B------:R-:W-:Y:S02]  /*0440*/  MOV R11, RZ ;  /* 0x000000ff000b7202 */ /* 0x000fe40000000f00 */
[----:B------:R-:W-:-:S07]  /*0450*/  MOV R15, RZ ;  /* 0x000000ff000f7202 */ /* 0x000fce0000000f00 */
.L_x_3:
[----:B------:R-:W0:Y:S01]  /*0460*/  LDC.64 R30, c[0x0][0x388] ;  /* 0x0000e200ff1e7b82 */ /* 0x000e220000000a00 */
[----:B------:R-:W-:-:S04]  /*0470*/  IMAD R5, R2, UR18, R15 ;  /* 0x0000001202057c24 */ /* 0x000fc8000f8e020f */
[----:B0-----:R-:W-:-:S05]  /*0480*/  IMAD.WIDE R30, R5, 0x4, R30 ;  /* 0x00000004051e7825 */ /* 0x001fca00078e021e */
[----:B------:R-:W2:Y:S04]  /*0490*/  LDG.E R8, desc[UR10][R30.64] ;  /* 0x0000000a1e087981 */ /* 0x000ea8000c1e1900 */
[----:B------:R-:W3:Y:S04]  /*04a0*/  LDG.E R9, desc[UR10][R30.64+0x4] ;  /* 0x0000040a1e097981 */ /* 0x000ee8000c1e1900 */
[----:B------:R-:W4:Y:S04]  /*04b0*/  LDG.E R10, desc[UR10][R30.64+0x8] ;  /* 0x0000080a1e0a7981 */ /* 0x000f28000c1e1900 */
[----:B------:R-:W5:Y:S04]  /*04c0*/  LDG.E R16, desc[UR10][R30.64+0xc] ;  /* 0x00000c0a1e107981 */ /* 0x000f68000c1e1900 */
[----:B------:R-:W5:Y:S04]  /*04d0*/  LDG.E R20, desc[UR10][R30.64+0x10] ;  /* 0x0000100a1e147981 */ /* 0x000f68000c1e1900 */
[----:B------:R-:W5:Y:S01]  /*04e0*/  LDG.E R21, desc[UR10][R30.64+0x14] ;  /* 0x0000140a1e157981 */ /* 0x000f62000c1e1900 */
[----:B------:R-:W-:-:S03]  /*04f0*/  LEA R19, R15, UR7, 0x2 ;  /* 0x000000070f137c11 */ /* 0x000fc6000f8e10ff */
[----:B------:R-:W5:Y:S04]  /*0500*/  LDG.E R28, desc[UR10][R30.64+0x18] ;  /* 0x0000180a1e1c7981 */ /* 0x000f68000c1e1900 */
[----:B------:R-:W2:Y:S04]  /*0510*/  LDS.128 R4, [R19] ;  /* 0x0000000013047984 */ /* 0x000ea80000000c00 */
[----:B------:R-:W5:Y:S04]  /*0520*/  LDG.E R29, desc[UR10][R30.64+0x1c] ;  /* 0x00001c0a1e1d7981 */ /* 0x000f68000c1e1900 */
[----:B------:R-:W5:Y:S04]  /*0530*/  LDG.E R27, desc[UR10][R30.64+0x20] ;  /* 0x0000200a1e1b7981 */ /* 0x000f68000c1e1900 */
[----:B------:R-:W5:Y:S04]  /*0540*/  LDG.E R18, desc[UR10][R30.64+0x24] ;  /* 0x0000240a1e127981 */ /* 0x000f68000c1e1900 */
[----:B------:R-:W5:Y:S04]  /*0550*/  LDG.E R17, desc[UR10][R30.64+0x2c] ;  /* 0x00002c0a1e117981 */ /* 0x000f68000c1e1900 */
[----:B------:R-:W5:Y:S04]  /*0560*/  LDG.E R23, desc[UR10][R30.64+0x38] ;  /* 0x0000380a1e177981 */ /* 0x000f68000c1e1900 */
[----:B------:R-:W5:Y:S01]  /*0570*/  LDG.E R24, desc[UR10][R30.64+0x3c] ;  /* 0x00003c0a1e187981 */ /* 0x000f62000c1e1900 */
[----:B--2---:R-:W-:-:S04]  /*0580*/  FFMA R4, R8, R4, R11 ;  /* 0x0000000408047223 */ /* 0x004fc8000000000b */
[----:B---3--:R-:W-:-:S04]  /*0590*/  FFMA R5, R5, R9, R4 ;  /* 0x0000000905057223 */ /* 0x008fc80000000004 */
[----:B----4-:R-:W-:Y:S02]  /*05a0*/  FFMA R6, R6, R10, R5 ;  /* 0x0000000a06067223 */ /* 0x010fe40000000005 */
[----:B------:R-:W0:Y:S02]  /*05b0*/  LDS.128 R8, [R19+0x10] ;  /* 0x0000100013087984 */ /* 0x000e240000000c00 */
[----:B-----5:R-:W-:Y:S02]  /*05c0*/  FFMA R7, R7, R16, R6 ;  /* 0x0000001007077223 */ /* 0x020fe40000000006 */
[----:B------:R-:W2:Y:S02]  /*05d0*/  LDG.E R16, desc[UR10][R30.64+0x28] ;  /* 0x0000280a1e107981 */ /* 0x000ea4000c1e1900 */
[----:B0-----:R-:W-:Y:S02]  /*05e0*/  FFMA R8, R20, R8, R7 ;  /* 0x0000000814087223 */ /* 0x001fe40000000007 */
[----:B------:R-:W3:Y:S02]  /*05f0*/  LDG.E R20, desc[UR10][R30.64+0x30] ;  /* 0x0000300a1e147981 */ /* 0x000ee4000c1e1900 */
[----:B------:R-:W-:-:S02]  /*0600*/  FFMA R9, R9, R21, R8 ;  /* 0x0000001509097223 */ /* 0x000fc40000000008 */
[----:B------:R-:W4:Y:S04]  /*0610*/  LDG.E R21, desc[UR10][R30.64+0x34] ;  /* 0x0000340a1e157981 */ /* 0x000f28000c1e1900 */
[----:B------:R-:W0:Y:S01]  /*0620*/  LDS.128 R4, [R19+0x20] ;  /* 0x0000200013047984 */ /* 0x000e220000000c00 */
[----:B------:R-:W-:-:S04]  /*0630*/  FFMA R10, R10, R28, R9 ;  /* 0x0000001c0a0a7223 */ /* 0x000fc80000000009 */
[----:B------:R-:W-:Y:S01]  /*0640*/  FFMA R10, R11, R29, R10 ;  /* 0x0000001d0b0a7223 */ /* 0x000fe2000000000a */
[----:B------:R-:W-:-:S03]  /*0650*/  IADD3 R15, PT, PT, R15, 0x10, RZ ;  /* 0x000000100f0f7810 */ /* 0x000fc60007ffe0ff */
[----:B0-----:R-:W-:Y:S02]  /*0660*/  FFMA R4, R27, R4, R10 ;  /* 0x000000041b047223 */ /* 0x001fe4000000000a */
[----:B------:R-:W3:Y:S02]  /*0670*/  LDS.128 R8, [R19+0x30] ;  /* 0x0000300013087984 */ /* 0x000ee40000000c00 */
[----:B------:R-:W-:Y:S01]  /*0680*/  FFMA R5, R5, R18, R4 ;  /* 0x0000001205057223 */ /* 0x000fe20000000004 */
[----:B------:R-:W-:-:S03]  /*0690*/  ISETP.NE.AND P4, PT, R15, R12, PT ;  /* 0x0000000c0f00720c */ /* 0x000fc60003f85270 */
[----:B--2---:R-:W-:-:S04]  /*06a0*/  FFMA R6, R6, R16, R5 ;  /* 0x0000001006067223 */ /* 0x004fc80000000005 */
[----:B------:R-:W-:-:S04]  /*06b0*/  FFMA R7, R7, R17, R6 ;  /* 0x0000001107077223 */ /* 0x000fc80000000006 */
[----:B---3--:R-:W-:-:S04]  /*06c0*/  FFMA R8, R20, R8, R7 ;  /* 0x0000000814087223 */ /* 0x008fc80000000007 */
[----:B----4-:R-:W-:-:S04]  /*06d0*/  FFMA R9, R9, R21, R8 ;  /* 0x0000001509097223 */ /* 0x010fc80000000008 */
[----:B------:R-:W-:-:S04]  /*06e0*/  FFMA R10, R10, R23, R9 ;  /* 0x000000170a0a7223 */ /* 0x000fc80000000009 */
[----:B------:R-:W-:Y:S01]  /*06f0*/  FFMA R11, R11, R24, R10 ;  /* 0x000000180b0b7223 */ /* 0x000fe2000000000a */
[----:B------:R-:W-:Y:S06]  /*0700*/  @P4 BRA `(.L_x_3) ;  /* 0xfffffffc00544947 */ /* 0x000fec000383ffff */
[----:B------:R-:W-:-:S07]  /*0710*/  MOV R15, R12 ;  /* 0x0000000c000f7202 */ /* 0x000fce0000000f00 */
.L_x_2:
[----:B------:R-:W-:-:S13]  /*0720*/  ISETP.NE.AND P4, PT, R14, RZ, PT ;  /* 0x000000ff0e00720c */ /* 0x000fda0003f85270 */
[----:B------:R-:W-:Y:S05]  /*0730*/  @!P4 BRA `(.L_x_4) ;  /* 0x0000000000e4c947 */ /* 0x000fea0003800000 */
[----:B------:R-:W-:Y:S01]  /*0740*/  ISETP.NE.AND P4, PT, R13, RZ, PT ;  /* 0x000000ff0d00720c */ /* 0x000fe20003f85270 */
[----:B------:R-:W-:-:S12]  /*0750*/  @!P1 BRA `(.L_x_5) ;  /* 0x00000000005c9947 */ /* 0x000fd80003800000 */
        /* <DEDUP_REMOVED lines=8> */
[----:B------:R-:W5:Y:S04]  /*07e0*/  LDG.E R20, desc[UR10][R16.64+0x14] ;  /* 0x0000140a10147981 */ /* 0x000f68000c1e1900 */
[----:B------:R-:W5:Y:S04]  /*07f0*/  LDG.E R19, desc[UR10][R16.64+0x18] ;  /* 0x0000180a10137981 */ /* 0x000f68000c1e1900 */
[----:B------:R-:W5:Y:S01]  /*0800*/  LDG.E R28, desc[UR10][R16.64+0x1c] ;  /* 0x00001c0a101c7981 */ /* 0x000f62000c1e1900 */
[----:B------:R-:W-:-:S02]  /*0810*/  LEA R27, R15, UR7, 0x2 ;  /* 0x000000070f1b7c11 */ /* 0x000fc4000f8e10ff */
[----:B------:R-:W-:-:S03]  /*0820*/  IADD3 R15, PT, PT, R15, 0x8, RZ ;  /* 0x000000080f0f7810 */ /* 0x000fc60007ffe0ff */
[----:B------:R-:W2:Y:S02]  /*0830*/  LDS.128 R4, [R27] ;  /* 0x000000001b047984 */ /* 0x000ea40000000c00 */
[----:B--2---:R-:W-:Y:S02]  /*0840*/  FFMA R29, R8, R4, R11 ;  /* 0x00000004081d7223 */ /* 0x004fe4000000000b */
[----:B------:R-:W0:Y:S02]  /*0850*/  LDS.128 R8, [R27+0x10] ;  /* 0x000010001b087984 */ /* 0x000e240000000c00 */
[----:B---3--:R-:W-:-:S04]  /*0860*/  FFMA R18, R18, R5, R29 ;  /* 0x0000000512127223 */ /* 0x008fc8000000001d */
[----:B----4-:R-:W-:-:S04]  /*0870*/  FFMA R23, R23, R6, R18 ;  /* 0x0000000617177223 */ /* 0x010fc80000000012 */
[----:B-----5:R-:W-:-:S04]  /*0880*/  FFMA R24, R24, R7, R23 ;  /* 0x0000000718187223 */ /* 0x020fc80000000017 */
[----:B0-----:R-:W-:-:S04]  /*0890*/  FFMA R21, R21, R8, R24 ;  /* 0x0000000815157223 */ /* 0x001fc80000000018 */
[----:B------:R-:W-:-:S04]  /*08a0*/  FFMA R20, R20, R9, R21 ;  /* 0x0000000914147223 */ /* 0x000fc80000000015 */
[----:B------:R-:W-:-:S04]  /*08b0*/  FFMA R19, R19, R10, R20 ;  /* 0x0000000a13137223 */ /* 0x000fc80000000014 */
[----:B------:R-:W-:-:S07]  /*08c0*/  FFMA R11, R28, R11, R19 ;  /* 0x0000000b1c0b7223 */ /* 0x000fce0000000013 */
.L_x_5:
        /* <DEDUP_REMOVED lines=9> */
[----:B------:R-:W5:Y:S01]  /*0960*/  LDG.E R19, desc[UR10][R8.64+0xc] ;  /* 0x00000c0a08137981 */ /* 0x000f62000c1e1900 */
[----:B------:R-:W-:-:S02]  /*0970*/  LEA R4, R15, UR7, 0x2 ;  /* 0x000000070f047c11 */ /* 0x000fc4000f8e10ff */
[----:B------:R-:W-:-:S04]  /*0980*/  IADD3 R15, PT, PT, R15, 0x4, RZ ;  /* 0x000000040f0f7810 */ /* 0x000fc80007ffe0ff */
[----:B------:R-:W2:Y:S02]  /*0990*/  LDS.128 R4, [R4] ;  /* 0x0000000004047984 */ /* 0x000ea40000000c00 */
[----:B--2---:R-:W-:-:S04]  /*09a0*/  FFMA R10, R10, R4, R11 ;  /* 0x000000040a0a7223 */ /* 0x004fc8000000000b */
[----:B---3--:R-:W-:-:S04]  /*09b0*/  FFMA R5, R17, R5, R10 ;  /* 0x0000000511057223 */ /* 0x008fc8000000000a */
[----:B----4-:R-:W-:-:S04]  /*09c0*/  FFMA R6, R16, R6, R5 ;  /* 0x0000000610067223 */ /* 0x010fc80000000005 */
[----:B-----5:R-:W-:-:S07]  /*09d0*/  FFMA R11, R19, R7, R6 ;  /* 0x00000007130b7223 */ /* 0x020fce0000000006 */
.L_x_6:
[----:B------:R-:W-:Y:S05]  /*09e0*/  @!P4 BRA `(.L_x_4) ;  /* 0x000000000038c947 */ /* 0x000fea0003800000 */
[----:B------:R-:W0:Y:S01]  /*09f0*/  LDC.64 R8, c[0x0][0x388] ;  /* 0x0000e200ff087b82 */ /* 0x000e220000000a00 */
[----:B------:R-:W-:-:S04]  /*0a00*/  IMAD R5, R2, UR18, R15 ;  /* 0x0000001202057c24 */ /* 0x000fc8000f8e020f */
[----:B0-----:R-:W-:-:S05]  /*0a10*/  IMAD.WIDE R8, R5, 0x4, R8 ;  /* 0x0000000405087825 */ /* 0x001fca00078e0208 */
[----:B------:R-:W2:Y:S01]  /*0a20*/  LDG.E R10, desc[UR10][R8.64] ;  /* 0x0000000a080a7981 */ /* 0x000ea2000c1e1900 */
[----:B------:R-:W-:Y:S02]  /*0a30*/  LEA R4, R15, UR7, 0x2 ;  /* 0x000000070f047c11 */ /* 0x000fe4000f8e10ff */
[----:B------:R-:W-:-:S04]  /*0a40*/  ISETP.NE.AND P4, PT, R3, 0x1, PT ;  /* 0x000000010300780c */ /* 0x000fc80003f85270 */
[----:B------:R-:W2:Y:S02]  /*0a50*/  LDS.128 R4, [R4] ;  /* 0x0000000004047984 */ /* 0x000ea40000000c00 */
[----:B--2---:R-:W-:-:S07]  /*0a60*/  FFMA R11, R10, R4, R11 ;  /* 0x000000040a0b7223 */ /* 0x004fce000000000b */
[----:B------:R-:W-:Y:S05]  /*0a70*/  @!P4 BRA `(.L_x_4) ;  /* 0x000000000014c947 */ /* 0x000fea0003800000 */
[----:B------:R-:W-:Y:S01]  /*0a80*/  ISETP.NE.AND P4, PT, R3, 0x2, PT ;  /* 0x000000020300780c */ /* 0x000fe20003f85270 */
[----:B------:R-:W2:-:S12]  /*0a90*/  LDG.E R4, desc[UR10][R8.64+0x4] ;  /* 0x0000040a08047981 */ /* 0x000e98000c1e1900 */
[----:B------:R-:W3:Y:S01]  /*0aa0*/  @P4 LDG.E R10, desc[UR10][R8.64+0x8] ;  /* 0x0000080a080a4981 */ /* 0x000ee2000c1e1900 */
[----:B--2---:R-:W-:-:S04]  /*0ab0*/  FFMA R11, R4, R5, R11 ;  /* 0x00000005040b7223 */ /* 0x004fc8000000000b */
[----:B---3--:R-:W-:-:S07]  /*0ac0*/  @P4 FFMA R11, R10, R6, R11 ;  /* 0x000000060a0b4223 */ /* 0x008fce000000000b */
.L_x_4:
[----:B------:R-:W-:-:S05]  /*0ad0*/  LEA R2, R2, R25, 0x2 ;  /* 0x0000001902027211 */ /* 0x000fca00078e10ff */
[----:B------:R0:W-:Y:S02]  /*0ae0*/  STS [R2], R11 ;  /* 0x0000000b02007388 */ /* 0x0001e40000000800 */
.L_x_1:
[----:B------:R-:W-:Y:S05]  /*0af0*/  BSYNC.RECONVERGENT B0 ;  /* 0x0000000000007941 */ /* 0x000fea0003800200 */
.L_x_0:
[----:B------:R-:W-:Y:S01]  /*0b00*/  BAR.SYNC.DEFER_BLOCKING 0x0 ;  /* 0x0000000000007b1d */ /* 0x000fe20000010000 */
[----:B------:R-:W-:-:S04]  /*0b10*/  UIADD3 UR4, UPT, UPT, UR4, 0x1, URZ ;  /* 0x0000000104047890 */ /* 0x000fc8000fffe0ff */
[----:B------:R-:W-:-:S09]  /*0b20*/  UISETP.NE.AND UP0, UPT, UR4, 0x3, UPT ;  /* 0x000000030400788c */ /* 0x000fd2000bf05270 */
[----:B------:R-:W-:Y:S05]  /*0b30*/  BRA.U UP0, `(.L_x_7) ;  /* 0xfffffff9001c7547 */ /* 0x000fea000b83ffff */
[----:B------:R-:W-:Y:S01]  /*0b40*/  ULEA UR4, UR18, UR7, 0x4 ;  /* 0x0000000712047291 */ /* 0x000fe2000f8e20ff */
[----:B------:R-:W1:Y:S05]  /*0b50*/  LDCU UR5, c[0x0][0x3b4] ;  /* 0x00007680ff0577ac */ /* 0x000e6a0008000800 */
[----:B------:R-:W-:Y:S01]  /*0b60*/  LEA R24, R22, UR4, 0x2 ;  /* 0x0000000416187c11 */ /* 0x000fe2000f8e10ff */
[----:B------:R-:W-:-:S04]  /*0b70*/  USHF.L.U32 UR8, UR18, 0x1, URZ ;  /* 0x0000000112087899 */ /* 0x000fc800080006ff */
[----:B------:R2:W-:Y:S01]  /*0b80*/  @!P3 STS [R24], RZ ;  /* 0x000000ff1800b388 */ /* 0x0005e20000000800 */
[----:B-1----:R-:W-:Y:S01]  /*0b90*/  UISETP.GE.AND UP0, UPT, UR5, 0x1, UPT ;  /* 0x000000010500788c */ /* 0x002fe2000bf06270 */
[----:B------:R-:W-:Y:S08]  /*0ba0*/  BAR.SYNC.DEFER_BLOCKING 0x0 ;  /* 0x0000000000007b1d */ /* 0x000ff00000010000 */
[----:B--2---:R-:W-:Y:S05]  /*0bb0*/  BRA.U !UP0, `(.L_x_8) ;  /* 0x0000003908c07547 */ /* 0x004fea000b800000 */
[----:B------:R-:W1:Y:S02]  /*0bc0*/  LDCU UR4, c[0x0][0x3ac] ;  /* 0x00007580ff0477ac */ /* 0x000e640008000800 */
[----:B-1----:R-:W-:-:S09]  /*0bd0*/  UISETP.GE.AND UP0, UPT, UR4, 0x1, UPT ;  /* 0x000000010400788c */ /* 0x002fd2000bf06270 */
[----:B------:R-:W-:Y:S05]  /*0be0*/  BRA.U !UP0, `(.L_x_9) ;  /* 0x0000003908207547 */ /* 0x000fea000b800000 */
[----:B------:R-:W-:Y:S01]  /*0bf0*/  I2FP.F32.S32 R5, R0 ;  /* 0x0000000000057245 */ /* 0x000fe20000201400 */
[----:B------:R-:W-:Y:S01]  /*0c00*/  ULEA UR4, UR18, UR7, 0x3 ;  /* 0x0000000712047291 */ /* 0x000fe2000f8e18ff */
[----:B------:R-:W-:Y:S02]  /*0c10*/  LOP3.LUT R3, R0, 0x7, RZ, 0xc0, !PT ;  /* 0x0000000700037812 */ /* 0x000fe400078ec0ff */
[----:B0-----:R-:W-:Y:S01]  /*0c20*/  IADD3 R2, PT, PT, R5, -0xd000000, RZ ;  /* 0xf300000005027810 */ /* 0x001fe20007ffe0ff */
[----:B------:R0:W1:Y:S01]  /*0c30*/  MUFU.RSQ R6, R5 ;  /* 0x0000000500067308 */ /* 0x0000620000001400 */
[----:B------:R-:W-:Y:S02]  /*0c40*/  UIADD3 UR5, UPT, UPT, UR4, 0x10, URZ ;  /* 0x0000001004057890 */ /* 0x000fe4000fffe0ff */
[----:B------:R-:W-:Y:S02]  /*0c50*/  ISETP.GT.U32.AND P0, PT, R2, 0x727fffff, PT ;  /* 0x727fffff0200780c */ /* 0x000fe40003f04070 */
[----:B------:R-:W-:-:S04]  /*0c60*/  LOP3.LUT R2, R0, 0x7ffffff8, RZ, 0xc0, !PT ;  /* 0x7ffffff800027812 */ /* 0x000fc800078ec0ff */
[----:B------:R-:W-:-:S07]  /*0c70*/  IADD3 R21, PT, PT, -R2, RZ, RZ ;  /* 0x000000ff02157210 */ /* 0x000fce0007ffe1ff */
[----:B0-----:R-:W-:Y:S05]  /*0c80*/  @!P0 BRA `(.L_x_10) ;  /* 0x0000000000148947 */ /* 0x001fea0003800000 */
[----:B------:R-:W-:Y:S02]  /*0c90*/  MOV R4, R5 ;  /* 0x0000000500047202 */ /* 0x000fe40000000f00 */
[----:B------:R-:W-:-:S07]  /*0ca0*/  MOV R8, 0xcc0 ;  /* 0x00000cc000087802 */ /* 0x000fce0000000f00 */
[----:B-1----:R-:W-:Y:S05]  /*0cb0*/  CALL.REL.NOINC `($__internal_1_$__cuda_sm20_sqrt_rn_f32_slowpath) ;  /* 0x0000004800fc7944 */ /* 0x002fea0003c00000 */
[----:B------:R-:W-:Y:S01]  /*0cc0*/  MOV R4, R13 ;  /* 0x0000000d00047202 */ /* 0x000fe20000000f00 */
[----:B------:R-:W-:Y:S06]  /*0cd0*/  BRA `(.L_x_11) ;  /* 0x0000000000107947 */ /* 0x000fec0003800000 */
.L_x_10:
[----:B-1----:R-:W-:Y:S01]  /*0ce0*/  FMUL.FTZ R4, R5, R6 ;  /* 0x0000000605047220 */ /* 0x002fe20000410000 */
[----:B------:R-:W-:-:S03]  /*0cf0*/  FMUL.FTZ R6, R6, 0.5 ;  /* 0x3f00000006067820 */ /* 0x000fc60000410000 */
[----:B------:R-:W-:-:S04]  /*0d00*/  FFMA R5, -R4, R4, R5 ;  /* 0x0000000404057223 */ /* 0x000fc80000000105 */
[----:B------:R-:W-:-:S07]  /*0d10*/  FFMA R4, R5, R6, R4 ;  /* 0x0000000605047223 */ /* 0x000fce0000000004 */
.L_x_11:
[----:B------:R-:W-:-:S04]  /*0d20*/  IADD3 R5, PT, PT, R4, 0x1800000, RZ ;  /* 0x0180000004057810 */ /* 0x000fc80007ffe0ff */
[----:B------:R-:W-:-:S04]  /*0d30*/  LOP3.LUT R5, R5, 0x7f800000, RZ, 0xc0, !PT ;  /* 0x7f80000005057812 */ /* 0x000fc800078ec0ff */
[----:B------:R-:W-:-:S13]  /*0d40*/  ISETP.GT.U32.AND P0, PT, R5, 0x1ffffff, PT ;  /* 0x01ffffff0500780c */ /* 0x000fda0003f04070 */
[----:B------:R-:W-:Y:S05]  /*0d50*/  @P0 BRA `(.L_x_12) ;  /* 0x0000000000100947 */ /* 0x000fea0003800000 */
[----:B------:R-:W-:-:S07]  /*0d60*/  MOV R6, 0xd80 ;  /* 0x00000d8000067802 */ /* 0x000fce0000000f00 */
[----:B------:R-:W-:Y:S05]  /*0d70*/  CALL.REL.NOINC `($__internal_0_$__cuda_sm20_rcp_rn_f32_slowpath) ;  /* 0x0000004800007944 */ /* 0x000fea0003c00000 */
[----:B------:R-:W-:Y:S01]  /*0d80*/  MOV R23, R5 ;  /* 0x0000000500177202 */ /* 0x000fe20000000f00 */
[----:B------:R-:W-:Y:S06]  /*0d90*/  BRA `(.L_x_13) ;  /* 0x0000000000107947 */ /* 0x000fec0003800000 */
.L_x_12:
[----:B------:R-:W0:Y:S02]  /*0da0*/  MUFU.RCP R23, R4 ;  /* 0x0000000400177308 */ /* 0x000e240000001000 */
[----:B0-----:R-:W-:-:S04]  /*0db0*/  FFMA R5, R23, R4, -1 ;  /* 0xbf80000017057423 */ /* 0x001fc80000000004 */
[----:B------:R-:W-:-:S04]  /*0dc0*/  FADD.FTZ R6, -R5, -RZ ;  /* 0x800000ff05067221 */ /* 0x000fc80000010100 */
[----:B------:R-:W-:-:S07]  /*0dd0*/  FFMA R23, R23, R6, R23 ;  /* 0x0000000617177223 */ /* 0x000fce0000000017 */
.L_x_13:
[----:B------:R-:W0:Y:S01]  /*0de0*/  LDCU UR9, c[0x0][0x3ac] ;  /* 0x00007580ff0977ac */ /* 0x000e220008000800 */
[----:B------:R-:W-:Y:S01]  /*0df0*/  UMOV UR4, URZ ;  /* 0x000000ff00047c82 */ /* 0x000fe20008000000 */
[----:B0-----:R-:W-:Y:S02]  /*0e00*/  ULOP3.LUT UR12, UR9, 0x7, URZ, 0xc0, !UPT ;  /* 0x00000007090c7892 */ /* 0x001fe4000f8ec0ff */
[----:B------:R-:W-:Y:S02]  /*0e10*/  ULOP3.LUT UR13, UR9, 0xf, URZ, 0xc0, !UPT ;  /* 0x0000000f090d7892 */ /* 0x000fe4000f8ec0ff */
[----:B------:R-:W-:Y:S02]  /*0e20*/  ULOP3.LUT UR14, UR9, 0x7ffffff0, URZ, 0xc0, !UPT ;  /* 0x7ffffff0090e7892 */ /* 0x000fe4000f8ec0ff */
[----:B------:R-:W-:Y:S02]  /*0e30*/  ULOP3.LUT UR17, UR9, 0x3, URZ, 0xc0, !UPT ;  /* 0x0000000309117892 */ /* 0x000fe4000f8ec0ff */
[----:B------:R-:W-:-:S02]  /*0e40*/  ULOP3.LUT UR9, UR9, 0x7ffffff8, URZ, 0xc0, !UPT ;  /* 0x7ffffff809097892 */ /* 0x000fc4000f8ec0ff */
[----:B------:R-:W-:Y:S02]  /*0e50*/  UIADD3 UR15, UPT, UPT, UR12, -0x1, URZ ;  /* 0xffffffff0c0f7890 */ /* 0x000fe4000fffe0ff */
[----:B------:R-:W-:-:S12]  /*0e60*/  UIADD3 UR16, UPT, UPT, UR13, -0x1, URZ ;  /* 0xffffffff0d107890 */ /* 0x000fd8000fffe0ff */
.L_x_99:
[----:B------:R-:W-:Y:S01]  /*0e70*/  ISETP.GE.AND P0, PT, R22, R0, PT ;  /* 0x000000001600720c */ /* 0x000fe20003f06270 */
[----:B------:R-:W-:-:S12]  /*0e80*/  BSSY.RECONVERGENT B0, `(.L_x_14) ;  /* 0x0000359000007945 */ /* 0x000fd80003800200 */
[----:B01234-:R-:W-:Y:S05]  /*0e90*/  @P0 BRA `(.L_x_15) ;  /* 0x00000034005c0947 */ /* 0x01ffea0003800000 */
[----:B------:R-:W-:Y:S01]  /*0ea0*/  IMAD R20, R0, UR4, RZ ;  /* 0x0000000400147c24 */ /* 0x000fe2000f8e02ff */
[----:B------:R-:W0:Y:S01]  /*0eb0*/  LDC R7, c[0x0][0x3b0] ;  /* 0x0000ec00ff077b82 */ /* 0x000e220000000800 */
[----:B------:R-:W-:Y:S01]  /*0ec0*/  HFMA2 R6, -RZ, RZ, 0, 0 ;  /* 0x00000000ff067431 */ /* 0x000fe200000001ff */
[----:B------:R-:W-:Y:S02]  /*0ed0*/  MOV R16, 0xff800000 ;  /* 0xff80000000107802 */ /* 0x000fe40000000f00 */
[C---:B------:R-:W-:Y:S02]  /*0ee0*/  IADD3 R12, PT, PT, R20.reuse, R22, RZ ;  /* 0x00000016140c7210 */ /* 0x040fe40007ffe0ff */
[----:B------:R-:W-:Y:S02]  /*0ef0*/  LEA R5, R20, UR5, 0x2 ;  /* 0x0000000514057c11 */ /* 0x000fe4000f8e10ff */
[----:B------:R-:W-:-:S05]  /*0f00*/  LEA R12, R12, R25, 0x2 ;  /* 0x000000190c0c7211 */ /* 0x000fca00078e10ff */
[----:B------:R1:W2:Y:S02]  /*0f10*/  LDS R4, [R12] ;  /* 0x000000000c047984 */ /* 0x0002a40000000800 */
[----:B01----:R-:W-:-:S07]  /*0f20*/  IADD3 R7, PT, PT, R20, R7, RZ ;  /* 0x0000000714077210 */ /* 0x003fce0007ffe0ff */
.L_x_21:
[----:B------:R-:W-:Y:S02]  /*0f30*/  ISETP.GE.U32.AND P0, PT, R0, 0x8, PT ;  /* 0x000000080000780c */ /* 0x000fe40003f06070 */
[----:B------:R-:W-:Y:S02]  /*0f40*/  MOV R27, RZ ;  /* 0x000000ff001b7202 */ /* 0x000fe40000000f00 */
[----:B------:R-:W-:-:S09]  /*0f50*/  MOV R8, RZ ;  /* 0x000000ff00087202 */ /* 0x000fd20000000f00 */
[----:B------:R-:W-:Y:S05]  /*0f60*/  @!P0 BRA `(.L_x_16) ;  /* 0x0000000000608947 */ /* 0x000fea0003800000 */
[----:B------:R-:W-:Y:S02]  /*0f70*/  MOV R27, RZ ;  /* 0x000000ff001b7202 */ /* 0x000fe40000000f00 */
[----:B------:R-:W-:Y:S02]  /*0f80*/  MOV R9, R5 ;  /* 0x0000000500097202 */ /* 0x000fe40000000f00 */
[----:B------:R-:W-:-:S07]  /*0f90*/  MOV R8, R21 ;  /* 0x0000001500087202 */ /* 0x000fce0000000f00 */
.L_x_17:
[----:B------:R-:W2:Y:S01]  /*0fa0*/  LDS R10, [R9+-0x10] ;  /* 0xfffff000090a7984 */ /* 0x000ea20000000800 */
[----:B------:R-:W-:-:S03]  /*0fb0*/  IADD3 R8, PT, PT, R8, 0x8, RZ ;  /* 0x0000000808087810 */ /* 0x000fc60007ffe0ff */
[----:B------:R-:W0:Y:S01]  /*0fc0*/  LDS R14, [R9+-0xc] ;  /* 0xfffff400090e7984 */ /* 0x000e220000000800 */
[----:B------:R-:W-:-:S03]  /*0fd0*/  ISETP.NE.AND P0, PT, R8, RZ, PT ;  /* 0x000000ff0800720c */ /* 0x000fc60003f05270 */
[----:B------:R-:W1:Y:S04]  /*0fe0*/  LDS R17, [R9+-0x8] ;  /* 0xfffff80009117984 */ /* 0x000e680000000800 */
[----:B------:R-:W3:Y:S04]  /*0ff0*/  LDS R15, [R9+-0x4] ;  /* 0xfffffc00090f7984 */ /* 0x000ee80000000800 */
[----:B------:R-:W4:Y:S04]  /*1000*/  LDS R13, [R9] ;  /* 0x00000000090d7984 */ /* 0x000f280000000800 */
[----:B------:R-:W5:Y:S04]  /*1010*/  LDS R11, [R9+0x4] ;  /* 0x00000400090b7984 */ /* 0x000f680000000800 */
[----:B------:R-:W5:Y:S01]  /*1020*/  LDS R19, [R9+0x8] ;  /* 0x0000080009137984 */ /* 0x000f620000000800 */
[----:B--2---:R-:W-:-:S04]  /*1030*/  FFMA R27, R4, R10, R27 ;  /* 0x0000000a041b7223 */ /* 0x004fc8000000001b */
[C---:B0-----:R-:W-:Y:S02]  /*1040*/  FFMA R14, R4.reuse, R14, R27 ;  /* 0x0000000e040e7223 */ /* 0x041fe4000000001b */
[----:B------:R0:W2:Y:S02]  /*1050*/  LDS R27, [R9+0xc] ;  /* 0x00000c00091b7984 */ /* 0x0000a40000000800 */
[----:B-1----:R-:W-:-:S04]  /*1060*/  FFMA R14, R4, R17, R14 ;  /* 0x00000011040e7223 */ /* 0x002fc8000000000e */
[----:B---3--:R-:W-:Y:S01]  /*1070*/  FFMA R14, R4, R15, R14 ;  /* 0x0000000f040e7223 */ /* 0x008fe2000000000e */
[----:B0-----:R-:W-:-:S03]  /*1080*/  IADD3 R9, PT, PT, R9, 0x20, RZ ;  /* 0x0000002009097810 */ /* 0x001fc60007ffe0ff */
[----:B----4-:R-:W-:-:S04]  /*1090*/  FFMA R14, R4, R13, R14 ;  /* 0x0000000d040e7223 */ /* 0x010fc8000000000e */
[----:B-----5:R-:W-:-:S04]  /*10a0*/  FFMA R14, R4, R11, R14 ;  /* 0x0000000b040e7223 */ /* 0x020fc8000000000e */
[----:B------:R-:W-:-:S04]  /*10b0*/  FFMA R14, R4, R19, R14 ;  /* 0x00000013040e7223 */ /* 0x000fc8000000000e */
[----:B--2---:R-:W-:Y:S01]  /*10c0*/  FFMA R27, R4, R27, R14 ;  /* 0x0000001b041b7223 */ /* 0x004fe2000000000e */
[----:B------:R-:W-:Y:S06]  /*10d0*/  @P0 BRA `(.L_x_17) ;  /* 0xfffffffc00b00947 */ /* 0x000fec000383ffff */
[----:B------:R-:W-:-:S07]  /*10e0*/  MOV R8, R2 ;  /* 0x0000000200087202 */ /* 0x000fce0000000f00 */
.L_x_16:
[----:B------:R-:W-:-:S13]  /*10f0*/  ISETP.NE.AND P0, PT, R3, RZ, PT ;  /* 0x000000ff0300720c */ /* 0x000fda0003f05270 */
[----:B------:R-:W-:Y:S05]  /*1100*/  @!P0 BRA `(.L_x_18) ;  /* 0x0000000000788947 */ /* 0x000fea0003800000 */
[----:B------:R-:W-:Y:S02]  /*1110*/  IADD3 R9, PT, PT, R3, -0x1, RZ ;  /* 0xffffffff03097810 */ /* 0x000fe40007ffe0ff */
[----:B------:R-:W-:Y:S02]  /*1120*/  LOP3.LUT P1, R11, R0, 0x3, RZ, 0xc0, !PT ;  /* 0x00000003000b7812 */ /* 0x000fe4000782c0ff */
[----:B------:R-:W-:-:S13]  /*1130*/  ISETP.GE.U32.AND P0, PT, R9, 0x3, PT ;  /* 0x000000030900780c */ /* 0x000fda0003f06070 */
[----:B------:R-:W-:Y:S05]  /*1140*/  @!P0 BRA `(.L_x_19) ;  /* 0x00000000002c8947 */ /* 0x000fea0003800000 */
[----:B------:R-:W-:Y:S02]  /*1150*/  IADD3 R10, PT, PT, R7, R8, RZ ;  /* 0x00000008070a7210 */ /* 0x000fe40007ffe0ff */
[----:B------:R-:W-:Y:S02]  /*1160*/  IADD3 R8, PT, PT, R8, 0x4, RZ ;  /* 0x0000000408087810 */ /* 0x000fe40007ffe0ff */
[----:B------:R-:W-:-:S05]  /*1170*/  LEA R10, R10, R25, 0x2 ;  /* 0x000000190a0a7211 */ /* 0x000fca00078e10ff */
[----:B------:R-:W2:Y:S04]  /*1180*/  LDS R9, [R10] ;  /* 0x000000000a097984 */ /* 0x000ea80000000800 */
[----:B------:R-:W0:Y:S04]  /*1190*/  LDS R14, [R10+0x4] ;  /* 0x000004000a0e7984 */ /* 0x000e280000000800 */
[----:B------:R-:W1:Y:S04]  /*11a0*/  LDS R18, [R10+0x8] ;  /* 0x000008000a127984 */ /* 0x000e680000000800 */
[----:B------:R-:W3:Y:S01]  /*11b0*/  LDS R28, [R10+0xc] ;  /* 0x00000c000a1c7984 */ /* 0x000ee20000000800 */
[----:B--2---:R-:W-:-:S04]  /*11c0*/  FFMA R9, R4, R9, R27 ;  /* 0x0000000904097223 */ /* 0x004fc8000000001b */
[----:B0-----:R-:W-:-:S04]  /*11d0*/  FFMA R9, R4, R14, R9 ;  /* 0x0000000e04097223 */ /* 0x001fc80000000009 */
[----:B-1----:R-:W-:-:S04]  /*11e0*/  FFMA R9, R4, R18, R9 ;  /* 0x0000001204097223 */ /* 0x002fc80000000009 */
[----:B---3--:R-:W-:-:S07]  /*11f0*/  FFMA R27, R4, R28, R9 ;  /* 0x0000001c041b7223 */ /* 0x008fce0000000009 */
.L_x_19:
[----:B------:R-:W-:Y:S05]  /*1200*/  @!P1 BRA `(.L_x_18) ;  /* 0x0000000000389947 */ /* 0x000fea0003800000 */
[----:B------:R-:W-:Y:S02]  /*1210*/  ISETP.NE.AND P0, PT, R11, 0x1, PT ;  /* 0x000000010b00780c */ /* 0x000fe40003f05270 */
[----:B------:R-:W-:-:S11]  /*1220*/  LOP3.LUT P1, RZ, R0, 0x1, RZ, 0xc0, !PT ;  /* 0x0000000100ff7812 */ /* 0x000fd6000782c0ff */
[----:B------:R-:W-:Y:S05]  /*1230*/  @!P0 BRA `(.L_x_20) ;  /* 0x00000000001c8947 */ /* 0x000fea0003800000 */
[----:B------:R-:W-:Y:S02]  /*1240*/  IADD3 R10, PT, PT, R7, R8, RZ ;  /* 0x00000008070a7210 */ /* 0x000fe40007ffe0ff */
[----:B------:R-:W-:Y:S02]  /*1250*/  IADD3 R8, PT, PT, R8, 0x2, RZ ;  /* 0x0000000208087810 */ /* 0x000fe40007ffe0ff */
[----:B------:R-:W-:-:S05]  /*1260*/  LEA R10, R10, R25, 0x2 ;  /* 0x000000190a0a7211 */ /* 0x000fca00078e10ff */
[----:B------:R-:W2:Y:S04]  /*1270*/  LDS R9, [R10] ;  /* 0x000000000a097984 */ /* 0x000ea80000000800 */
[----:B------:R-:W0:Y:S01]  /*1280*/  LDS R14, [R10+0x4] ;  /* 0x000004000a0e7984 */ /* 0x000e220000000800 */
[----:B--2---:R-:W-:-:S04]  /*1290*/  FFMA R9, R4, R9, R27 ;  /* 0x0000000904097223 */ /* 0x004fc8000000001b */
[----:B0-----:R-:W-:-:S07]  /*12a0*/  FFMA R27, R4, R14, R9 ;  /* 0x0000000e041b7223 */ /* 0x001fce0000000009 */
.L_x_20:
[----:B------:R-:W-:-:S04]  /*12b0*/  @P1 IADD3 R8, PT, PT, R7, R8, RZ ;  /* 0x0000000807081210 */ /* 0x000fc80007ffe0ff */
[----:B------:R-:W-:-:S06]  /*12c0*/  @P1 LEA R8, R8, R25, 0x2 ;  /* 0x0000001908081211 */ /* 0x000fcc00078e10ff */
[----:B------:R-:W2:Y:S02]  /*12d0*/  @P1 LDS R8, [R8] ;  /* 0x0000000008081984 */ /* 0x000ea40000000800 */
[----:B--2---:R-:W-:-:S07]  /*12e0*/  @P1 FFMA R27, R4, R8, R27 ;  /* 0x00000008041b1223 */ /* 0x004fce000000001b */
.L_x_18:
[----:B------:R-:W0:Y:S01]  /*12f0*/  LDCU UR19, c[0x0][0x3ac] ;  /* 0x00007580ff1377ac */ /* 0x000e220008000800 */
[----:B------:R-:W-:Y:S01]  /*1300*/  FMUL R27, R27, R23 ;  /* 0x000000171b1b7220 */ /* 0x000fe20000400000 */
[C---:B------:R-:W-:Y:S02]  /*1310*/  LEA R8, R6.reuse, R1, 0x2 ;  /* 0x0000000106087211 */ /* 0x040fe400078e10ff */
[----:B------:R-:W-:Y:S02]  /*1320*/  IADD3 R6, PT, PT, R6, 0x1, RZ ;  /* 0x0000000106067810 */ /* 0x000fe40007ffe0ff */
[----:B------:R-:W-:Y:S01]  /*1330*/  FMNMX R16, R27, R16, !PT ;  /* 0x000000101b107209 */ /* 0x000fe20007800000 */
[----:B------:R1:W-:Y:S01]  /*1340*/  STL [R8], R27 ;  /* 0x0000001b08007387 */ /* 0x0003e20000100800 */
[----:B0-----:R-:W-:-:S13]  /*1350*/  ISETP.NE.AND P0, PT, R6, UR19, PT ;  /* 0x0000001306007c0c */ /* 0x001fda000bf05270 */
[----:B-1----:R-:W-:Y:S05]  /*1360*/  @P0 BRA `(.L_x_21) ;  /* 0xfffffff800f00947 */ /* 0x002fea000383ffff */
[----:B------:R-:W-:Y:S01]  /*1370*/  UISETP.GE.U32.AND UP0, UPT, UR19, 0x8, UPT ;  /* 0x000000081300788c */ /* 0x000fe2000bf06070 */
[----:B------:R-:W-:Y:S01]  /*1380*/  HFMA2 R13, -RZ, RZ, 0, 0 ;  /* 0x00000000ff0d7431 */ /* 0x000fe200000001ff */
[----:B--2---:R-:W-:-:S07]  /*1390*/  MOV R4, RZ ;  /* 0x000000ff00047202 */ /* 0x004fce0000000f00 */
[----:B------:R-:W-:Y:S05]  /*13a0*/  BRA.U !UP0, `(.L_x_22) ;  /* 0x0000000508747547 */ /* 0x000fea000b800000 */
[----:B------:R-:W-:Y:S02]  /*13b0*/  MOV R13, RZ ;  /* 0x000000ff000d7202 */ /* 0x000fe40000000f00 */
[----:B------:R-:W-:-:S07]  /*13c0*/  MOV R15, RZ ;  /* 0x000000ff000f7202 */ /* 0x000fce0000000f00 */
.L_x_23:
[----:B0-----:R-:W-:-:S05]  /*13d0*/  LEA R14, R15, R1, 0x2 ;  /* 0x000000010f0e7211 */ /* 0x001fca00078e10ff */
[----:B------:R-:W2:Y:S01]  /*13e0*/  LDL.128 R4, [R14] ;  /* 0x000000000e047983 */ /* 0x000ea20000100c00 */
[----:B------:R-:W-:Y:S01]  /*13f0*/  HFMA2 R17, -RZ, RZ, 0.96630859375, -0.0022525787353515625 ;  /* 0x3bbb989dff117431 */ /* 0x000fe200000001ff */
[----:B------:R-:W-:Y:S01]  /*1400*/  MOV R18, 0x437c0000 ;  /* 0x437c000000127802 */ /* 0x000fe20000000f00 */
[C---:B--2---:R-:W-:Y:S01]  /*1410*/  FADD R8, -R16.reuse, R4 ;  /* 0x0000000410087221 */ /* 0x044fe20000000100 */
[C---:B------:R-:W-:Y:S01]  /*1420*/  FADD R28, -R16.reuse, R5 ;  /* 0x00000005101c7221 */ /* 0x040fe20000000100 */
[C---:B------:R-:W-:Y:S01]  /*1430*/  FADD R10, -R16.reuse, R6 ;  /* 0x00000006100a7221 */ /* 0x040fe20000000100 */
[----:B------:R-:W-:Y:S01]  /*1440*/  FADD R30, -R16, R7 ;  /* 0x00000007101e7221 */ /* 0x000fe20000000100 */
[-C--:B------:R-:W-:Y:S01]  /*1450*/  FFMA.SAT R9, R8, R17.reuse, 0.5 ;  /* 0x3f00000008097423 */ /* 0x080fe20000002011 */
[-C--:B------:R-:W-:Y:S02]  /*1460*/  FFMA.SAT R11, R28, R17.reuse, 0.5 ;  /* 0x3f0000001c0b7423 */ /* 0x080fe40000002011 */
[----:B------:R-:W-:Y:S01]  /*1470*/  FFMA.SAT R7, R30, R17, 0.5 ;  /* 0x3f0000001e077423 */ /* 0x000fe20000002011 */
[----:B------:R-:W-:-:S03]  /*1480*/  FFMA.RM R4, R9, R18, 12582913 ;  /* 0x4b40000109047423 */ /* 0x000fc60000004012 */
[----:B------:R-:W-:Y:S01]  /*1490*/  FFMA.RM R7, R7, R18, 12582913 ;  /* 0x4b40000107077423 */ /* 0x000fe20000004012 */
[----:B------:R-:W-:-:S04]  /*14a0*/  FADD R5, R4, -12583039 ;  /* 0xcb40007f04057421 */ /* 0x000fc80000000000 */
[----:B------:R-:W-:Y:S01]  /*14b0*/  FFMA R9, R8, 1.4426950216293334961, -R5 ;  /* 0x3fb8aa3b08097823 */ /* 0x000fe20000000805 */
[----:B------:R-:W-:-:S03]  /*14c0*/  FFMA.RM R5, R11, R18, 12582913 ;  /* 0x4b4000010b057423 */ /* 0x000fc60000004012 */
[----:B------:R-:W-:Y:S01]  /*14d0*/  FFMA R8, R8, 1.925963033500011079e-08, R9 ;  /* 0x32a5706008087823 */ /* 0x000fe20000000009 */
[----:B------:R-:W-:-:S04]  /*14e0*/  FADD R9, R5, -12583039 ;  /* 0xcb40007f05097421 */ /* 0x000fc80000000000 */
[C---:B------:R-:W-:Y:S01]  /*14f0*/  FFMA R9, R28.reuse, 1.4426950216293334961, -R9 ;  /* 0x3fb8aa3b1c097823 */ /* 0x040fe20000000809 */
[----:B------:R-:W0:Y:S03]  /*1500*/  MUFU.EX2 R8, R8 ;  /* 0x0000000800087308 */ /* 0x000e260000000800 */
[----:B------:R-:W-:Y:S01]  /*1510*/  FFMA R28, R28, 1.925963033500011079e-08, R9 ;  /* 0x32a570601c1c7823 */ /* 0x000fe20000000009 */
[----:B------:R-:W-:-:S04]  /*1520*/  FFMA.SAT R9, R10, R17, 0.5 ;  /* 0x3f0000000a097423 */ /* 0x000fc80000002011 */
[----:B------:R-:W-:-:S04]  /*1530*/  FFMA.RM R6, R9, R18, 12582913 ;  /* 0x4b40000109067423 */ /* 0x000fc80000004012 */
[----:B------:R-:W-:-:S04]  /*1540*/  FADD R9, R6, -12583039 ;  /* 0xcb40007f06097421 */ /* 0x000fc80000000000 */
[----:B------:R-:W-:-:S04]  /*1550*/  FFMA R9, R10, 1.4426950216293334961, -R9 ;  /* 0x3fb8aa3b0a097823 */ /* 0x000fc80000000809 */
[----:B------:R-:W-:Y:S01]  /*1560*/  FFMA R27, R10, 1.925963033500011079e-08, R9 ;  /* 0x32a570600a1b7823 */ /* 0x000fe20000000009 */
[----:B------:R-:W-:-:S05]  /*1570*/  SHF.L.U32 R9, R4, 0x17, RZ ;  /* 0x0000001704097819 */ /* 0x000fca00000006ff */
[----:B0-----:R-:W-:Y:S01]  /*1580*/  FMUL R4, R9, R8 ;  /* 0x0000000809047220 */ /* 0x001fe20000400000 */
[----:B------:R-:W-:-:S04]  /*1590*/  FADD R9, R7, -12583039 ;  /* 0xcb40007f07097421 */ /* 0x000fc80000000000 */
[----:B------:R-:W-:-:S04]  /*15a0*/  FFMA R9, R30, 1.4426950216293334961, -R9 ;  /* 0x3fb8aa3b1e097823 */ /* 0x000fc80000000809 */
[----:B------:R-:W-:Y:S02]  /*15b0*/  FFMA R19, R30, 1.925963033500011079e-08, R9 ;  /* 0x32a570601e137823 */ /* 0x000fe40000000009 */
[----:B------:R-:W2:Y:S01]  /*15c0*/  LDL.128 R8, [R14+0x10] ;  /* 0x000010000e087983 */ /* 0x000ea20000100c00 */
[----:B------:R-:W0:Y:S01]  /*15d0*/  MUFU.EX2 R28, R28 ;  /* 0x0000001c001c7308 */ /* 0x000e220000000800 */
[----:B------:R-:W-:Y:S02]  /*15e0*/  SHF.L.U32 R7, R7, 0x17, RZ ;  /* 0x0000001707077819 */ /* 0x000fe400000006ff */
[----:B------:R-:W-:Y:S02]  /*15f0*/  SHF.L.U32 R5, R5, 0x17, RZ ;  /* 0x0000001705057819 */ /* 0x000fe400000006ff */
[----:B------:R-:W-:Y:S02]  /*1600*/  SHF.L.U32 R6, R6, 0x17, RZ ;  /* 0x0000001706067819 */ /* 0x000fe400000006ff */
[----:B------:R-:W-:Y:S01]  /*1610*/  IADD3 R15, PT, PT, R15, 0x8, RZ ;  /* 0x000000080f0f7810 */ /* 0x000fe20007ffe0ff */
[----:B------:R-:W1:Y:S03]  /*1620*/  MUFU.EX2 R30, R19 ;  /* 0x00000013001e7308 */ /* 0x000e660000000800 */
[----:B------:R-:W-:-:S05]  /*1630*/  ISETP.NE.AND P0, PT, R15, UR9, PT ;  /* 0x000000090f007c0c */ /* 0x000fca000bf05270 */
[----:B------:R-:W3:Y:S01]  /*1640*/  MUFU.EX2 R27, R27 ;  /* 0x0000001b001b7308 */ /* 0x000ee20000000800 */
[----:B0-----:R-:W-:Y:S01]  /*1650*/  FMUL R5, R5, R28 ;  /* 0x0000001c05057220 */ /* 0x001fe20000400000 */
[----:B-1----:R-:W-:Y:S01]  /*1660*/  FMUL R7, R7, R30 ;  /* 0x0000001e07077220 */ /* 0x002fe20000400000 */
[----:B------:R-:W-:Y:S01]  /*1670*/  FADD R30, R4, R13 ;  /* 0x0000000d041e7221 */ /* 0x000fe20000000000 */
[----:B---3--:R-:W-:-:S05]  /*1680*/  FMUL R6, R6, R27 ;  /* 0x0000001b06067220 */ /* 0x008fca0000400000 */
[----:B------:R0:W-:Y:S01]  /*1690*/  STL.128 [R14], R4 ;  /* 0x000000040e007387 */ /* 0x0001e20000100c00 */
[----:B--2---:R-:W-:-:S04]  /*16a0*/  FADD R8, -R16, R8 ;  /* 0x0000000810087221 */ /* 0x004fc80000000100 */
[----:B------:R-:W-:-:S04]  /*16b0*/  FFMA.SAT R13, R8, R17, 0.5 ;  /* 0x3f000000080d7423 */ /* 0x000fc80000002011 */
[-C--:B------:R-:W-:Y:S01]  /*16c0*/  FFMA.RM R28, R13, R18.reuse, 12582913 ;  /* 0x4b4000010d1c7423 */ /* 0x080fe20000004012 */
[----:B------:R-:W-:Y:S01]  /*16d0*/  FADD R13, R30, R5 ;  /* 0x000000051e0d7221 */ /* 0x000fe20000000000 */
[----:B------:R-:W-:Y:S02]  /*16e0*/  FADD R30, -R16, R9 ;  /* 0x00000009101e7221 */ /* 0x000fe40000000100 */
[----:B------:R-:W-:Y:S01]  /*16f0*/  FADD R27, R28, -12583039 ;  /* 0xcb40007f1c1b7421 */ /* 0x000fe20000000000 */
[----:B0-----:R-:W-:Y:S01]  /*1700*/  FADD R6, R13, R6 ;  /* 0x000000060d067221 */ /* 0x001fe20000000000 */
[----:B------:R-:W-:Y:S02]  /*1710*/  FFMA.SAT R9, R30, R17, 0.5 ;  /* 0x3f0000001e097423 */ /* 0x000fe40000002011 */
[----:B------:R-:W-:Y:S01]  /*1720*/  FFMA R27, R8, 1.4426950216293334961, -R27 ;  /* 0x3fb8aa3b081b7823 */ /* 0x000fe2000000081b */
[----:B------:R-:W-:Y:S01]  /*1730*/  FADD R7, R6, R7 ;  /* 0x0000000706077221 */ /* 0x000fe20000000000 */
[----:B------:R-:W-:-:S02]  /*1740*/  FFMA.RM R4, R9, R18, 12582913 ;  /* 0x4b40000109047423 */ /* 0x000fc40000004012 */
[----:B------:R-:W-:Y:S01]  /*1750*/  FFMA R27, R8, 1.925963033500011079e-08, R27 ;  /* 0x32a57060081b7823 */ /* 0x000fe2000000001b */
[----:B------:R-:W-:Y:S01]  /*1760*/  SHF.L.U32 R8, R28, 0x17, RZ ;  /* 0x000000171c087819 */ /* 0x000fe200000006ff */
[----:B------:R-:W-:Y:S01]  /*1770*/  FADD R5, R4, -12583039 ;  /* 0xcb40007f04057421 */ /* 0x000fe20000000000 */
[C---:B------:R-:W-:Y:S01]  /*1780*/  FADD R28, -R16.reuse, R10 ;  /* 0x0000000a101c7221 */ /* 0x040fe20000000100 */
[----:B------:R-:W-:Y:S01]  /*1790*/  FADD R10, -R16, R11 ;  /* 0x0000000b100a7221 */ /* 0x000fe20000000100 */
[----:B------:R-:W-:Y:S01]  /*17a0*/  SHF.L.U32 R4, R4, 0x17, RZ ;  /* 0x0000001704047819 */ /* 0x000fe200000006ff */
[C---:B------:R-:W-:Y:S01]  /*17b0*/  FFMA R5, R30.reuse, 1.4426950216293334961, -R5 ;  /* 0x3fb8aa3b1e057823 */ /* 0x040fe20000000805 */
[----:B------:R-:W0:Y:S03]  /*17c0*/  MUFU.EX2 R27, R27 ;  /* 0x0000001b001b7308 */ /* 0x000e260000000800 */
[----:B------:R-:W-:Y:S01]  /*17d0*/  FFMA R30, R30, 1.925963033500011079e-08, R5 ;  /* 0x32a570601e1e7823 */ /* 0x000fe20000000005 */
[-C--:B------:R-:W-:Y:S01]  /*17e0*/  FFMA.SAT R5, R28, R17.reuse, 0.5 ;  /* 0x3f0000001c057423 */ /* 0x080fe20000002011 */
[----:B------:R-:W-:-:S03]  /*17f0*/  FFMA.SAT R17, R10, R17, 0.5 ;  /* 0x3f0000000a117423 */ /* 0x000fc60000002011 */
[-C--:B------:R-:W-:Y:S01]  /*1800*/  FFMA.RM R5, R5, R18.reuse, 12582913 ;  /* 0x4b40000105057423 */ /* 0x080fe20000004012 */
[----:B------:R-:W-:-:S03]  /*1810*/  FFMA.RM R18, R17, R18, 12582913 ;  /* 0x4b40000111127423 */ /* 0x000fc60000004012 */
[C---:B------:R-:W-:Y:S01]  /*1820*/  FADD R9, R5.reuse, -12583039 ;  /* 0xcb40007f05097421 */ /* 0x040fe20000000000 */
[C---:B------:R-:W-:Y:S01]  /*1830*/  FADD R11, R18.reuse, -12583039 ;  /* 0xcb40007f120b7421 */ /* 0x040fe20000000000 */
[----:B------:R-:W-:Y:S02]  /*1840*/  SHF.L.U32 R18, R18, 0x17, RZ ;  /* 0x0000001712127819 */ /* 0x000fe400000006ff */
[----:B------:R-:W-:Y:S01]  /*1850*/  FFMA R9, R28, 1.4426950216293334961, -R9 ;  /* 0x3fb8aa3b1c097823 */ /* 0x000fe20000000809 */
[----:B------:R-:W-:Y:S01]  /*1860*/  FFMA R17, R10, 1.4426950216293334961, -R11 ;  /* 0x3fb8aa3b0a117823 */ /* 0x000fe2000000080b */
[----:B0-----:R-:W-:Y:S02]  /*1870*/  FMUL R8, R8, R27 ;  /* 0x0000001b08087220 */ /* 0x001fe40000400000 */
[----:B------:R-:W-:Y:S01]  /*1880*/  FFMA R28, R28, 1.925963033500011079e-08, R9 ;  /* 0x32a570601c1c7823 */ /* 0x000fe20000000009 */
[----:B------:R-:W-:Y:S01]  /*1890*/  FFMA R17, R10, 1.925963033500011079e-08, R17 ;  /* 0x32a570600a117823 */ /* 0x000fe20000000011 */
[----:B------:R-:W0:Y:S01]  /*18a0*/  MUFU.EX2 R9, R30 ;  /* 0x0000001e00097308 */ /* 0x000e220000000800 */
[----:B------:R-:W-:-:S07]  /*18b0*/  SHF.L.U32 R10, R5, 0x17, RZ ;  /* 0x00000017050a7819 */ /* 0x000fce00000006ff */
[----:B------:R-:W1:Y:S08]  /*18c0*/  MUFU.EX2 R11, R28 ;  /* 0x0000001c000b7308 */ /* 0x000e700000000800 */
[----:B------:R-:W2:Y:S01]  /*18d0*/  MUFU.EX2 R17, R17 ;  /* 0x0000001100117308 */ /* 0x000ea20000000800 */
[----:B0-----:R-:W-:Y:S01]  /*18e0*/  FMUL R9, R4, R9 ;  /* 0x0000000904097220 */ /* 0x001fe20000400000 */
[----:B------:R-:W-:-:S04]  /*18f0*/  FADD R4, R7, R8 ;  /* 0x0000000807047221 */ /* 0x000fc80000000000 */
[----:B------:R-:W-:Y:S01]  /*1900*/  FADD R5, R4, R9 ;  /* 0x0000000904057221 */ /* 0x000fe20000000000 */
[----:B-1----:R-:W-:-:S04]  /*1910*/  FMUL R10, R10, R11 ;  /* 0x0000000b0a0a7220 */ /* 0x002fc80000400000 */
[----:B------:R-:W-:Y:S01]  /*1920*/  FADD R4, R5, R10 ;  /* 0x0000000a05047221 */ /* 0x000fe20000000000 */
[----:B--2---:R-:W-:-:S04]  /*1930*/  FMUL R11, R18, R17 ;  /* 0x00000011120b7220 */ /* 0x004fc80000400000 */
[----:B------:R-:W-:Y:S01]  /*1940*/  FADD R13, R4, R11 ;  /* 0x0000000b040d7221 */ /* 0x000fe20000000000 */
[----:B------:R0:W-:Y:S01]  /*1950*/  STL.128 [R14+0x10], R8 ;  /* 0x000010080e007387 */ /* 0x0001e20000100c00 */
[----:B------:R-:W-:Y:S05]  /*1960*/  @P0 BRA `(.L_x_23) ;  /* 0xfffffff800980947 */ /* 0x000fea000383ffff */
[----:B------:R-:W-:-:S07]  /*1970*/  MOV R4, UR9 ;  /* 0x0000000900047c02 */ /* 0x000fce0008000f00 */
.L_x_22:
[----:B------:R-:W-:-:S09]  /*1980*/  UISETP.NE.AND UP0, UPT, UR12, URZ, UPT ;  /* 0x000000ff0c00728c */ /* 0x000fd2000bf05270 */
[----:B------:R-:W-:Y:S05]  /*1990*/  BRA.U !UP0, `(.L_x_24) ;  /* 0x00000005089c7547 */ /* 0x000fea000b800000 */
[----:B------:R-:W-:Y:S02]  /*19a0*/  UISETP.GE.U32.AND UP0, UPT, UR15, 0x3, UPT ;  /* 0x000000030f00788c */ /* 0x000fe4000bf06070 */
[----:B------:R-:W-:-:S07]  /*19b0*/  UISETP.NE.AND UP1, UPT, UR17, URZ, UPT ;  /* 0x000000ff1100728c */ /* 0x000fce000bf25270 */
[----:B------:R-:W-:Y:S05]  /*19c0*/  BRA.U !UP0, `(.L_x_25) ;  /* 0x0000000108d07547 */ /* 0x000fea000b800000 */
[----:B------:R-:W-:-:S05]  /*19d0*/  LEA R5, R4, R1, 0x2 ;  /* 0x0000000104057211 */ /* 0x000fca00078e10ff */
[----:B------:R-:W2:Y:S04]  /*19e0*/  LDL R17, [R5+0x4] ;  /* 0x0000040005117983 */ /* 0x000ea80000100800 */
[----:B------:R-:W3:Y:S04]  /*19f0*/  LDL R7, [R5] ;  /* 0x0000000005077983 */ /* 0x000ee80000100800 */
[----:B------:R-:W4:Y:S04]  /*1a00*/  LDL R15, [R5+0x8] ;  /* 0x00000800050f7983 */ /* 0x000f280000100800 */
[----:B0-----:R-:W5:Y:S01]  /*1a10*/  LDL R11, [R5+0xc] ;  /* 0x00000c00050b7983 */ /* 0x001f620000100800 */
[----:B------:R-:W-:Y:S01]  /*1a20*/  HFMA2 R8, -RZ, RZ, 0.96630859375, -0.0022525787353515625 ;  /* 0x3bbb989dff087431 */ /* 0x000fe200000001ff */
[----:B------:R-:W-:-:S02]  /*1a30*/  MOV R9, 0x437c0000 ;  /* 0x437c000000097802 */ /* 0x000fc40000000f00 */
[----:B------:R-:W-:Y:S01]  /*1a40*/  IADD3 R4, PT, PT, R4, 0x4, RZ ;  /* 0x0000000404047810 */ /* 0x000fe20007ffe0ff */
[----:B--2---:R-:W-:-:S04]  /*1a50*/  FADD R17, -R16, R17 ;  /* 0x0000001110117221 */ /* 0x004fc80000000100 */
[----:B------:R-:W-:Y:S01]  /*1a60*/  FFMA.SAT R14, R17, R8, 0.5 ;  /* 0x3f000000110e7423 */ /* 0x000fe20000002008 */
[----:B---3--:R-:W-:-:S03]  /*1a70*/  FADD R19, -R16, R7 ;  /* 0x0000000710137221 */ /* 0x008fc60000000100 */
[----:B------:R-:W-:-:S04]  /*1a80*/  FFMA.RM R7, R14, R9, 12582913 ;  /* 0x4b4000010e077423 */ /* 0x000fc80000004009 */
[----:B------:R-:W-:Y:S01]  /*1a90*/  FADD R14, R7, -12583039 ;  /* 0xcb40007f070e7421 */ /* 0x000fe20000000000 */
[C---:B----4-:R-:W-:Y:S01]  /*1aa0*/  FADD R15, -R16.reuse, R15 ;  /* 0x0000000f100f7221 */ /* 0x050fe20000000100 */
[----:B-----5:R-:W-:Y:S02]  /*1ab0*/  FADD R11, -R16, R11 ;  /* 0x0000000b100b7221 */ /* 0x020fe40000000100 */
[----:B------:R-:W-:Y:S01]  /*1ac0*/  FFMA R14, R17, 1.4426950216293334961, -R14 ;  /* 0x3fb8aa3b110e7823 */ /* 0x000fe2000000080e */
[-C--:B------:R-:W-:Y:S01]  /*1ad0*/  FFMA.SAT R6, R19, R8.reuse, 0.5 ;  /* 0x3f00000013067423 */ /* 0x080fe20000002008 */
[-C--:B------:R-:W-:Y:S02]  /*1ae0*/  FFMA.SAT R18, R11, R8.reuse, 0.5 ;  /* 0x3f0000000b127423 */ /* 0x080fe40000002008 */
[----:B------:R-:W-:Y:S01]  /*1af0*/  FFMA R17, R17, 1.925963033500011079e-08, R14 ;  /* 0x32a5706011117823 */ /* 0x000fe2000000000e */
[----:B------:R-:W-:Y:S01]  /*1b00*/  FFMA.SAT R14, R15, R8, 0.5 ;  /* 0x3f0000000f0e7423 */ /* 0x000fe20000002008 */
[----:B------:R-:W-:-:S03]  /*1b10*/  FFMA.RM R6, R6, R9, 12582913 ;  /* 0x4b40000106067423 */ /* 0x000fc60000004009 */
[-C--:B------:R-:W-:Y:S01]  /*1b20*/  FFMA.RM R8, R14, R9.reuse, 12582913 ;  /* 0x4b4000010e087423 */ /* 0x080fe20000004009 */
[----:B------:R-:W-:Y:S01]  /*1b30*/  FFMA.RM R9, R18, R9, 12582913 ;  /* 0x4b40000112097423 */ /* 0x000fe20000004009 */
[----:B------:R-:W-:Y:S02]  /*1b40*/  FADD R10, R6, -12583039 ;  /* 0xcb40007f060a7421 */ /* 0x000fe40000000000 */
[----:B------:R-:W-:Y:S01]  /*1b50*/  FADD R14, R8, -12583039 ;  /* 0xcb40007f080e7421 */ /* 0x000fe20000000000 */
[----:B------:R-:W-:Y:S01]  /*1b60*/  FADD R18, R9, -12583039 ;  /* 0xcb40007f09127421 */ /* 0x000fe20000000000 */
[----:B------:R-:W-:Y:S02]  /*1b70*/  FFMA R10, R19, 1.4426950216293334961, -R10 ;  /* 0x3fb8aa3b130a7823 */ /* 0x000fe4000000080a */
[----:B------:R-:W-:Y:S01]  /*1b80*/  FFMA R14, R15, 1.4426950216293334961, -R14 ;  /* 0x3fb8aa3b0f0e7823 */ /* 0x000fe2000000080e */
[----:B------:R-:W-:Y:S01]  /*1b90*/  FFMA R18, R11, 1.4426950216293334961, -R18 ;  /* 0x3fb8aa3b0b127823 */ /* 0x000fe20000000812 */
[----:B------:R-:W-:-:S02]  /*1ba0*/  FFMA R10, R19, 1.925963033500011079e-08, R10 ;  /* 0x32a57060130a7823 */ /* 0x000fc4000000000a */
[----:B------:R-:W-:Y:S01]  /*1bb0*/  FFMA R14, R15, 1.925963033500011079e-08, R14 ;  /* 0x32a570600f0e7823 */ /* 0x000fe2000000000e */
[----:B------:R-:W-:Y:S01]  /*1bc0*/  FFMA R11, R11, 1.925963033500011079e-08, R18 ;  /* 0x32a570600b0b7823 */ /* 0x000fe20000000012 */
[----:B------:R-:W-:Y:S08]  /*1bd0*/  MUFU.EX2 R17, R17 ;  /* 0x0000001100117308 */ /* 0x000ff00000000800 */
[----:B------:R-:W0:Y:S08]  /*1be0*/  MUFU.EX2 R10, R10 ;  /* 0x0000000a000a7308 */ /* 0x000e300000000800 */
[----:B------:R-:W1:Y:S08]  /*1bf0*/  MUFU.EX2 R14, R14 ;  /* 0x0000000e000e7308 */ /* 0x000e700000000800 */
[----:B------:R-:W2:Y:S01]  /*1c00*/  MUFU.EX2 R11, R11 ;  /* 0x0000000b000b7308 */ /* 0x000ea20000000800 */
[----:B------:R-:W-:-:S02]  /*1c10*/  SHF.L.U32 R15, R6, 0x17, RZ ;  /* 0x00000017060f7819 */ /* 0x000fc400000006ff */
[----:B------:R-:W-:Y:S02]  /*1c20*/  SHF.L.U32 R6, R7, 0x17, RZ ;  /* 0x0000001707067819 */ /* 0x000fe400000006ff */
[----:B------:R-:W-:Y:S02]  /*1c30*/  SHF.L.U32 R7, R8, 0x17, RZ ;  /* 0x0000001708077819 */ /* 0x000fe400000006ff */
[----:B------:R-:W-:Y:S01]  /*1c40*/  SHF.L.U32 R18, R9, 0x17, RZ ;  /* 0x0000001709127819 */ /* 0x000fe200000006ff */
[----:B0-----:R-:W-:Y:S01]  /*1c50*/  FMUL R10, R15, R10 ;  /* 0x0000000a0f0a7220 */ /* 0x001fe20000400000 */
[----:B------:R-:W-:Y:S01]  /*1c60*/  FMUL R6, R6, R17 ;  /* 0x0000001106067220 */ /* 0x000fe20000400000 */
[----:B-1----:R-:W-:Y:S02]  /*1c70*/  FMUL R8, R7, R14 ;  /* 0x0000000e07087220 */ /* 0x002fe40000400000 */
[----:B--2---:R-:W-:Y:S01]  /*1c80*/  FMUL R18, R18, R11 ;  /* 0x0000000b12127220 */ /* 0x004fe20000400000 */
[----:B------:R1:W-:Y:S04]  /*1c90*/  STL [R5], R10 ;  /* 0x0000000a05007387 */ /* 0x0003e80000100800 */
[----:B------:R1:W-:Y:S04]  /*1ca0*/  STL [R5+0x4], R6 ;  /* 0x0000040605007387 */ /* 0x0003e80000100800 */
[----:B------:R1:W-:Y:S04]  /*1cb0*/  STL [R5+0x8], R8 ;  /* 0x0000080805007387 */ /* 0x0003e80000100800 */
[----:B------:R1:W-:Y:S01]  /*1cc0*/  STL [R5+0xc], R18 ;  /* 0x00000c1205007387 */ /* 0x0003e20000100800 */
[----:B------:R-:W-:-:S04]  /*1cd0*/  FADD R13, R13, R10 ;  /* 0x0000000a0d0d7221 */ /* 0x000fc80000000000 */
[----:B------:R-:W-:-:S04]  /*1ce0*/  FADD R13, R13, R6 ;  /* 0x000000060d0d7221 */ /* 0x000fc80000000000 */
[----:B------:R-:W-:-:S04]  /*1cf0*/  FADD R13, R13, R8 ;  /* 0x000000080d0d7221 */ /* 0x000fc80000000000 */
[----:B-1----:R-:W-:-:S07]  /*1d00*/  FADD R13, R13, R18 ;  /* 0x000000120d0d7221 */ /* 0x002fce0000000000 */
.L_x_25:
[----:B------:R-:W-:Y:S05]  /*1d10*/  BRA.U !UP1, `(.L_x_24) ;  /* 0x0000000109bc7547 */ /* 0x000fea000b800000 */
[----:B------:R-:W-:Y:S02]  /*1d20*/  UISETP.NE.AND UP0, UPT, UR17, 0x1, UPT ;  /* 0x000000011100788c */ /* 0x000fe4000bf05270 */
[----:B------:R-:W-:-:S07]  /*1d30*/  ULOP3.LUT UP1, URZ, UR19, 0x1, URZ, 0xc0, !UPT ;  /* 0x0000000113ff7892 */ /* 0x000fce000f82c0ff */
[----:B------:R-:W-:Y:S05]  /*1d40*/  BRA.U !UP0, `(.L_x_26) ;  /* 0x0000000108707547 */ /* 0x000fea000b800000 */
[----:B------:R-:W-:-:S05]  /*1d50*/  LEA R5, R4, R1, 0x2 ;  /* 0x0000000104057211 */ /* 0x000fca00078e10ff */
[----:B------:R-:W2:Y:S04]  /*1d60*/  LDL R7, [R5] ;  /* 0x0000000005077983 */ /* 0x000ea80000100800 */
[----:B0-----:R-:W3:Y:S01]  /*1d70*/  LDL R9, [R5+0x4] ;  /* 0x0000040005097983 */ /* 0x001ee20000100800 */
[----:B------:R-:W-:Y:S01]  /*1d80*/  HFMA2 R10, -RZ, RZ, 0.96630859375, -0.0022525787353515625 ;  /* 0x3bbb989dff0a7431 */ /* 0x000fe200000001ff */
[----:B------:R-:W-:Y:S02]  /*1d90*/  MOV R11, 0x437c0000 ;  /* 0x437c0000000b7802 */ /* 0x000fe40000000f00 */
[----:B------:R-:W-:Y:S01]  /*1da0*/  IADD3 R4, PT, PT, R4, 0x2, RZ ;  /* 0x0000000204047810 */ /* 0x000fe20007ffe0ff */
[C---:B--2---:R-:W-:Y:S01]  /*1db0*/  FADD R8, -R16.reuse, R7 ;  /* 0x0000000710087221 */ /* 0x044fe20000000100 */
[----:B---3--:R-:W-:-:S03]  /*1dc0*/  FADD R7, -R16, R9 ;  /* 0x0000000910077221 */ /* 0x008fc60000000100 */
[-C--:B------:R-:W-:Y:S01]  /*1dd0*/  FFMA.SAT R6, R8, R10.reuse, 0.5 ;  /* 0x3f00000008067423 */ /* 0x080fe2000000200a */
[----:B------:R-:W-:-:S03]  /*1de0*/  FFMA.SAT R10, R7, R10, 0.5 ;  /* 0x3f000000070a7423 */ /* 0x000fc6000000200a */
[-C--:B------:R-:W-:Y:S01]  /*1df0*/  FFMA.RM R6, R6, R11.reuse, 12582913 ;  /* 0x4b40000106067423 */ /* 0x080fe2000000400b */
[----:B------:R-:W-:-:S03]  /*1e00*/  FFMA.RM R10, R10, R11, 12582913 ;  /* 0x4b4000010a0a7423 */ /* 0x000fc6000000400b */
[C---:B------:R-:W-:Y:S01]  /*1e10*/  FADD R9, R6.reuse, -12583039 ;  /* 0xcb40007f06097421 */ /* 0x040fe20000000000 */
[----:B------:R-:W-:Y:S01]  /*1e20*/  SHF.L.U32 R6, R6, 0x17, RZ ;  /* 0x0000001706067819 */ /* 0x000fe200000006ff */
[----:B------:R-:W-:Y:S02]  /*1e30*/  FADD R14, R10, -12583039 ;  /* 0xcb40007f0a0e7421 */ /* 0x000fe40000000000 */
[----:B------:R-:W-:Y:S01]  /*1e40*/  FFMA R9, R8, 1.4426950216293334961, -R9 ;  /* 0x3fb8aa3b08097823 */ /* 0x000fe20000000809 */
[----:B------:R-:W-:Y:S01]  /*1e50*/  SHF.L.U32 R10, R10, 0x17, RZ ;  /* 0x000000170a0a7819 */ /* 0x000fe200000006ff */
[C---:B------:R-:W-:Y:S02]  /*1e60*/  FFMA R14, R7.reuse, 1.4426950216293334961, -R14 ;  /* 0x3fb8aa3b070e7823 */ /* 0x040fe4000000080e */
[----:B------:R-:W-:Y:S02]  /*1e70*/  FFMA R9, R8, 1.925963033500011079e-08, R9 ;  /* 0x32a5706008097823 */ /* 0x000fe40000000009 */
[----:B------:R-:W-:-:S04]  /*1e80*/  FFMA R14, R7, 1.925963033500011079e-08, R14 ;  /* 0x32a57060070e7823 */ /* 0x000fc8000000000e */
[----:B------:R-:W0:Y:S08]  /*1e90*/  MUFU.EX2 R9, R9 ;  /* 0x0000000900097308 */ /* 0x000e300000000800 */
[----:B------:R-:W1:Y:S01]  /*1ea0*/  MUFU.EX2 R7, R14 ;  /* 0x0000000e00077308 */ /* 0x000e620000000800 */
[----:B0-----:R-:W-:-:S04]  /*1eb0*/  FMUL R6, R6, R9 ;  /* 0x0000000906067220 */ /* 0x001fc80000400000 */
[----:B------:R-:W-:Y:S01]  /*1ec0*/  FADD R13, R13, R6 ;  /* 0x000000060d0d7221 */ /* 0x000fe20000000000 */
[----:B------:R2:W-:Y:S01]  /*1ed0*/  STL [R5], R6 ;  /* 0x0000000605007387 */ /* 0x0005e20000100800 */
[----:B-1----:R-:W-:-:S04]  /*1ee0*/  FMUL R10, R10, R7 ;  /* 0x000000070a0a7220 */ /* 0x002fc80000400000 */
[----:B------:R-:W-:Y:S01]  /*1ef0*/  FADD R13, R13, R10 ;  /* 0x0000000a0d0d7221 */ /* 0x000fe20000000000 */
[----:B------:R2:W-:Y:S06]  /*1f00*/  STL [R5+0x4], R10 ;  /* 0x0000040a05007387 */ /* 0x0005ec0000100800 */
.L_x_26:
[----:B------:R-:W-:Y:S05]  /*1f10*/  BRA.U !UP1, `(.L_x_24) ;  /* 0x00000001093c7547 */ /* 0x000fea000b800000 */
[----:B------:R-:W-:-:S05]  /*1f20*/  LEA R4, R4, R1, 0x2 ;  /* 0x0000000104047211 */ /* 0x000fca00078e10ff */
[----:B--2---:R-:W2:Y:S01]  /*1f30*/  LDL R5, [R4] ;  /* 0x0000000004057983 */ /* 0x004ea20000100800 */
[----:B------:R-:W-:Y:S01]  /*1f40*/  HFMA2 R6, -RZ, RZ, 0.96630859375, -0.0022525787353515625 ;  /* 0x3bbb989dff067431 */ /* 0x000fe200000001ff */
[----:B------:R-:W-:Y:S01]  /*1f50*/  MOV R7, 0x437c0000 ;  /* 0x437c000000077802 */ /* 0x000fe20000000f00 */
[----:B--2---:R-:W-:-:S04]  /*1f60*/  FADD R5, -R16, R5 ;  /* 0x0000000510057221 */ /* 0x004fc80000000100 */
[----:B------:R-:W-:-:S04]  /*1f70*/  FFMA.SAT R6, R5, R6, 0.5 ;  /* 0x3f00000005067423 */ /* 0x000fc80000002006 */
[----:B------:R-:W-:-:S04]  /*1f80*/  FFMA.RM R6, R6, R7, 12582913 ;  /* 0x4b40000106067423 */ /* 0x000fc80000004007 */
[C---:B0-----:R-:W-:Y:S01]  /*1f90*/  FADD R8, R6.reuse, -12583039 ;  /* 0xcb40007f06087421 */ /* 0x041fe20000000000 */
[----:B------:R-:W-:-:S03]  /*1fa0*/  SHF.L.U32 R6, R6, 0x17, RZ ;  /* 0x0000001706067819 */ /* 0x000fc600000006ff */
[----:B------:R-:W-:-:S04]  /*1fb0*/  FFMA R8, R5, 1.4426950216293334961, -R8 ;  /* 0x3fb8aa3b05087823 */ /* 0x000fc80000000808 */
[----:B------:R-:W-:-:S04]  /*1fc0*/  FFMA R8, R5, 1.925963033500011079e-08, R8 ;  /* 0x32a5706005087823 */ /* 0x000fc80000000008 */
[----:B------:R-:W0:Y:S02]  /*1fd0*/  MUFU.EX2 R5, R8 ;  /* 0x0000000800057308 */ /* 0x000e240000000800 */
[----:B0-----:R-:W-:-:S04]  /*1fe0*/  FMUL R5, R6, R5 ;  /* 0x0000000506057220 */ /* 0x001fc80000400000 */
[----:B------:R-:W-:Y:S01]  /*1ff0*/  FADD R13, R13, R5 ;  /* 0x000000050d0d7221 */ /* 0x000fe20000000000 */
[----:B------:R1:W-:Y:S06]  /*2000*/  STL [R4], R5 ;  /* 0x0000000504007387 */ /* 0x0003ec0000100800 */
.L_x_24:
[----:B------:R-:W-:Y:S01]  /*2010*/  UISETP.GE.U32.AND UP0, UPT, UR19, 0x10, UPT ;  /* 0x000000101300788c */ /* 0x000fe2000bf06070 */
[----:B-12---:R-:W-:-:S08]  /*2020*/  MOV R5, RZ ;  /* 0x000000ff00057202 */ /* 0x006fd00000000f00 */
[----:B------:R-:W-:Y:S05]  /*2030*/  BRA.U !UP0, `(.L_x_27) ;  /* 0x0000000d08c87547 */ /* 0x000fea000b800000 */
[----:B------:R-:W-:-:S07]  /*2040*/  HFMA2 R15, -RZ, RZ, 0, 0 ;  /* 0x00000000ff0f7431 */ /* 0x000fce00000001ff */
.L_x_60:
[----:B01----:R-:W-:-:S05]  /*2050*/  LEA R14, R15, R1, 0x2 ;  /* 0x000000010f0e7211 */ /* 0x003fca00078e10ff */
[----:B------:R-:W2:Y:S01]  /*2060*/  LDL.128 R4, [R14] ;  /* 0x000000000e047983 */ /* 0x000ea20000100c00 */
[----:B------:R-:W0:Y:S01]  /*2070*/  MUFU.RCP R8, R13 ;  /* 0x0000000d00087308 */ /* 0x000e220000001000 */
[----:B------:R-:W-:Y:S01]  /*2080*/  IADD3 R15, PT, PT, R15, 0x10, RZ ;  /* 0x000000100f0f7810 */ /* 0x000fe20007ffe0ff */
[----:B------:R-:W-:Y:S01]  /*2090*/  BSSY.RECONVERGENT B3, `(.L_x_28) ;  /* 0x000000d000037945 */ /* 0x000fe20003800200 */
[----:B------:R-:W-:Y:S02]  /*20a0*/  FSETP.NEU.AND P4, PT, R13, RZ, PT ;  /* 0x000000ff0d00720b */ /* 0x000fe40003f8d000 */
[----:B------:R-:W-:Y:S01]  /*20b0*/  ISETP.NE.AND P5, PT, R15, UR14, PT ;  /* 0x0000000e0f007c0c */ /* 0x000fe2000bfa5270 */
[----:B0-----:R-:W-:-:S04]  /*20c0*/  FFMA R9, R8, -R13, 1 ;  /* 0x3f80000008097423 */ /* 0x001fc8000000080d */
[----:B------:R-:W-:Y:S01]  /*20d0*/  FFMA R9, R8, R9, R8 ;  /* 0x0000000908097223 */ /* 0x000fe20000000008 */
[----:B--2---:R-:W0:Y:S03]  /*20e0*/  FCHK P0, R4, R13 ;  /* 0x0000000d04007302 */ /* 0x004e260000000000 */
[----:B------:R-:W-:-:S04]  /*20f0*/  FFMA R8, R4, R9, RZ ;  /* 0x0000000904087223 */ /* 0x000fc800000000ff */
[----:B------:R-:W-:-:S04]  /*2100*/  FFMA R10, R8, -R13, R4 ;  /* 0x8000000d080a7223 */ /* 0x000fc80000000004 */
[----:B------:R-:W-:Y:S01]  /*2110*/  FFMA R11, R9, R10, R8 ;  /* 0x0000000a090b7223 */ /* 0x000fe20000000008 */
[----:B0-----:R-:W-:Y:S06]  /*2120*/  @!P0 BRA `(.L_x_29) ;  /* 0x00000000000c8947 */ /* 0x001fec0003800000 */
[----:B------:R-:W-:Y:S02]  /*2130*/  MOV R28, R4 ;  /* 0x00000004001c7202 */ /* 0x000fe40000000f00 */
[----:B------:R-:W-:-:S07]  /*2140*/  MOV R17, 0x2160 ;  /* 0x0000216000117802 */ /* 0x000fce0000000f00 */
[----:B------:R-:W-:Y:S05]  /*2150*/  CALL.REL.NOINC `($__internal_2_$__cuda_sm3x_div_rn_noftz_f32_slowpath) ;  /* 0x0000003800347944 */ /* 0x000fea0003c00000 */
.L_x_29:
[----:B------:R-:W-:Y:S05]  /*2160*/  BSYNC.RECONVERGENT B3 ;  /* 0x0000000000037941 */ /* 0x000fea0003800200 */
.L_x_28:
[----:B------:R-:W0:Y:S01]  /*2170*/  MUFU.RCP R4, R13 ;  /* 0x0000000d00047308 */ /* 0x000e220000001000 */
[----:B------:R-:W-:Y:S01]  /*2180*/  BSSY.RECONVERGENT B3, `(.L_x_30) ;  /* 0x000000c000037945 */ /* 0x000fe20003800200 */
[----:B------:R-:W-:-:S06]  /*2190*/  FSEL R8, R11, RZ, P4 ;  /* 0x000000ff0b087208 */ /* 0x000fcc0002000000 */
[----:B------:R-:W1:Y:S01]  /*21a0*/  FCHK P0, R5, R13 ;  /* 0x0000000d05007302 */ /* 0x000e620000000000 */
[----:B0-----:R-:W-:-:S04]  /*21b0*/  FFMA R9, R4, -R13, 1 ;  /* 0x3f80000004097423 */ /* 0x001fc8000000080d */
[----:B------:R-:W-:-:S04]  /*21c0*/  FFMA R17, R4, R9, R4 ;  /* 0x0000000904117223 */ /* 0x000fc80000000004 */
[----:B------:R-:W-:-:S04]  /*21d0*/  FFMA R4, R5, R17, RZ ;  /* 0x0000001105047223 */ /* 0x000fc800000000ff */
[----:B------:R-:W-:-:S04]  /*21e0*/  FFMA R9, R4, -R13, R5 ;  /* 0x8000000d04097223 */ /* 0x000fc80000000005 */
[----:B------:R-:W-:Y:S01]  /*21f0*/  FFMA R11, R17, R9, R4 ;  /* 0x00000009110b7223 */ /* 0x000fe20000000004 */
[----:B-1----:R-:W-:Y:S06]  /*2200*/  @!P0 BRA `(.L_x_31) ;  /* 0x00000000000c8947 */ /* 0x002fec0003800000 */
[----:B------:R-:W-:Y:S02]  /*2210*/  MOV R28, R5 ;  /* 0x00000005001c7202 */ /* 0x000fe40000000f00 */
[----:B------:R-:W-:-:S07]  /*2220*/  MOV R17, 0x2240 ;  /* 0x0000224000117802 */ /* 0x000fce0000000f00 */
[----:B------:R-:W-:Y:S05]  /*2230*/  CALL.REL.NOINC `($__internal_2_$__cuda_sm3x_div_rn_noftz_f32_slowpath) ;  /* 0x0000003400fc7944 */ /* 0x000fea0003c00000 */
.L_x_31:
[----:B------:R-:W-:Y:S05]  /*2240*/  BSYNC.RECONVERGENT B3 ;  /* 0x0000000000037941 */ /* 0x000fea0003800200 */
.L_x_30:
        /* <DEDUP_REMOVED lines=13> */
.L_x_33:
[----:B------:R-:W-:Y:S05]  /*2320*/  BSYNC.RECONVERGENT B3 ;  /* 0x0000000000037941 */ /* 0x000fea0003800200 */
.L_x_32:
        /* <DEDUP_REMOVED lines=13> */
.L_x_35:
[----:B------:R-:W-:Y:S05]  /*2400*/  BSYNC.RECONVERGENT B3 ;  /* 0x0000000000037941 */ /* 0x000fea0003800200 */
.L_x_34:
[----:B------:R-:W2:Y:S01]  /*2410*/  LDL.128 R4, [R14+0x10] ;  /* 0x000010000e047983 */ /* 0x000ea20000100c00 */
[----:B------:R-:W0:Y:S01]  /*2420*/  MUFU.RCP R16, R13 ;  /* 0x0000000d00107308 */ /* 0x000e220000001000 */
[----:B------:R-:W-:Y:S01]  /*2430*/  FSEL R11, R11, RZ, P4 ;  /* 0x000000ff0b0b7208 */ /* 0x000fe20002000000 */
[----:B------:R-:W-:Y:S04]  /*2440*/  BSSY.RECONVERGENT B3, `(.L_x_36) ;  /* 0x000000d000037945 */ /* 0x000fe80003800200 */
[----:B------:R1:W-:Y:S01]  /*2450*/  STL.128 [R14], R8 ;  /* 0x000000080e007387 */ /* 0x0003e20000100c00 */
[----:B0-----:R-:W-:-:S04]  /*2460*/  FFMA R17, R16, -R13, 1 ;  /* 0x3f80000010117423 */ /* 0x001fc8000000080d */
[----:B------:R-:W-:Y:S01]  /*2470*/  FFMA R17, R16, R17, R16 ;  /* 0x0000001110117223 */ /* 0x000fe20000000010 */
[----:B--2---:R-:W0:Y:S03]  /*2480*/  FCHK P0, R4, R13 ;  /* 0x0000000d04007302 */ /* 0x004e260000000000 */
[----:B------:R-:W-:-:S04]  /*2490*/  FFMA R19, R17, R4, RZ ;  /* 0x0000000411137223 */ /* 0x000fc800000000ff */
[----:B------:R-:W-:-:S04]  /*24a0*/  FFMA R16, R19, -R13, R4 ;  /* 0x8000000d13107223 */ /* 0x000fc80000000004 */
[----:B------:R-:W-:Y:S01]  /*24b0*/  FFMA R16, R17, R16, R19 ;  /* 0x0000001011107223 */ /* 0x000fe20000000013 */
[----:B01----:R-:W-:Y:S06]  /*24c0*/  @!P0 BRA `(.L_x_37) ;  /* 0x0000000000108947 */ /* 0x003fec0003800000 */
[----:B------:R-:W-:Y:S02]  /*24d0*/  MOV R28, R4 ;  /* 0x00000004001c7202 */ /* 0x000fe40000000f00 */
[----:B------:R-:W-:-:S07]  /*24e0*/  MOV R17, 0x2500 ;  /* 0x0000250000117802 */ /* 0x000fce0000000f00 */
[----:B------:R-:W-:Y:S05]  /*24f0*/  CALL.REL.NOINC `($__internal_2_$__cuda_sm3x_div_rn_noftz_f32_slowpath) ;  /* 0x00000034004c7944 */ /* 0x000fea0003c00000 */
[----:B------:R-:W-:-:S07]  /*2500*/  MOV R16, R11 ;  /* 0x0000000b00107202 */ /* 0x000fce0000000f00 */
.L_x_37:
[----:B------:R-:W-:Y:S05]  /*2510*/  BSYNC.RECONVERGENT B3 ;  /* 0x0000000000037941 */ /* 0x000fea0003800200 */
.L_x_36:
        /* <DEDUP_REMOVED lines=13> */
.L_x_39:
[----:B------:R-:W-:Y:S05]  /*25f0*/  BSYNC.RECONVERGENT B3 ;  /* 0x0000000000037941 */ /* 0x000fea0003800200 */
.L_x_38:
        /* <DEDUP_REMOVED lines=13> */
.L_x_41:
[----:B------:R-:W-:Y:S05]  /*26d0*/  BSYNC.RECONVERGENT B3 ;  /* 0x0000000000037941 */ /* 0x000fea0003800200 */
.L_x_40:
        /* <DEDUP_REMOVED lines=13> */
.L_x_43:
[----:B------:R-:W-:Y:S05]  /*27b0*/  BSYNC.RECONVERGENT B3 ;  /* 0x0000000000037941 */ /* 0x000fea0003800200 */
.L_x_42:
[----:B------:R-:W2:Y:S01]  /*27c0*/  LDL.128 R4, [R14+0x20] ;  /* 0x000020000e047983 */ /* 0x000ea20000100c00 */
[----:B------:R-:W0:Y:S01]  /*27d0*/  MUFU.RCP R16, R13 ;  /* 0x0000000d00107308 */ /* 0x000e220000001000 */
[----:B------:R-:W-:Y:S01]  /*27e0*/  FSEL R11, R11, RZ, P4 ;  /* 0x000000ff0b0b7208 */ /* 0x000fe20002000000 */
[----:B------:R-:W-:Y:S04]  /*27f0*/  BSSY.RECONVERGENT B3, `(.L_x_44) ;  /* 0x000000d000037945 */ /* 0x000fe80003800200 */
[----:B------:R1:W-:Y:S01]  /*2800*/  STL.128 [R14+0x10], R8 ;  /* 0x000010080e007387 */ /* 0x0003e20000100c00 */
        /* <DEDUP_REMOVED lines=11> */
.L_x_45:
[----:B------:R-:W-:Y:S05]  /*28c0*/  BSYNC.RECONVERGENT B3 ;  /* 0x0000000000037941 */ /* 0x000fea0003800200 */
.L_x_44:
        /* <DEDUP_REMOVED lines=13> */
.L_x_47:
[----:B------:R-:W-:Y:S05]  /*29a0*/  BSYNC.RECONVERGENT B3 ;  /* 0x0000000000037941 */ /* 0x000fea0003800200 */
.L_x_46:
        /* <DEDUP_REMOVED lines=13> */
.L_x_49:
[----:B------:R-:W-:Y:S05]  /*2a80*/  BSYNC.RECONVERGENT B3 ;  /* 0x0000000000037941 */ /* 0x000fea0003800200 */
.L_x_48:
        /* <DEDUP_REMOVED lines=13> */
.L_x_51:
[----:B------:R-:W-:Y:S05]  /*2b60*/  BSYNC.RECONVERGENT B3 ;  /* 0x0000000000037941 */ /* 0x000fea0003800200 */
.L_x_50:
        /* <DEDUP_REMOVED lines=16> */
.L_x_53:
[----:B------:R-:W-:Y:S05]  /*2c70*/  BSYNC.RECONVERGENT B3 ;  /* 0x0000000000037941 */ /* 0x000fea0003800200 */
.L_x_52:
        /* <DEDUP_REMOVED lines=13> */
.L_x_55:
[----:B------:R-:W-:Y:S05]  /*2d50*/  BSYNC.RECONVERGENT B3 ;  /* 0x0000000000037941 */ /* 0x000fea0003800200 */
.L_x_54:
        /* <DEDUP_REMOVED lines=13> */
.L_x_57:
[----:B------:R-:W-:Y:S05]  /*2e30*/  BSYNC.RECONVERGENT B3 ;  /* 0x0000000000037941 */ /* 0x000fea0003800200 */
.L_x_56:
        /* <DEDUP_REMOVED lines=13> */
.L_x_59:
[----:B------:R-:W-:Y:S05]  /*2f10*/  BSYNC.RECONVERGENT B3 ;  /* 0x0000000000037941 */ /* 0x000fea0003800200 */
.L_x_58:
[----:B------:R-:W-:-:S05]  /*2f20*/  FSEL R7, R11, RZ, P4 ;  /* 0x000000ff0b077208 */ /* 0x000fca0002000000 */
[----:B------:R1:W-:Y:S01]  /*2f30*/  STL.128 [R14+0x30], R4 ;  /* 0x000030040e007387 */ /* 0x0003e20000100c00 */
[----:B------:R-:W-:Y:S05]  /*2f40*/  @P5 BRA `(.L_x_60) ;  /* 0xfffffff000405947 */ /* 0x000fea000383ffff */
[----:B-1----:R-:W-:-:S07]  /*2f50*/  MOV R5, UR14 ;  /* 0x0000000e00057c02 */ /* 0x002fce0008000f00 */
.L_x_27:
[----:B------:R-:W-:-:S09]  /*2f60*/  UISETP.NE.AND UP0, UPT, UR13, URZ, UPT ;  /* 0x000000ff0d00728c */ /* 0x000fd2000bf05270 */
[----:B------:R-:W-:Y:S05]  /*2f70*/  BRA.U !UP0, `(.L_x_61) ;  /* 0x0000000d08f47547 */ /* 0x000fea000b800000 */
[----:B------:R-:W-:-:S09]  /*2f80*/  UISETP.GE.U32.AND UP0, UPT, UR16, 0x7, UPT ;  /* 0x000000071000788c */ /* 0x000fd2000bf06070 */
[----:B------:R-:W-:Y:S05]  /*2f90*/  BRA.U !UP0, `(.L_x_62) ;  /* 0x0000000508fc7547 */ /* 0x000fea000b800000 */
[----:B------:R-:W-:-:S05]  /*2fa0*/  LEA R4, R5, R1, 0x2 ;  /* 0x0000000105047211 */ /* 0x000fca00078e10ff */
[----:B------:R-:W2:Y:S01]  /*2fb0*/  LDL R28, [R4] ;  /* 0x00000000041c7983 */ /* 0x000ea20000100800 */
[----:B------:R-:W1:Y:S01]  /*2fc0*/  MUFU.RCP R6, R13 ;  /* 0x0000000d00067308 */ /* 0x000e620000001000 */
[----:B------:R-:W-:Y:S01]  /*2fd0*/  BSSY.RECONVERGENT B3, `(.L_x_63) ;  /* 0x000000b000037945 */ /* 0x000fe20003800200 */
[----:B------:R-:W-:Y:S01]  /*2fe0*/  FSETP.NEU.AND P4, PT, R13, RZ, PT ;  /* 0x000000ff0d00720b */ /* 0x000fe20003f8d000 */
[----:B-1----:R-:W-:-:S04]  /*2ff0*/  FFMA R7, R6, -R13, 1 ;  /* 0x3f80000006077423 */ /* 0x002fc8000000080d */
[----:B------:R-:W-:Y:S01]  /*3000*/  FFMA R6, R6, R7, R6 ;  /* 0x0000000706067223 */ /* 0x000fe20000000006 */
[----:B--2---:R-:W1:Y:S03]  /*3010*/  FCHK P0, R28, R13 ;  /* 0x0000000d1c007302 */ /* 0x004e660000000000 */
[----:B------:R-:W-:-:S04]  /*3020*/  FFMA R7, R6, R28, RZ ;  /* 0x0000001c06077223 */ /* 0x000fc800000000ff */
[----:B0-----:R-:W-:-:S04]  /*3030*/  FFMA R8, R7, -R13, R28 ;  /* 0x8000000d07087223 */ /* 0x001fc8000000001c */
[----:B------:R-:W-:Y:S01]  /*3040*/  FFMA R11, R6, R8, R7 ;  /* 0x00000008060b7223 */ /* 0x000fe20000000007 */
[----:B-1----:R-:W-:Y:S06]  /*3050*/  @!P0 BRA `(.L_x_64) ;  /* 0x0000000000088947 */ /* 0x002fec0003800000 */
[----:B------:R-:W-:-:S07]  /*3060*/  MOV R17, 0x3080 ;  /* 0x0000308000117802 */ /* 0x000fce0000000f00 */
[----:B------:R-:W-:Y:S05]  /*3070*/  CALL.REL.NOINC `($__internal_2_$__cuda_sm3x_div_rn_noftz_f32_slowpath) ;  /* 0x00000028006c7944 */ /* 0x000fea0003c00000 */
.L_x_64:
[----:B------:R-:W-:Y:S05]  /*3080*/  BSYNC.RECONVERGENT B3 ;  /* 0x0000000000037941 */ /* 0x000fea0003800200 */
.L_x_63:
[----:B------:R-:W2:Y:S01]  /*3090*/  LDL R28, [R4+0x4] ;  /* 0x00000400041c7983 */ /* 0x000ea20000100800 */
[----:B------:R-:W0:Y:S01]  /*30a0*/  MUFU.RCP R6, R13 ;  /* 0x0000000d00067308 */ /* 0x000e220000001000 */
[----:B------:R-:W-:Y:S01]  /*30b0*/  FSEL R11, R11, RZ, P4 ;  /* 0x000000ff0b0b7208 */ /* 0x000fe20002000000 */
[----:B------:R-:W-:Y:S04]  /*30c0*/  BSSY.RECONVERGENT B3, `(.L_x_65) ;  /* 0x000000c000037945 */ /* 0x000fe80003800200 */
[----:B------:R1:W-:Y:S01]  /*30d0*/  STL [R4], R11 ;  /* 0x0000000b04007387 */ /* 0x0003e20000100800 */
[----:B0-----:R-:W-:-:S04]  /*30e0*/  FFMA R7, R6, -R13, 1 ;  /* 0x3f80000006077423 */ /* 0x001fc8000000080d */
[----:B------:R-:W-:Y:S01]  /*30f0*/  FFMA R6, R6, R7, R6 ;  /* 0x0000000706067223 */ /* 0x000fe20000000006 */
[----:B--2---:R-:W0:Y:S03]  /*3100*/  FCHK P0, R28, R13 ;  /* 0x0000000d1c007302 */ /* 0x004e260000000000 */
[----:B------:R-:W-:-:S04]  /*3110*/  FFMA R7, R6, R28, RZ ;  /* 0x0000001c06077223 */ /* 0x000fc800000000ff */
[----:B------:R-:W-:-:S04]  /*3120*/  FFMA R8, R7, -R13, R28 ;  /* 0x8000000d07087223 */ /* 0x000fc8000000001c */
[----:B------:R-:W-:Y:S01]  /*3130*/  FFMA R6, R6, R8, R7 ;  /* 0x0000000806067223 */ /* 0x000fe20000000007 */
[----:B01----:R-:W-:Y:S06]  /*3140*/  @!P0 BRA `(.L_x_66) ;  /* 0x00000000000c8947 */ /* 0x003fec0003800000 */
[----:B------:R-:W-:-:S07]  /*3150*/  MOV R17, 0x3170 ;  /* 0x0000317000117802 */ /* 0x000fce0000000f00 */
[----:B------:R-:W-:Y:S05]  /*3160*/  CALL.REL.NOINC `($__internal_2_$__cuda_sm3x_div_rn_noftz_f32_slowpath) ;  /* 0x0000002800307944 */ /* 0x000fea0003c00000 */
[----:B------:R-:W-:-:S07]  /*3170*/  MOV R6, R11 ;  /* 0x0000000b00067202 */ /* 0x000fce0000000f00 */
.L_x_66:
[----:B------:R-:W-:Y:S05]  /*3180*/  BSYNC.RECONVERGENT B3 ;  /* 0x0000000000037941 */ /* 0x000fea0003800200 */
.L_x_65:
[----:B------:R-:W2:Y:S01]  /*3190*/  LDL R28, [R4+0x8] ;  /* 0x00000800041c7983 */ /* 0x000ea20000100800 */
[----:B------:R-:W0:Y:S01]  /*31a0*/  MUFU.RCP R8, R13 ;  /* 0x0000000d00087308 */ /* 0x000e220000001000 */
[----:B------:R-:W-:Y:S01]  /*31b0*/  FSEL R7, R6, RZ, P4 ;  /* 0x000000ff06077208 */ /* 0x000fe20002000000 */
[----:B------:R-:W-:Y:S04]  /*31c0*/  BSSY.RECONVERGENT B3, `(.L_x_67) ;  /* 0x000000b000037945 */ /* 0x000fe80003800200 */
[----:B------:R1:W-:Y:S01]  /*31d0*/  STL [R4+0x4], R7 ;  /* 0x0000040704007387 */ /* 0x0003e20000100800 */
        /* <DEDUP_REMOVED lines=9> */
.L_x_68:
[----:B------:R-:W-:Y:S05]  /*3270*/  BSYNC.RECONVERGENT B3 ;  /* 0x0000000000037941 */ /* 0x000fea0003800200 */
.L_x_67:
        /* <DEDUP_REMOVED lines=15> */
.L_x_70:
[----:B------:R-:W-:Y:S05]  /*3370*/  BSYNC.RECONVERGENT B3 ;  /* 0x0000000000037941 */ /* 0x000fea0003800200 */
.L_x_69:
        /* <DEDUP_REMOVED lines=14> */
.L_x_72:
[----:B------:R-:W-:Y:S05]  /*3460*/  BSYNC.RECONVERGENT B3 ;  /* 0x0000000000037941 */ /* 0x000fea0003800200 */
.L_x_71:
        /* <DEDUP_REMOVED lines=15> */
.L_x_74:
[----:B------:R-:W-:Y:S05]  /*3560*/  BSYNC.RECONVERGENT B3 ;  /* 0x0000000000037941 */ /* 0x000fea0003800200 */
.L_x_73:
        /* <DEDUP_REMOVED lines=14> */
.L_x_76:
[----:B------:R-:W-:Y:S05]  /*3650*/  BSYNC.RECONVERGENT B3 ;  /* 0x0000000000037941 */ /* 0x000fea0003800200 */
.L_x_75:
        /* <DEDUP_REMOVED lines=15> */
.L_x_78:
[----:B------:R-:W-:Y:S05]  /*3750*/  BSYNC.RECONVERGENT B3 ;  /* 0x0000000000037941 */ /* 0x000fea0003800200 */
.L_x_77:
[----:B------:R-:W-:Y:S02]  /*3760*/  FSEL R7, R6, RZ, P4 ;  /* 0x000000ff06077208 */ /* 0x000fe40002000000 */
[----:B------:R-:W-:-:S03]  /*3770*/  IADD3 R5, PT, PT, R5, 0x8, RZ ;  /* 0x0000000805057810 */ /* 0x000fc60007ffe0ff */
[----:B------:R1:W-:Y:S04]  /*3780*/  STL [R4+0x1c], R7 ;  /* 0x00001c0704007387 */ /* 0x0003e80000100800 */
.L_x_62:
[----:B------:R-:W-:-:S09]  /*3790*/  UISETP.NE.AND UP0, UPT, UR12, URZ, UPT ;  /* 0x000000ff0c00728c */ /* 0x000fd2000bf05270 */
[----:B------:R-:W-:Y:S05]  /*37a0*/  BRA.U !UP0, `(.L_x_61) ;  /* 0x0000000508e87547 */ /* 0x000fea000b800000 */
[----:B------:R-:W-:-:S09]  /*37b0*/  UISETP.GE.U32.AND UP0, UPT, UR15, 0x3, UPT ;  /* 0x000000030f00788c */ /* 0x000fd2000bf06070 */
[----:B------:R-:W-:Y:S05]  /*37c0*/  BRA.U !UP0, `(.L_x_79) ;  /* 0x0000000508047547 */ /* 0x000fea000b800000 */
[----:B-1----:R-:W-:-:S05]  /*37d0*/  LEA R4, R5, R1, 0x2 ;  /* 0x0000000105047211 */ /* 0x002fca00078e10ff */
        /* <DEDUP_REMOVED lines=13> */
.L_x_81:
[----:B------:R-:W-:Y:S05]  /*38b0*/  BSYNC.RECONVERGENT B3 ;  /* 0x0000000000037941 */ /* 0x000fea0003800200 */
.L_x_80:
        /* <DEDUP_REMOVED lines=15> */
.L_x_83:
[----:B------:R-:W-:Y:S05]  /*39b0*/  BSYNC.RECONVERGENT B3 ;  /* 0x0000000000037941 */ /* 0x000fea0003800200 */
.L_x_82:
        /* <DEDUP_REMOVED lines=14> */
.L_x_85:
[----:B------:R-:W-:Y:S05]  /*3aa0*/  BSYNC.RECONVERGENT B3 ;  /* 0x0000000000037941 */ /* 0x000fea0003800200 */
.L_x_84:
        /* <DEDUP_REMOVED lines=15> */
.L_x_87:
[----:B------:R-:W-:Y:S05]  /*3ba0*/  BSYNC.RECONVERGENT B3 ;  /* 0x0000000000037941 */ /* 0x000fea0003800200 */
.L_x_86:
[----:B------:R-:W-:Y:S02]  /*3bb0*/  FSEL R7, R6, RZ, P4 ;  /* 0x000000ff06077208 */ /* 0x000fe40002000000 */
[----:B------:R-:W-:-:S03]  /*3bc0*/  IADD3 R5, PT, PT, R5, 0x4, RZ ;  /* 0x0000000405057810 */ /* 0x000fc60007ffe0ff */
[----:B------:R2:W-:Y:S04]  /*3bd0*/  STL [R4+0xc], R7 ;  /* 0x00000c0704007387 */ /* 0x0005e80000100800 */
.L_x_79:
[----:B------:R-:W-:-:S09]  /*3be0*/  UISETP.NE.AND UP0, UPT, UR17, URZ, UPT ;  /* 0x000000ff1100728c */ /* 0x000fd2000bf05270 */
[----:B------:R-:W-:Y:S05]  /*3bf0*/  BRA.U !UP0, `(.L_x_61) ;  /* 0x0000000108d47547 */ /* 0x000fea000b800000 */
[----:B------:R-:W-:-:S05]  /*3c00*/  LEA R5, R5, R1, 0x2 ;  /* 0x0000000105057211 */ /* 0x000fca00078e10ff */
[----:B------:R-:W3:Y:S01]  /*3c10*/  LDL R28, [R5] ;  /* 0x00000000051c7983 */ /* 0x000ee20000100800 */
[----:B-12---:R-:W1:Y:S01]  /*3c20*/  MUFU.RCP R4, R13 ;  /* 0x0000000d00047308 */ /* 0x006e620000001000 */
[----:B------:R-:W-:Y:S01]  /*3c30*/  MOV R6, UR17 ;  /* 0x0000001100067c02 */ /* 0x000fe20008000f00 */
[----:B------:R-:W-:Y:S01]  /*3c40*/  BSSY.RECONVERGENT B3, `(.L_x_88) ;  /* 0x000000c000037945 */ /* 0x000fe20003800200 */
[----:B------:R-:W-:Y:S02]  /*3c50*/  FSETP.NEU.AND P4, PT, R13, RZ, PT ;  /* 0x000000ff0d00720b */ /* 0x000fe40003f8d000 */
[----:B------:R-:W-:Y:S01]  /*3c60*/  ISETP.NE.AND P5, PT, R6, 0x1, PT ;  /* 0x000000010600780c */ /* 0x000fe20003fa5270 */
[----:B-1----:R-:W-:-:S04]  /*3c70*/  FFMA R7, R4, -R13, 1 ;  /* 0x3f80000004077423 */ /* 0x002fc8000000080d */
[----:B------:R-:W-:Y:S01]  /*3c80*/  FFMA R4, R4, R7, R4 ;  /* 0x0000000704047223 */ /* 0x000fe20000000004 */
[----:B---3--:R-:W1:Y:S03]  /*3c90*/  FCHK P0, R28, R13 ;  /* 0x0000000d1c007302 */ /* 0x008e660000000000 */
[----:B------:R-:W-:-:S04]  /*3ca0*/  FFMA R7, R4, R28, RZ ;  /* 0x0000001c04077223 */ /* 0x000fc800000000ff */
[----:B------:R-:W-:-:S04]  /*3cb0*/  FFMA R6, R7, -R13, R28 ;  /* 0x8000000d07067223 */ /* 0x000fc8000000001c */
[----:B0-----:R-:W-:Y:S01]  /*3cc0*/  FFMA R11, R4, R6, R7 ;  /* 0x00000006040b7223 */ /* 0x001fe20000000007 */
[----:B-1----:R-:W-:Y:S06]  /*3cd0*/  @!P0 BRA `(.L_x_89) ;  /* 0x0000000000088947 */ /* 0x002fec0003800000 */
[----:B------:R-:W-:-:S07]  /*3ce0*/  MOV R17, 0x3d00 ;  /* 0x00003d0000117802 */ /* 0x000fce0000000f00 */
[----:B------:R-:W-:Y:S05]  /*3cf0*/  CALL.REL.NOINC `($__internal_2_$__cuda_sm3x_div_rn_noftz_f32_slowpath) ;  /* 0x0000001c004c7944 */ /* 0x000fea0003c00000 */
.L_x_89:
[----:B------:R-:W-:Y:S05]  /*3d00*/  BSYNC.RECONVERGENT B3 ;  /* 0x0000000000037941 */ /* 0x000fea0003800200 */
.L_x_88:
[----:B------:R-:W-:-:S05]  /*3d10*/  FSEL R4, R11, RZ, P4 ;  /* 0x000000ff0b047208 */ /* 0x000fca0002000000 */
[----:B------:R3:W-:Y:S01]  /*3d20*/  STL [R5], R4 ;  /* 0x0000000405007387 */ /* 0x0007e20000100800 */
[----:B------:R-:W-:Y:S05]  /*3d30*/  @!P5 BRA `(.L_x_61) ;  /* 0x000000000084d947 */ /* 0x000fea0003800000 */
[----:B------:R-:W2:Y:S01]  /*3d40*/  LDL R28, [R5+0x4] ;  /* 0x00000400051c7983 */ /* 0x000ea20000100800 */
[----:B---3--:R-:W0:Y:S01]  /*3d50*/  MUFU.RCP R4, R13 ;  /* 0x0000000d00047308 */ /* 0x008e220000001000 */
[----:B------:R-:W-:Y:S01]  /*3d60*/  BSSY.RECONVERGENT B3, `(.L_x_90) ;  /* 0x000000c000037945 */ /* 0x000fe20003800200 */
[----:B0-----:R-:W-:-:S04]  /*3d70*/  FFMA R7, R4, -R13, 1 ;  /* 0x3f80000004077423 */ /* 0x001fc8000000080d */
[----:B------:R-:W-:Y:S01]  /*3d80*/  FFMA R4, R4, R7, R4 ;  /* 0x0000000704047223 */ /* 0x000fe20000000004 */
[----:B------:R-:W-:-:S04]  /*3d90*/  MOV R7, UR17 ;  /* 0x0000001100077c02 */ /* 0x000fc80008000f00 */
[----:B------:R-:W-:Y:S01]  /*3da0*/  ISETP.NE.AND P5, PT, R7, 0x2, PT ;  /* 0x000000020700780c */ /* 0x000fe20003fa5270 */
[----:B--2---:R-:W0:Y:S01]  /*3db0*/  FCHK P0, R28, R13 ;  /* 0x0000000d1c007302 */ /* 0x004e220000000000 */
[----:B------:R-:W-:-:S04]  /*3dc0*/  FFMA R6, R4, R28, RZ ;  /* 0x0000001c04067223 */ /* 0x000fc800000000ff */
[----:B------:R-:W-:-:S04]  /*3dd0*/  FFMA R7, R6, -R13, R28 ;  /* 0x8000000d06077223 */ /* 0x000fc8000000001c */
[----:B------:R-:W-:Y:S01]  /*3de0*/  FFMA R11, R4, R7, R6 ;  /* 0x00000007040b7223 */ /* 0x000fe20000000006 */
[----:B0-----:R-:W-:Y:S06]  /*3df0*/  @!P0 BRA `(.L_x_91) ;  /* 0x0000000000088947 */ /* 0x001fec0003800000 */
[----:B------:R-:W-:-:S07]  /*3e00*/  MOV R17, 0x3e20 ;  /* 0x00003e2000117802 */ /* 0x000fce0000000f00 */
[----:B------:R-:W-:Y:S05]  /*3e10*/  CALL.REL.NOINC `($__internal_2_$__cuda_sm3x_div_rn_noftz_f32_slowpath) ;  /* 0x0000001c00047944 */ /* 0x000fea0003c00000 */
.L_x_91:
[----:B------:R-:W-:Y:S05]  /*3e20*/  BSYNC.RECONVERGENT B3 ;  /* 0x0000000000037941 */ /* 0x000fea0003800200 */
.L_x_90:
[----:B------:R-:W-:-:S05]  /*3e30*/  FSEL R4, R11, RZ, P4 ;  /* 0x000000ff0b047208 */ /* 0x000fca0002000000 */
[----:B------:R4:W-:Y:S01]  /*3e40*/  STL [R5+0x4], R4 ;  /* 0x0000040405007387 */ /* 0x0009e20000100800 */
[----:B------:R-:W-:Y:S05]  /*3e50*/  @!P5 BRA `(.L_x_61) ;  /* 0x00000000003cd947 */ /* 0x000fea0003800000 */
[----:B------:R-:W2:Y:S01]  /*3e60*/  LDL R28, [R5+0x8] ;  /* 0x00000800051c7983 */ /* 0x000ea20000100800 */
[----:B----4-:R-:W0:Y:S01]  /*3e70*/  MUFU.RCP R4, R13 ;  /* 0x0000000d00047308 */ /* 0x010e220000001000 */
[----:B------:R-:W-:Y:S01]  /*3e80*/  BSSY.RECONVERGENT B3, `(.L_x_92) ;  /* 0x000000a000037945 */ /* 0x000fe20003800200 */
[----:B0-----:R-:W-:-:S04]  /*3e90*/  FFMA R7, R4, -R13, 1 ;  /* 0x3f80000004077423 */ /* 0x001fc8000000080d */
[----:B------:R-:W-:Y:S02]  /*3ea0*/  FFMA R4, R4, R7, R4 ;  /* 0x0000000704047223 */ /* 0x000fe40000000004 */
[----:B--2---:R-:W0:Y:S02]  /*3eb0*/  FCHK P0, R28, R13 ;  /* 0x0000000d1c007302 */ /* 0x004e240000000000 */
[----:B------:R-:W-:-:S04]  /*3ec0*/  FFMA R6, R4, R28, RZ ;  /* 0x0000001c04067223 */ /* 0x000fc800000000ff */
[----:B------:R-:W-:-:S04]  /*3ed0*/  FFMA R7, R6, -R13, R28 ;  /* 0x8000000d06077223 */ /* 0x000fc8000000001c */
[----:B------:R-:W-:Y:S01]  /*3ee0*/  FFMA R11, R4, R7, R6 ;  /* 0x00000007040b7223 */ /* 0x000fe20000000006 */
[----:B0-----:R-:W-:Y:S06]  /*3ef0*/  @!P0 BRA `(.L_x_93) ;  /* 0x0000000000088947 */ /* 0x001fec0003800000 */
[----:B------:R-:W-:-:S07]  /*3f00*/  MOV R17, 0x3f20 ;  /* 0x00003f2000117802 */ /* 0x000fce0000000f00 */
[----:B------:R-:W-:Y:S05]  /*3f10*/  CALL.REL.NOINC `($__internal_2_$__cuda_sm3x_div_rn_noftz_f32_slowpath) ;  /* 0x0000001800c47944 */ /* 0x000fea0003c00000 */
.L_x_93:
[----:B------:R-:W-:Y:S05]  /*3f20*/  BSYNC.RECONVERGENT B3 ;  /* 0x0000000000037941 */ /* 0x000fea0003800200 */
.L_x_92:
[----:B------:R-:W-:-:S05]  /*3f30*/  FSEL R4, R11, RZ, P4 ;  /* 0x000000ff0b047208 */ /* 0x000fca0002000000 */
[----:B------:R0:W-:Y:S02]  /*3f40*/  STL [R5+0x8], R4 ;  /* 0x0000080405007387 */ /* 0x0001e40000100800 */
.L_x_61:
[----:B------:R-:W5:Y:S01]  /*3f50*/  LDC R27, c[0x0][0x3b0] ;  /* 0x0000ec00ff1b7b82 */ /* 0x000f620000000800 */
[----:B------:R-:W1:Y:S01]  /*3f60*/  LDCU UR19, c[0x0][0x3ac] ;  /* 0x00007580ff1377ac */ /* 0x000e620008000800 */
[----:B------:R-:W-:Y:S01]  /*3f70*/  HFMA2 R19, -RZ, RZ, 0, 0 ;  /* 0x00000000ff137431 */ /* 0x000fe200000001ff */
[----:B-1----:R-:W-:Y:S01]  /*3f80*/  UISETP.GE.U32.AND UP0, UPT, UR19, 0x10, UPT ;  /* 0x000000101300788c */ /* 0x002fe2000bf06070 */
[----:B-----5:R-:W-:Y:S02]  /*3f90*/  LEA R27, R27, R12, 0x3 ;  /* 0x0000000c1b1b7211 */ /* 0x020fe400078e18ff */
[----:B------:R-:W-:-:S04]  /*3fa0*/  MOV R12, RZ ;  /* 0x000000ff000c7202 */ /* 0x000fc80000000f00 */
[----:B------:R-:W1:Y:S02]  /*3fb0*/  LDS R27, [R27] ;  /* 0x000000001b1b7984 */ /* 0x000e640000000800 */
[----:B------:R-:W-:Y:S05]  /*3fc0*/  BRA.U !UP0, `(.L_x_94) ;  /* 0x00000001086c7547 */ /* 0x000fea000b800000 */
[----:B------:R-:W-:Y:S02]  /*3fd0*/  MOV R19, RZ ;  /* 0x000000ff00137202 */ /* 0x000fe40000000f00 */
[----:B------:R-:W-:-:S07]  /*3fe0*/  MOV R28, RZ ;  /* 0x000000ff001c7202 */ /* 0x000fce0000000f00 */
.L_x_95:
[----:B------:R-:W-:-:S05]  /*3ff0*/  LEA R29, R28, R1, 0x2 ;  /* 0x000000011c1d7211 */ /* 0x000fca00078e10ff */
[----:B0-234-:R-:W1:Y:S04]  /*4000*/  LDL.128 R4, [R29] ;  /* 0x000000001d047983 */ /* 0x01de680000100c00 */
[----:B------:R-:W2:Y:S04]  /*4010*/  LDL.128 R8, [R29+0x10] ;  /* 0x000010001d087983 */ /* 0x000ea80000100c00 */
[----:B------:R-:W3:Y:S01]  /*4020*/  LDL.128 R12, [R29+0x20] ;  /* 0x000020001d0c7983 */ /* 0x000ee20000100c00 */
[----:B-1----:R-:W-:-:S03]  /*4030*/  FFMA R4, R27, R4, R19 ;  /* 0x000000041b047223 */ /* 0x002fc60000000013 */
[----:B------:R-:W4:Y:S01]  /*4040*/  LDL.128 R16, [R29+0x30] ;  /* 0x000030001d107983 */ /* 0x000f220000100c00 */
[----:B------:R-:W-:-:S04]  /*4050*/  FFMA R5, R27, R5, R4 ;  /* 0x000000051b057223 */ /* 0x000fc80000000004 */
[----:B------:R-:W-:-:S04]  /*4060*/  FFMA R6, R27, R6, R5 ;  /* 0x000000061b067223 */ /* 0x000fc80000000005 */
[----:B------:R-:W-:-:S04]  /*4070*/  FFMA R7, R27, R7, R6 ;  /* 0x000000071b077223 */ /* 0x000fc80000000006 */
[----:B--2---:R-:W-:-:S04]  /*4080*/  FFMA R8, R27, R8, R7 ;  /* 0x000000081b087223 */ /* 0x004fc80000000007 */
[----:B------:R-:W-:-:S04]  /*4090*/  FFMA R9, R27, R9, R8 ;  /* 0x000000091b097223 */ /* 0x000fc80000000008 */
[----:B------:R-:W-:-:S04]  /*40a0*/  FFMA R10, R27, R10, R9 ;  /* 0x0000000a1b0a7223 */ /* 0x000fc80000000009 */
[----:B------:R-:W-:-:S04]  /*40b0*/  FFMA R11, R27, R11, R10 ;  /* 0x0000000b1b0b7223 */ /* 0x000fc8000000000a */
[----:B---3--:R-:W-:-:S04]  /*40c0*/  FFMA R12, R27, R12, R11 ;  /* 0x0000000c1b0c7223 */ /* 0x008fc8000000000b */
[----:B------:R-:W-:Y:S01]  /*40d0*/  FFMA R13, R27, R13, R12 ;  /* 0x0000000d1b0d7223 */ /* 0x000fe2000000000c */
[----:B------:R-:W-:-:S03]  /*40e0*/  IADD3 R28, PT, PT, R28, 0x10, RZ ;  /* 0x000000101c1c7810 */ /* 0x000fc60007ffe0ff */
[----:B------:R-:W-:Y:S01]  /*40f0*/  FFMA R14, R27, R14, R13 ;  /* 0x0000000e1b0e7223 */ /* 0x000fe2000000000d */
[----:B------:R-:W-:-:S03]  /*4100*/  ISETP.NE.AND P0, PT, R28, UR14, PT ;  /* 0x0000000e1c007c0c */ /* 0x000fc6000bf05270 */
[----:B------:R-:W-:-:S04]  /*4110*/  FFMA R15, R27, R15, R14 ;  /* 0x0000000f1b0f7223 */ /* 0x000fc8000000000e */
[----:B----4-:R-:W-:-:S04]  /*4120*/  FFMA R16, R27, R16, R15 ;  /* 0x000000101b107223 */ /* 0x010fc8000000000f */
[----:B------:R-:W-:-:S04]  /*4130*/  FFMA R17, R27, R17, R16 ;  /* 0x000000111b117223 */ /* 0x000fc80000000010 */
[----:B------:R-:W-:-:S04]  /*4140*/  FFMA R18, R27, R18, R17 ;  /* 0x000000121b127223 */ /* 0x000fc80000000011 */
[----:B------:R-:W-:Y:S01]  /*4150*/  FFMA R19, R27, R19, R18 ;  /* 0x000000131b137223 */ /* 0x000fe20000000012 */
[----:B------:R-:W-:Y:S06]  /*4160*/  @P0 BRA `(.L_x_95) ;  /* 0xfffffffc00a00947 */ /* 0x000fec000383ffff */
[----:B------:R-:W-:-:S07]  /*4170*/  MOV R12, UR14 ;  /* 0x0000000e000c7c02 */ /* 0x000fce0008000f00 */
.L_x_94:
[----:B------:R-:W-:-:S09]  /*4180*/  UISETP.NE.AND UP0, UPT, UR13, URZ, UPT ;  /* 0x000000ff0d00728c */ /* 0x000fd2000bf05270 */
[----:B------:R-:W-:Y:S05]  /*4190*/  BRA.U !UP0, `(.L_x_96) ;  /* 0x0000000108947547 */ /* 0x000fea000b800000 */
[----:B------:R-:W-:Y:S02]  /*41a0*/  UISETP.GE.U32.AND UP0, UPT, UR16, 0x7, UPT ;  /* 0x000000071000788c */ /* 0x000fe4000bf06070 */
[----:B------:R-:W-:-:S07]  /*41b0*/  UISETP.NE.AND UP1, UPT, UR12, URZ, UPT ;  /* 0x000000ff0c00728c */ /* 0x000fce000bf25270 */
[----:B------:R-:W-:Y:S05]  /*41c0*/  BRA.U !UP0, `(.L_x_97) ;  /* 0x0000000108307547 */ /* 0x000fea000b800000 */
[----:B------:R-:W-:-:S05]  /*41d0*/  LEA R13, R12, R1, 0x2 ;  /* 0x000000010c0d7211 */ /* 0x000fca00078e10ff */
[----:B0-234-:R-:W1:Y:S04]  /*41e0*/  LDL.128 R4, [R13] ;  /* 0x000000000d047983 */ /* 0x01de680000100c00 */
[----:B------:R-:W2:Y:S01]  /*41f0*/  LDL.128 R8, [R13+0x10] ;  /* 0x000010000d087983 */ /* 0x000ea20000100c00 */
[----:B------:R-:W-:Y:S01]  /*4200*/  IADD3 R12, PT, PT, R12, 0x8, RZ ;  /* 0x000000080c0c7810 */ /* 0x000fe20007ffe0ff */
[----:B-1----:R-:W-:-:S04]  /*4210*/  FFMA R4, R27, R4, R19 ;  /* 0x000000041b047223 */ /* 0x002fc80000000013 */
[----:B------:R-:W-:-:S04]  /*4220*/  FFMA R5, R27, R5, R4 ;  /* 0x000000051b057223 */ /* 0x000fc80000000004 */
[----:B------:R-:W-:-:S04]  /*4230*/  FFMA R6, R27, R6, R5 ;  /* 0x000000061b067223 */ /* 0x000fc80000000005 */
[----:B------:R-:W-:-:S04]  /*4240*/  FFMA R7, R27, R7, R6 ;  /* 0x000000071b077223 */ /* 0x000fc80000000006 */
[----:B--2---:R-:W-:-:S04]  /*4250*/  FFMA R8, R27, R8, R7 ;  /* 0x000000081b087223 */ /* 0x004fc80000000007 */
[----:B------:R-:W-:-:S04]  /*4260*/  FFMA R9, R27, R9, R8 ;  /* 0x000000091b097223 */ /* 0x000fc80000000008 */
[----:B------:R-:W-:-:S04]  /*4270*/  FFMA R10, R27, R10, R9 ;  /* 0x0000000a1b0a7223 */ /* 0x000fc80000000009 */
[----:B------:R-:W-:-:S07]  /*4280*/  FFMA R19, R27, R11, R10 ;  /* 0x0000000b1b137223 */ /* 0x000fce000000000a */
.L_x_97:
[----:B------:R-:W-:Y:S05]  /*4290*/  BRA.U !UP1, `(.L_x_96) ;  /* 0x0000000109547547 */ /* 0x000fea000b800000 */
[----:B------:R-:W-:Y:S02]  /*42a0*/  UISETP.GE.U32.AND UP0, UPT, UR15, 0x3, UPT ;  /* 0x000000030f00788c */ /* 0x000fe4000bf06070 */
[----:B------:R-:W-:-:S07]  /*42b0*/  UISETP.NE.AND UP1, UPT, UR17, URZ, UPT ;  /* 0x000000ff1100728c */ /* 0x000fce000bf25270 */
[----:B------:R-:W-:Y:S05]  /*42c0*/  BRA.U !UP0, `(.L_x_98) ;  /* 0x00000001081c7547 */ /* 0x000fea000b800000 */
[----:B0-234-:R-:W-:-:S06]  /*42d0*/  LEA R4, R12, R1, 0x2 ;  /* 0x000000010c047211 */ /* 0x01dfcc00078e10ff */
[----:B------:R-:W1:Y:S01]  /*42e0*/  LDL.128 R4, [R4] ;  /* 0x0000000004047983 */ /* 0x000e620000100c00 */
[----:B------:R-:W-:Y:S01]  /*42f0*/  IADD3 R12, PT, PT, R12, 0x4, RZ ;  /* 0x000000040c0c7810 */ /* 0x000fe20007ffe0ff */
[----:B-1----:R-:W-:-:S04]  /*4300*/  FFMA R8, R27, R4, R19 ;  /* 0x000000041b087223 */ /* 0x002fc80000000013 */
[----:B------:R-:W-:-:S04]  /*4310*/  FFMA R5, R27, R5, R8 ;  /* 0x000000051b057223 */ /* 0x000fc80000000008 */
[----:B------:R-:W-:-:S04]  /*4320*/  FFMA R6, R27, R6, R5 ;  /* 0x000000061b067223 */ /* 0x000fc80000000005 */
[----:B------:R-:W-:-:S07]  /*4330*/  FFMA R19, R27, R7, R6 ;  /* 0x000000071b137223 */ /* 0x000fce0000000006 */
.L_x_98:
[----:B------:R-:W-:Y:S05]  /*4340*/  BRA.U !UP1, `(.L_x_96) ;  /* 0x0000000109287547 */ /* 0x000fea000b800000 */
[----:B------:R-:W-:-:S05]  /*4350*/  LEA R12, R12, R1, 0x2 ;  /* 0x000000010c0c7211 */ /* 0x000fca00078e10ff */
[----:B0-234-:R-:W1:Y:S01]  /*4360*/  LDL.64 R4, [R12] ;  /* 0x000000000c047983 */ /* 0x01de620000100a00 */
[----:B------:R-:W-:Y:S01]  /*4370*/  UISETP.NE.AND UP0, UPT, UR17, 0x1, UPT ;  /* 0x000000011100788c */ /* 0x000fe2000bf05270 */
[----:B-1----:R-:W-:-:S08]  /*4380*/  FFMA R19, R27, R4, R19 ;  /* 0x000000041b137223 */ /* 0x002fd00000000013 */
[----:B------:R-:W-:Y:S05]  /*4390*/  BRA.U !UP0, `(.L_x_96) ;  /* 0x0000000108147547 */ /* 0x000fea000b800000 */
[----:B------:R-:W2:Y:S01]  /*43a0*/  LDL R12, [R12+0x8] ;  /* 0x000008000c0c7983 */ /* 0x000ea20000100800 */
[----:B------:R-:W-:Y:S01]  /*43b0*/  UISETP.NE.AND UP0, UPT, UR17, 0x2, UPT ;  /* 0x000000021100788c */ /* 0x000fe2000bf05270 */
[----:B------:R-:W-:-:S05]  /*43c0*/  FFMA R19, R27, R5, R19 ;  /* 0x000000051b137223 */ /* 0x000fca0000000013 */
[----:B------:R-:W-:-:S13]  /*43d0*/  PLOP3.LUT P0, PT, PT, PT, UP0, 0x80, 0x8 ;  /* 0x000000000008781c */ /* 0x000fda0003f0f008 */
[----:B--2---:R-:W-:-:S07]  /*43e0*/  @P0 FFMA R19, R27, R12, R19 ;  /* 0x0000000c1b130223 */ /* 0x004fce0000000013 */
.L_x_96:
[----:B------:R-:W-:-:S05]  /*43f0*/  LEA R20, R20, R24, 0x2 ;  /* 0x0000001814147211 */ /* 0x000fca00078e10ff */
[----:B------:R0:W-:Y:S02]  /*4400*/  STS [R20], R19 ;  /* 0x0000001314007388 */ /* 0x0001e40000000800 */
.L_x_15:
[----:B------:R-:W-:Y:S05]  /*4410*/  BSYNC.RECONVERGENT B0 ;  /* 0x0000000000007941 */ /* 0x000fea0003800200 */
.L_x_14:
[----:B------:R-:W5:Y:S01]  /*4420*/  LDCU UR19, c[0x0][0x3b4] ;  /* 0x00007680ff1377ac */ /* 0x000f620008000800 */
[----:B------:R-:W-:-:S04]  /*4430*/  UIADD3 UR4, UPT, UPT, UR4, 0x1, URZ ;  /* 0x0000000104047890 */ /* 0x000fc8000fffe0ff */
[----:B-----5:R-:W-:-:S09]  /*4440*/  UISETP.NE.AND UP0, UPT, UR4, UR19, UPT ;  /* 0x000000130400728c */ /* 0x020fd2000bf05270 */
[----:B------:R-:W-:Y:S05]  /*4450*/  BRA.U !UP0, `(.L_x_8) ;  /* 0x0000000108987547 */ /* 0x000fea000b800000 */
[----:B------:R-:W-:Y:S05]  /*4460*/  BRA `(.L_x_99) ;  /* 0xffffffc800807947 */ /* 0x000fea000383ffff */
.L_x_9:
[----:B------:R-:W-:Y:S02]  /*4470*/  UISETP.GE.U32.AND UP0, UPT, UR5, 0x4, UPT ;  /* 0x000000040500788c */ /* 0x000fe4000bf06070 */
[----:B------:R-:W-:Y:S01]  /*4480*/  ULOP3.LUT UR9, UR5, 0x3, URZ, 0xc0, !UPT ;  /* 0x0000000305097892 */ /* 0x000fe2000f8ec0ff */
[----:B------:R-:W-:-:S06]  /*4490*/  UMOV UR4, URZ ;  /* 0x000000ff00047c82 */ /* 0x000fcc0008000000 */
[----:B------:R-:W-:Y:S05]  /*44a0*/  BRA.U !UP0, `(.L_x_100) ;  /* 0x0000000108587547 */ /* 0x000fea000b800000 */
[CC--:B------:R-:W-:Y:S01]  /*44b0*/  ISETP.GE.AND P0, PT, R22.reuse, R0.reuse, PT ;  /* 0x000000001600720c */ /* 0x0c0fe20003f06270 */
[----:B------:R-:W-:Y:S01]  /*44c0*/  ULOP3.LUT UR4, UR5, 0x7ffffffc, URZ, 0xc0, !UPT ;  /* 0x7ffffffc05047892 */ /* 0x000fe2000f8ec0ff */
[----:B------:R-:W-:Y:S02]  /*44d0*/  ISETP.GE.AND P1, PT, R22, R0, PT ;  /* 0x000000001600720c */ /* 0x000fe40003f26270 */
[----:B------:R-:W-:-:S11]  /*44e0*/  UMOV UR5, URZ ;  /* 0x000000ff00057c82 */ /* 0x000fd60008000000 */
.L_x_103:
[C---:B01----:R-:W-:Y:S01]  /*44f0*/  IMAD R3, R0.reuse, UR5, RZ ;  /* 0x0000000500037c24 */ /* 0x043fe2000f8e02ff */
[----:B------:R-:W-:Y:S01]  /*4500*/  UIADD3 UR5, UPT, UPT, UR5, 0x4, URZ ;  /* 0x0000000405057890 */ /* 0x000fe2000fffe0ff */
[----:B------:R-:W-:Y:S03]  /*4510*/  BSSY.RECONVERGENT B0, `(.L_x_101) ;  /* 0x000000e000007945 */ /* 0x000fe60003800200 */
[----:B------:R-:W-:Y:S01]  /*4520*/  IADD3 R5, PT, PT, R0, R3, RZ ;  /* 0x0000000300057210 */ /* 0x000fe20007ffe0ff */
[----:B------:R-:W-:Y:S01]  /*4530*/  UISETP.NE.AND UP0, UPT, UR5, UR4, UPT ;  /* 0x000000040500728c */ /* 0x000fe2000bf05270 */
[-C--:B0-----:R-:W-:Y:S02]  /*4540*/  @!P0 LEA R2, R3, R24.reuse, 0x2 ;  /* 0x0000001803028211 */ /* 0x081fe400078e10ff */
[----:B------:R-:W-:-:S03]  /*4550*/  @!P1 LEA R3, R5, R24, 0x2 ;  /* 0x0000001805039211 */ /* 0x000fc600078e10ff */
[----:B------:R0:W-:Y:S04]  /*4560*/  @!P0 STS [R2], RZ ;  /* 0x000000ff02008388 */ /* 0x0001e80000000800 */
[----:B------:R0:W-:Y:S01]  /*4570*/  @!P1 STS [R3], RZ ;  /* 0x000000ff03009388 */ /* 0x0001e20000000800 */
[----:B------:R-:W-:Y:S05]  /*4580*/  @P1 BRA `(.L_x_102) ;  /* 0x0000000000181947 */ /* 0x000fea0003800000 */
[----:B------:R-:W-:-:S04]  /*4590*/  IADD3 R5, PT, PT, R0, R5, RZ ;  /* 0x0000000500057210 */ /* 0x000fc80007ffe0ff */
[----:B0-----:R-:W-:Y:S02]  /*45a0*/  IADD3 R3, PT, PT, R0, R5, RZ ;  /* 0x0000000500037210 */ /* 0x001fe40007ffe0ff */
[-C--:B------:R-:W-:Y:S02]  /*45b0*/  LEA R2, R5, R24.reuse, 0x2 ;  /* 0x0000001805027211 */ /* 0x080fe400078e10ff */
[----:B------:R-:W-:-:S03]  /*45c0*/  LEA R3, R3, R24, 0x2 ;  /* 0x0000001803037211 */ /* 0x000fc600078e10ff */
[----:B------:R1:W-:Y:S04]  /*45d0*/  STS [R2], RZ ;  /* 0x000000ff02007388 */ /* 0x0003e80000000800 */
[----:B------:R1:W-:Y:S02]  /*45e0*/  STS [R3], RZ ;  /* 0x000000ff03007388 */ /* 0x0003e40000000800 */
.L_x_102:
[----:B------:R-:W-:Y:S05]  /*45f0*/  BSYNC.RECONVERGENT B0 ;  /* 0x0000000000007941 */ /* 0x000fea0003800200 */
.L_x_101:
[----:B------:R-:W-:Y:S05]  /*4600*/  BRA.U UP0, `(.L_x_103) ;  /* 0xfffffffd00b87547 */ /* 0x000fea000b83ffff */
.L_x_100:
[----:B------:R-:W-:-:S09]  /*4610*/  UISETP.NE.AND UP0, UPT, UR9, URZ, UPT ;  /* 0x000000ff0900728c */ /* 0x000fd2000bf05270 */
[----:B------:R-:W-:Y:S05]  /*4620*/  BRA.U !UP0, `(.L_x_8) ;  /* 0x0000000108247547 */ /* 0x000fea000b800000 */
[----:B------:R-:W-:Y:S01]  /*4630*/  ISETP.GE.AND P0, PT, R22, R0, PT ;  /* 0x000000001600720c */ /* 0x000fe20003f06270 */
[----:B------:R-:W-:-:S12]  /*4640*/  UMOV UR5, URZ ;  /* 0x000000ff00057c82 */ /* 0x000fd80008000000 */
.L_x_104:
[----:B012---:R-:W-:Y:S01]  /*4650*/  @!P0 IMAD R3, R0, UR4, RZ ;  /* 0x0000000400038c24 */ /* 0x007fe2000f8e02ff */
[----:B------:R-:W-:Y:S02]  /*4660*/  UIADD3 UR5, UPT, UPT, UR5, 0x1, URZ ;  /* 0x0000000105057890 */ /* 0x000fe4000fffe0ff */
[----:B------:R-:W-:Y:S02]  /*4670*/  UIADD3 UR4, UPT, UPT, UR4, 0x1, URZ ;  /* 0x0000000104047890 */ /* 0x000fe4000fffe0ff */
[----:B------:R-:W-:Y:S01]  /*4680*/  @!P0 LEA R3, R3, R24, 0x2 ;  /* 0x0000001803038211 */ /* 0x000fe200078e10ff */
[----:B------:R-:W-:-:S04]  /*4690*/  UISETP.NE.AND UP0, UPT, UR5, UR9, UPT ;  /* 0x000000090500728c */ /* 0x000fc8000bf05270 */
[----:B------:R2:W-:Y:S05]  /*46a0*/  @!P0 STS [R3], RZ ;  /* 0x000000ff03008388 */ /* 0x0005ea0000000800 */
[----:B------:R-:W-:Y:S05]  /*46b0*/  BRA.U UP0, `(.L_x_104) ;  /* 0xfffffffd00e47547 */ /* 0x000fea000b83ffff */
.L_x_8:
[----:B------:R-:W5:Y:S01]  /*46c0*/  LDCU UR19, c[0x0][0x3b0] ;  /* 0x00007600ff1377ac */ /* 0x000f620008000800 */
[----:B------:R-:W-:Y:S01]  /*46d0*/  BAR.SYNC.DEFER_BLOCKING 0x0 ;  /* 0x0000000000007b1d */ /* 0x000fe20000010000 */
[----:B-----5:R-:W-:-:S13]  /*46e0*/  ISETP.GE.AND P0, PT, R22, UR19, PT ;  /* 0x0000001316007c0c */ /* 0x020fda000bf06270 */
[----:B------:R-:W-:Y:S04]  /*46f0*/  @!P0 LDS R26, [R26] ;  /* 0x000000001a1a8984 */ /* 0x000fe80000000800 */
[----:B012---:R-:W0:Y:S02]  /*4700*/  @!P0 LDS R3, [R24] ;  /* 0x0000000018038984 */ /* 0x007e240000000800 */
[----:B0-----:R-:W-:-:S05]  /*4710*/  @!P0 FADD R3, R26, R3 ;  /* 0x000000031a038221 */ /* 0x001fca0000000000 */
[----:B------:R0:W-:Y:S01]  /*4720*/  @!P0 STS [R24], R3 ;  /* 0x0000000318008388 */ /* 0x0001e20000000800 */
[----:B------:R-:W-:Y:S06]  /*4730*/  BAR.SYNC.DEFER_BLOCKING 0x0 ;  /* 0x0000000000007b1d */ /* 0x000fec0000010000 */
[----:B------:R-:W-:Y:S05]  /*4740*/  @P0 EXIT ;  /* 0x000000000000094d */ /* 0x000fea0003800000 */
[----:B------:R-:W0:Y:S01]  /*4750*/  LDS R0, [R24] ;  /* 0x0000000018007984 */ /* 0x000e220000000800 */
[----:B------:R-:W1:Y:S01]  /*4760*/  S2UR UR7, SR_CgaCtaId ;  /* 0x00000000000779c3 */ /* 0x000e620000008800 */
[----:B------:R-:W-:Y:S01]  /*4770*/  UMOV UR5, 0x400 ;  /* 0x0000040000057882 */ /* 0x000fe20000000000 */
[----:B------:R-:W-:Y:S01]  /*4780*/  UIMAD UR4, UR19, 0x3, UR8 ;  /* 0x00000003130478a4 */ /* 0x000fe2000f8e0208 */
[----:B------:R-:W-:Y:S01]  /*4790*/  BSSY B0, `(.L_x_105) ;  /* 0x0000025000007945 */ /* 0x000fe20003800000 */
[----:B-1----:R-:W-:-:S04]  /*47a0*/  ULEA UR5, UR7, UR5, 0x18 ;  /* 0x0000000507057291 */ /* 0x002fc8000f8ec0ff */
[----:B------:R-:W-:Y:S01]  /*47b0*/  ULEA UR4, UR4, UR5, 0x2 ;  /* 0x0000000504047291 */ /* 0x000fe2000f8e10ff */
[----:B0-----:R-:W0:Y:S02]  /*47c0*/  SHFL.DOWN PT, R3, R0, 0x10, 0x1f ;  /* 0x0a001f0000037f89 */ /* 0x001e2400000e0000 */
[----:B0-----:R-:W-:-:S05]  /*47d0*/  FADD R3, R0, R3 ;  /* 0x0000000300037221 */ /* 0x001fca0000000000 */
[----:B------:R-:W0:Y:S02]  /*47e0*/  SHFL.DOWN PT, R2, R3, 0x8, 0x1f ;  /* 0x09001f0003027f89 */ /* 0x000e2400000e0000 */
[----:B0-----:R-:W-:Y:S01]  /*47f0*/  FADD R2, R3, R2 ;  /* 0x0000000203027221 */ /* 0x001fe20000000000 */
[----:B------:R-:W-:-:S04]  /*4800*/  LEA.HI R3, R22, UR4, RZ, 0x1d ;  /* 0x0000000416037c11 */ /* 0x000fc8000f8fe8ff */
[----:B---34-:R-:W0:Y:S02]  /*4810*/  SHFL.DOWN PT, R5, R2, 0x4, 0x1f ;  /* 0x08801f0002057f89 */ /* 0x018e2400000e0000 */
[----:B0-----:R-:W-:-:S05]  /*4820*/  FADD R5, R2, R5 ;  /* 0x0000000502057221 */ /* 0x001fca0000000000 */
[----:B------:R-:W0:Y:S02]  /*4830*/  SHFL.DOWN PT, R4, R5, 0x2, 0x1f ;  /* 0x08401f0005047f89 */ /* 0x000e2400000e0000 */
[----:B0-----:R-:W-:Y:S01]  /*4840*/  FADD R6, R5, R4 ;  /* 0x0000000405067221 */ /* 0x001fe20000000000 */
[----:B------:R-:W-:-:S04]  /*4850*/  LOP3.LUT P0, R4, R22, 0x1f, RZ, 0xc0, !PT ;  /* 0x0000001f16047812 */ /* 0x000fc8000780c0ff */
[----:B------:R-:W0:Y:S01]  /*4860*/  SHFL.DOWN PT, R7, R6, 0x1, 0x1f ;  /* 0x08201f0006077f89 */ /* 0x000e2200000e0000 */
[----:B------:R-:W-:Y:S01]  /*4870*/  LEA R2, R4, UR4, 0x2 ;  /* 0x0000000404027c11 */ /* 0x000fe2000f8e10ff */
[----:B0-----:R-:W-:-:S07]  /*4880*/  FADD R28, R6, R7 ;  /* 0x00000007061c7221 */ /* 0x001fce0000000000 */
[----:B------:R0:W-:Y:S01]  /*4890*/  @!P0 STS [R3], R28 ;  /* 0x0000001c03008388 */ /* 0x0001e20000000800 */
[----:B------:R-:W-:Y:S01]  /*48a0*/  BAR.SYNC.DEFER_BLOCKING 0x0 ;  /* 0x0000000000007b1d */ /* 0x000fe20000010000 */
[----:B------:R-:W-:-:S13]  /*48b0*/  ISETP.GT.U32.AND P0, PT, R22, 0x1f, PT ;  /* 0x0000001f1600780c */ /* 0x000fda0003f04070 */
[----:B0-----:R-:W-:Y:S05]  /*48c0*/  @P0 BRA `(.L_x_106) ;  /* 0x0000000000440947 */ /* 0x001fea0003800000 */
[----:B------:R-:W0:Y:S01]  /*48d0*/  LDCU UR5, c[0x0][0x360] ;  /* 0x00006c00ff0577ac */ /* 0x000e220008000800 */
[----:B------:R-:W-:Y:S01]  /*48e0*/  HFMA2 R0, -RZ, RZ, 0, 0 ;  /* 0x00000000ff007431 */ /* 0x000fe200000001ff */
[----:B0-----:R-:W-:-:S06]  /*48f0*/  USHF.R.U32.HI UR5, URZ, 0x5, UR5 ;  /* 0x00000005ff057899 */ /* 0x001fcc0008011605 */
[----:B------:R-:W-:Y:S01]  /*4900*/  ISETP.GE.U32.AND P0, PT, R4, UR5, PT ;  /* 0x0000000504007c0c */ /* 0x000fe2000bf06070 */
[----:B------:R-:W-:-:S12]  /*4910*/  UMOV UR5, 0xffffffff ;  /* 0xffffffff00057882 */ /* 0x000fd80000000000 */
[----:B------:R0:W1:Y:S01]  /*4920*/  @!P0 LDS R0, [R2] ;  /* 0x0000000002008984 */ /* 0x0000620000000800 */
[----:B------:R-:W-:Y:S05]  /*4930*/  BRA.DIV UR5, `(.L_x_107) ;  /* 0x0000000605ec7947 */ /* 0x000fea000b800000 */
[----:B-1----:R-:W1:Y:S02]  /*4940*/  SHFL.DOWN PT, R5, R0, 0x10, 0x1f ;  /* 0x0a001f0000057f89 */ /* 0x002e6400000e0000 */
[----:B-1----:R-:W-:-:S05]  /*4950*/  FADD R5, R5, R0 ;  /* 0x0000000005057221 */ /* 0x002fca0000000000 */
[----:B------:R-:W1:Y:S02]  /*4960*/  SHFL.DOWN PT, R6, R5, 0x8, 0x1f ;  /* 0x09001f0005067f89 */ /* 0x000e6400000e0000 */
[----:B-1----:R-:W-:-:S05]  /*4970*/  FADD R6, R5, R6 ;  /* 0x0000000605067221 */ /* 0x002fca0000000000 */
[----:B------:R-:W1:Y:S02]  /*4980*/  SHFL.DOWN PT, R7, R6, 0x4, 0x1f ;  /* 0x08801f0006077f89 */ /* 0x000e6400000e0000 */
[----:B-1----:R-:W-:-:S05]  /*4990*/  FADD R7, R6, R7 ;  /* 0x0000000706077221 */ /* 0x002fca0000000000 */
[----:B------:R-:W1:Y:S02]  /*49a0*/  SHFL.DOWN PT, R8, R7, 0x2, 0x1f ;  /* 0x08401f0007087f89 */ /* 0x000e6400000e0000 */
[----:B-1----:R-:W-:-:S05]  /*49b0*/  FADD R8, R7, R8 ;  /* 0x0000000807087221 */ /* 0x002fca0000000000 */
[----:B------:R1:W2:Y:S02]  /*49c0*/  SHFL.DOWN PT, R9, R8, 0x1, 0x1f ;  /* 0x08201f0008097f89 */ /* 0x0002a400000e0000 */
.L_x_124:
[----:B--2---:R-:W-:-:S07]  /*49d0*/  FADD R28, R8, R9 ;  /* 0x00000009081c7221 */ /* 0x004fce0000000000 */
.L_x_106:
[----:B------:R-:W-:Y:S05]  /*49e0*/  BSYNC B0 ;  /* 0x0000000000007941 */ /* 0x000fea0003800000 */
.L_x_105:
[----:B------:R-:W-:Y:S02]  /*49f0*/  ISETP.NE.AND P0, PT, R22, RZ, PT ;  /* 0x000000ff1600720c */ /* 0x000fe40003f05270 */
[----:B------:R-:W-:-:S11]  /*4a00*/  I2FP.F32.U32 R13, UR19 ;  /* 0x00000013000d7c45 */ /* 0x000fd60008201000 */
[----:B------:R-:W-:Y:S05]  /*4a10*/  @P0 BRA `(.L_x_108) ;  /* 0x0000000000340947 */ /* 0x000fea0003800000 */
[----:B------:R-:W2:Y:S01]  /*4a20*/  MUFU.RCP R0, R13 ;  /* 0x0000000d00007308 */ /* 0x000ea20000001000 */
[----:B------:R-:W-:Y:S07]  /*4a30*/  BSSY.RECONVERGENT B0, `(.L_x_109) ;  /* 0x000000a000007945 */ /* 0x000fee0003800200 */
[----:B------:R-:W3:Y:S01]  /*4a40*/  FCHK P0, R28, R13 ;  /* 0x0000000d1c007302 */ /* 0x000ee20000000000 */
[----:B--2---:R-:W-:-:S04]  /*4a50*/  FFMA R5, -R13, R0, 1 ;  /* 0x3f8000000d057423 */ /* 0x004fc80000000100 */
[----:B------:R-:W-:-:S04]  /*4a60*/  FFMA R0, R0, R5, R0 ;  /* 0x0000000500007223 */ /* 0x000fc80000000000 */
[----:B------:R-:W-:-:S04]  /*4a70*/  FFMA R5, R0, R28, RZ ;  /* 0x0000001c00057223 */ /* 0x000fc800000000ff */
[----:B------:R-:W-:-:S04]  /*4a80*/  FFMA R6, -R13, R5, R28 ;  /* 0x000000050d067223 */ /* 0x000fc8000000011c */
[----:B------:R-:W-:Y:S01]  /*4a90*/  FFMA R11, R0, R6, R5 ;  /* 0x00000006000b7223 */ /* 0x000fe20000000005 */
[----:B---3--:R-:W-:Y:S06]  /*4aa0*/  @!P0 BRA `(.L_x_110) ;  /* 0x0000000000088947 */ /* 0x008fec0003800000 */
[----:B------:R-:W-:-:S07]  /*4ab0*/  MOV R17, 0x4ad0 ;  /* 0x00004ad000117802 */ /* 0x000fce0000000f00 */
[----:B01----:R-:W-:Y:S05]  /*4ac0*/  CALL.REL.NOINC `($__internal_2_$__cuda_sm3x_div_rn_noftz_f32_slowpath) ;  /* 0x0000000c00d87944 */ /* 0x003fea0003c00000 */
.L_x_110:
[----:B------:R-:W-:Y:S05]  /*4ad0*/  BSYNC.RECONVERGENT B0 ;  /* 0x0000000000007941 */ /* 0x000fea0003800200 */
.L_x_109:
[----:B------:R2:W-:Y:S02]  /*4ae0*/  STS [UR4], R11 ;  /* 0x0000000bff007988 */ /* 0x0005e40008000804 */
.L_x_108:
[----:B------:R-:W-:Y:S05]  /*4af0*/  WARPSYNC.ALL ;  /* 0x0000000000007948 */ /* 0x000fea0003800000 */
[----:B------:R-:W-:Y:S01]  /*4b00*/  ISETP.NE.AND P0, PT, R4, RZ, PT ;  /* 0x000000ff0400720c */ /* 0x000fe20003f05270 */
[----:B------:R-:W-:Y:S06]  /*4b10*/  BAR.SYNC.DEFER_BLOCKING 0x0 ;  /* 0x0000000000007b1d */ /* 0x000fec0000010000 */
[----:B------:R-:W-:Y:S04]  /*4b20*/  LDS R0, [UR4] ;  /* 0x00000004ff007984 */ /* 0x000fe80008000800 */
[----:B------:R-:W3:Y:S02]  /*4b30*/  LDS R5, [R24] ;  /* 0x0000000018057984 */ /* 0x000ee40000000800 */
[----:B---3--:R-:W-:-:S04]  /*4b40*/  FADD R5, -R0, R5 ;  /* 0x0000000500057221 */ /* 0x008fc80000000100 */
[----:B------:R-:W-:-:S05]  /*4b50*/  FMUL R5, R5, R5 ;  /* 0x0000000505057220 */ /* 0x000fca0000400000 */
[----:B------:R-:W3:Y:S02]  /*4b60*/  SHFL.DOWN PT, R6, R5, 0x10, 0x1f ;  /* 0x0a001f0005067f89 */ /* 0x000ee400000e0000 */
[----:B---3--:R-:W-:-:S05]  /*4b70*/  FADD R6, R5, R6 ;  /* 0x0000000605067221 */ /* 0x008fca0000000000 */
[----:B------:R-:W3:Y:S02]  /*4b80*/  SHFL.DOWN PT, R7, R6, 0x8, 0x1f ;  /* 0x09001f0006077f89 */ /* 0x000ee400000e0000 */
[----:B---3--:R-:W-:-:S05]  /*4b90*/  FADD R7, R6, R7 ;  /* 0x0000000706077221 */ /* 0x008fca0000000000 */
[----:B-1----:R-:W1:Y:S02]  /*4ba0*/  SHFL.DOWN PT, R8, R7, 0x4, 0x1f ;  /* 0x08801f0007087f89 */ /* 0x002e6400000e0000 */
[----:B-1----:R-:W-:-:S05]  /*4bb0*/  FADD R8, R7, R8 ;  /* 0x0000000807087221 */ /* 0x002fca0000000000 */
[----:B------:R-:W1:Y:S02]  /*4bc0*/  SHFL.DOWN PT, R9, R8, 0x2, 0x1f ;  /* 0x08401f0008097f89 */ /* 0x000e6400000e0000 */
[----:B-1----:R-:W-:-:S05]  /*4bd0*/  FADD R9, R8, R9 ;  /* 0x0000000908097221 */ /* 0x002fca0000000000 */
[----:B------:R-:W1:Y:S02]  /*4be0*/  SHFL.DOWN PT, R10, R9, 0x1, 0x1f ;  /* 0x08201f00090a7f89 */ /* 0x000e6400000e0000 */
[----:B-1----:R-:W-:-:S05]  /*4bf0*/  FADD R10, R9, R10 ;  /* 0x0000000a090a7221 */ /* 0x002fca0000000000 */
[----:B------:R1:W-:Y:S01]  /*4c00*/  @!P0 STS [R3], R10 ;  /* 0x0000000a03008388 */ /* 0x0003e20000000800 */
[----:B------:R-:W-:Y:S01]  /*4c10*/  BAR.SYNC.DEFER_BLOCKING 0x0 ;  /* 0x0000000000007b1d */ /* 0x000fe20000010000 */
[----:B------:R-:W-:-:S13]  /*4c20*/  ISETP.GT.U32.AND P0, PT, R22, 0x1f, PT ;  /* 0x0000001f1600780c */ /* 0x000fda0003f04070 */
[----:B-1----:R-:W-:Y:S05]  /*4c30*/  @P0 BRA `(.L_x_111) ;  /* 0x00000000007c0947 */ /* 0x002fea0003800000 */
[----:B------:R-:W1:Y:S01]  /*4c40*/  LDCU UR5, c[0x0][0x360] ;  /* 0x00006c00ff0577ac */ /* 0x000e620008000800 */
[----:B------:R-:W-:Y:S01]  /*4c50*/  HFMA2 R3, -RZ, RZ, 0, 0 ;  /* 0x00000000ff037431 */ /* 0x000fe200000001ff */
[----:B------:R-:W-:Y:S01]  /*4c60*/  ISETP.NE.AND P4, PT, R22, RZ, PT ;  /* 0x000000ff1600720c */ /* 0x000fe20003f85270 */
[----:B-1----:R-:W-:-:S06]  /*4c70*/  USHF.R.U32.HI UR5, URZ, 0x5, UR5 ;  /* 0x00000005ff057899 */ /* 0x002fcc0008011605 */
[----:B------:R-:W-:Y:S01]  /*4c80*/  ISETP.GE.U32.AND P0, PT, R4, UR5, PT ;  /* 0x0000000504007c0c */ /* 0x000fe2000bf06070 */
[----:B------:R-:W-:-:S12]  /*4c90*/  UMOV UR5, 0xffffffff ;  /* 0xffffffff00057882 */ /* 0x000fd80000000000 */
[----:B------:R1:W3:Y:S01]  /*4ca0*/  @!P0 LDS R3, [R2] ;  /* 0x0000000002038984 */ /* 0x0002e20000000800 */
[----:B------:R-:W-:Y:S05]  /*4cb0*/  BRA.DIV UR5, `(.L_x_112) ;  /* 0x00000006059c7947 */ /* 0x000fea000b800000 */
[----:B01-3--:R-:W0:Y:S02]  /*4cc0*/  SHFL.DOWN PT, R2, R3, 0x10, 0x1f ;  /* 0x0a001f0003027f89 */ /* 0x00be2400000e0000 */
[----:B0-----:R-:W-:-:S05]  /*4cd0*/  FADD R2, R2, R3 ;  /* 0x0000000302027221 */ /* 0x001fca0000000000 */
[----:B------:R-:W0:Y:S02]  /*4ce0*/  SHFL.DOWN PT, R5, R2, 0x8, 0x1f ;  /* 0x09001f0002057f89 */ /* 0x000e2400000e0000 */
[----:B0-----:R-:W-:-:S05]  /*4cf0*/  FADD R5, R2, R5 ;  /* 0x0000000502057221 */ /* 0x001fca0000000000 */
[----:B------:R-:W0:Y:S02]  /*4d00*/  SHFL.DOWN PT, R4, R5, 0x4, 0x1f ;  /* 0x08801f0005047f89 */ /* 0x000e2400000e0000 */
[----:B0-----:R-:W-:-:S05]  /*4d10*/  FADD R4, R5, R4 ;  /* 0x0000000405047221 */ /* 0x001fca0000000000 */
[----:B------:R-:W0:Y:S02]  /*4d20*/  SHFL.DOWN PT, R7, R4, 0x2, 0x1f ;  /* 0x08401f0004077f89 */ /* 0x000e2400000e0000 */
[----:B0-----:R-:W-:-:S05]  /*4d30*/  FADD R7, R4, R7 ;  /* 0x0000000704077221 */ /* 0x001fca0000000000 */
[----:B------:R0:W1:Y:S02]  /*4d40*/  SHFL.DOWN PT, R6, R7, 0x1, 0x1f ;  /* 0x08201f0007067f89 */ /* 0x00006400000e0000 */
.L_x_130:
[----:B------:R-:W3:Y:S01]  /*4d50*/  MUFU.RCP R2, R13 ;  /* 0x0000000d00027308 */ /* 0x000ee20000001000 */
[----:B-1----:R-:W-:Y:S01]  /*4d60*/  FADD R28, R7, R6 ;  /* 0x00000006071c7221 */ /* 0x002fe20000000000 */
[----:B------:R-:W-:Y:S06]  /*4d70*/  BSSY.RECONVERGENT B0, `(.L_x_113) ;  /* 0x000000a000007945 */ /* 0x000fec0003800200 */
[----:B------:R-:W1:Y:S01]  /*4d80*/  FCHK P0, R28, R13 ;  /* 0x0000000d1c007302 */ /* 0x000e620000000000 */
[----:B---3--:R-:W-:-:S04]  /*4d90*/  FFMA R3, -R13, R2, 1 ;  /* 0x3f8000000d037423 */ /* 0x008fc80000000102 */
[----:B------:R-:W-:-:S04]  /*4da0*/  FFMA R2, R2, R3, R2 ;  /* 0x0000000302027223 */ /* 0x000fc80000000002 */
[----:B------:R-:W-:-:S04]  /*4db0*/  FFMA R3, R2, R28, RZ ;  /* 0x0000001c02037223 */ /* 0x000fc800000000ff */
[----:B------:R-:W-:-:S04]  /*4dc0*/  FFMA R4, -R13, R3, R28 ;  /* 0x000000030d047223 */ /* 0x000fc8000000011c */
[----:B--2---:R-:W-:Y:S01]  /*4dd0*/  FFMA R11, R2, R4, R3 ;  /* 0x00000004020b7223 */ /* 0x004fe20000000003 */
[----:B-1----:R-:W-:Y:S06]  /*4de0*/  @!P0 BRA `(.L_x_114) ;  /* 0x0000000000088947 */ /* 0x002fec0003800000 */
[----:B------:R-:W-:-:S07]  /*4df0*/  MOV R17, 0x4e10 ;  /* 0x00004e1000117802 */ /* 0x000fce0000000f00 */
[----:B0-----:R-:W-:Y:S05]  /*4e00*/  CALL.REL.NOINC `($__internal_2_$__cuda_sm3x_div_rn_noftz_f32_slowpath) ;  /* 0x0000000c00087944 */ /* 0x001fea0003c00000 */
.L_x_114:
[----:B------:R-:W-:Y:S05]  /*4e10*/  BSYNC.RECONVERGENT B0 ;  /* 0x0000000000007941 */ /* 0x000fea0003800200 */
.L_x_113:
[----:B------:R1:W-:Y:S02]  /*4e20*/  @!P4 STS [UR4], R11 ;  /* 0x0000000bff00c988 */ /* 0x0003e40008000804 */
.L_x_111:
[----:B------:R-:W-:Y:S05]  /*4e30*/  WARPSYNC.ALL ;  /* 0x0000000000007948 */ /* 0x000fea0003800000 */
[----:B------:R-:W-:Y:S06]  /*4e40*/  BAR.SYNC.DEFER_BLOCKING 0x0 ;  /* 0x0000000000007b1d */ /* 0x000fec0000010000 */
[----:B------:R-:W3:Y:S01]  /*4e50*/  LDCU UR5, c[0x0][0x3b8] ;  /* 0x00007700ff0577ac */ /* 0x000ee20008000800 */
[----:B0-----:R-:W3:Y:S04]  /*4e60*/  LDS R2, [UR4] ;  /* 0x00000004ff027984 */ /* 0x001ee80008000800 */
[----:B------:R-:W0:Y:S01]  /*4e70*/  LDS R3, [R24] ;  /* 0x0000000018037984 */ /* 0x000e220000000800 */
[----:B---3--:R-:W-:-:S04]  /*4e80*/  FADD R4, R2, UR5 ;  /* 0x0000000502047e21 */ /* 0x008fc80008000000 */
[----:B------:R3:W4:Y:S01]  /*4e90*/  MUFU.RSQ R5, R4 ;  /* 0x0000000400057308 */ /* 0x0007220000001400 */
[----:B------:R-:W-:Y:S01]  /*4ea0*/  IADD3 R2, PT, PT, R4, -0xd000000, RZ ;  /* 0xf300000004027810 */ /* 0x000fe20007ffe0ff */
[----:B0-----:R-:W-:-:S03]  /*4eb0*/  FADD R28, -R0, R3 ;  /* 0x00000003001c7221 */ /* 0x001fc60000000100 */
[----:B------:R-:W-:-:S13]  /*4ec0*/  ISETP.GT.U32.AND P0, PT, R2, 0x727fffff, PT ;  /* 0x727fffff0200780c */ /* 0x000fda0003f04070 */
[----:B---34-:R-:W-:Y:S05]  /*4ed0*/  @!P0 BRA `(.L_x_115) ;  /* 0x00000000000c8947 */ /* 0x018fea0003800000 */
[----:B------:R-:W-:-:S07]  /*4ee0*/  MOV R8, 0x4f00 ;  /* 0x00004f0000087802 */ /* 0x000fce0000000f00 */
[----:B-12---:R-:W-:Y:S05]  /*4ef0*/  CALL.REL.NOINC `($__internal_1_$__cuda_sm20_sqrt_rn_f32_slowpath) ;  /* 0x00000008006c7944 */ /* 0x006fea0003c00000 */
[----:B------:R-:W-:Y:S05]  /*4f00*/  BRA `(.L_x_116) ;  /* 0x0000000000107947 */ /* 0x000fea0003800000 */
.L_x_115:
[----:B------:R-:W-:Y:S01]  /*4f10*/  FMUL.FTZ R13, R4, R5 ;  /* 0x00000005040d7220 */ /* 0x000fe20000410000 */
[----:B------:R-:W-:-:S03]  /*4f20*/  FMUL.FTZ R5, R5, 0.5 ;  /* 0x3f00000005057820 */ /* 0x000fc60000410000 */
[----:B------:R-:W-:-:S04]  /*4f30*/  FFMA R4, -R13, R13, R4 ;  /* 0x0000000d0d047223 */ /* 0x000fc80000000104 */
[----:B------:R-:W-:-:S07]  /*4f40*/  FFMA R13, R4, R5, R13 ;  /* 0x00000005040d7223 */ /* 0x000fce000000000d */
.L_x_116:
[----:B------:R-:W0:Y:S01]  /*4f50*/  MUFU.RCP R0, R13 ;  /* 0x0000000d00007308 */ /* 0x000e220000001000 */
[----:B------:R-:W-:Y:S07]  /*4f60*/  BSSY.RECONVERGENT B0, `(.L_x_117) ;  /* 0x000000a000007945 */ /* 0x000fee0003800200 */
[----:B------:R-:W3:Y:S01]  /*4f70*/  FCHK P0, R28, R13 ;  /* 0x0000000d1c007302 */ /* 0x000ee20000000000 */
[----:B0-----:R-:W-:-:S04]  /*4f80*/  FFMA R3, R0, -R13, 1 ;  /* 0x3f80000000037423 */ /* 0x001fc8000000080d */
[----:B------:R-:W-:-:S04]  /*4f90*/  FFMA R3, R0, R3, R0 ;  /* 0x0000000300037223 */ /* 0x000fc80000000000 */
[----:B------:R-:W-:-:S04]  /*4fa0*/  FFMA R0, R28, R3, RZ ;  /* 0x000000031c007223 */ /* 0x000fc800000000ff */
[----:B------:R-:W-:-:S04]  /*4fb0*/  FFMA R2, R0, -R13, R28 ;  /* 0x8000000d00027223 */ /* 0x000fc8000000001c */
[----:B-12---:R-:W-:Y:S01]  /*4fc0*/  FFMA R11, R3, R2, R0 ;  /* 0x00000002030b7223 */ /* 0x006fe20000000000 */
[----:B---3--:R-:W-:Y:S06]  /*4fd0*/  @!P0 BRA `(.L_x_118) ;  /* 0x0000000000088947 */ /* 0x008fec0003800000 */
[----:B------:R-:W-:-:S07]  /*4fe0*/  MOV R17, 0x5000 ;  /* 0x0000500000117802 */ /* 0x000fce0000000f00 */
[----:B------:R-:W-:Y:S05]  /*4ff0*/  CALL.REL.NOINC `($__internal_2_$__cuda_sm3x_div_rn_noftz_f32_slowpath) ;  /* 0x00000008008c7944 */ /* 0x000fea0003c00000 */
.L_x_118:
[----:B------:R-:W-:Y:S05]  /*5000*/  BSYNC.RECONVERGENT B0 ;  /* 0x0000000000007941 */ /* 0x000fea0003800200 */
.L_x_117:
[----:B------:R-:W0:Y:S01]  /*5010*/  LDC.64 R2, c[0x0][0x390] ;  /* 0x0000e400ff027b82 */ /* 0x000e220000000a00 */
[----:B------:R-:W1:Y:S07]  /*5020*/  LDCU UR4, c[0x0][0x3b0] ;  /* 0x00007600ff0477ac */ /* 0x000e6e0008000800 */
[----:B------:R-:W2:Y:S08]  /*5030*/  LDC.64 R4, c[0x0][0x398] ;  /* 0x0000e600ff047b82 */ /* 0x000eb00000000a00 */
[----:B------:R-:W3:Y:S01]  /*5040*/  LDC.64 R6, c[0x0][0x3a0] ;  /* 0x0000e800ff067b82 */ /* 0x000ee20000000a00 */
[----:B0-----:R-:W-:-:S06]  /*5050*/  IMAD.WIDE.U32 R2, R22, 0x4, R2 ;  /* 0x0000000416027825 */ /* 0x001fcc00078e0002 */
[----:B------:R-:W4:Y:S01]  /*5060*/  LDG.E R2, desc[UR10][R2.64] ;  /* 0x0000000a02027981 */ /* 0x000f22000c1e1900 */
[----:B--2---:R-:W-:-:S06]  /*5070*/  IMAD.WIDE.U32 R4, R22, 0x4, R4 ;  /* 0x0000000416047825 */ /* 0x004fcc00078e0004 */
[----:B------:R-:W4:Y:S01]  /*5080*/  LDG.E R5, desc[UR10][R4.64] ;  /* 0x0000000a04057981 */ /* 0x000f22000c1e1900 */
[----:B-1----:R-:W-:-:S05]  /*5090*/  MOV R9, UR4 ;  /* 0x0000000400097c02 */ /* 0x002fca0008000f00 */
[----:B------:R-:W-:-:S04]  /*50a0*/  IMAD R9, R9, UR6, R22 ;  /* 0x0000000609097c24 */ /* 0x000fc8000f8e0216 */
[----:B---3--:R-:W-:-:S04]  /*50b0*/  IMAD.WIDE R6, R9, 0x4, R6 ;  /* 0x0000000409067825 */ /* 0x008fc800078e0206 */
[----:B----4-:R-:W-:-:S05]  /*50c0*/  FFMA R11, R2, R11, R5 ;  /* 0x0000000b020b7223 */ /* 0x010fca0000000005 */
[----:B------:R-:W-:Y:S01]  /*50d0*/  STG.E desc[UR10][R6.64], R11 ;  /* 0x0000000b06007986 */ /* 0x000fe2000c10190a */
[----:B------:R-:W-:Y:S05]  /*50e0*/  EXIT ;  /* 0x000000000000794d */ /* 0x000fea0003800000 */
.L_x_107:
[----:B-1----:R-:W-:Y:S02]  /*50f0*/  MOV R11, R0 ;  /* 0x00000000000b7202 */ /* 0x002fe40000000f00 */
[----:B------:R-:W-:Y:S02]  /*5100*/  MOV R12, 0x10 ;  /* 0x00000010000c7802 */ /* 0x000fe40000000f00 */
[----:B------:R-:W-:Y:S02]  /*5110*/  MOV R15, 0x1f ;  /* 0x0000001f000f7802 */ /* 0x000fe40000000f00 */
[----:B------:R-:W-:-:S07]  /*5120*/  MOV R10, 0xffffffff ;  /* 0xffffffff000a7802 */ /* 0x000fce0000000f00 */
[----:B0-----:R-:W-:Y:S05]  /*5130*/  WARPSYNC.COLLECTIVE R10, `(.L_x_119) ;  /* 0x000000000a087348 */ /* 0x001fea0003c00000 */
[----:B------:R1:W2:Y:S02]  /*5140*/  SHFL.DOWN P0, R9, R11, R12, R15 ;  /* 0x0800000c0b097389 */ /* 0x0002a4000000000f */
[----:B012---:R-:W-:Y:S05]  /*5150*/  ENDCOLLECTIVE ;  /* 0x000000000000791b */ /* 0x007fea0003800000 */
.L_x_119:
[----:B------:R-:W-:Y:S02]  /*5160*/  MOV R12, 0x8 ;  /* 0x00000008000c7802 */ /* 0x000fe40000000f00 */
[----:B------:R-:W-:-:S05]  /*5170*/  MOV R5, R9 ;  /* 0x0000000900057202 */ /* 0x000fca0000000f00 */
[----:B------:R-:W-:-:S05]  /*5180*/  FADD R5, R5, R0 ;  /* 0x0000000005057221 */ /* 0x000fca0000000000 */
[----:B------:R-:W-:-:S07]  /*5190*/  MOV R11, R5 ;  /* 0x00000005000b7202 */ /* 0x000fce0000000f00 */
[----:B------:R-:W-:Y:S05]  /*51a0*/  WARPSYNC.COLLECTIVE R10, `(.L_x_120) ;  /* 0x000000000a087348 */ /* 0x000fea0003c00000 */
[----:B------:R0:W1:Y:S02]  /*51b0*/  SHFL.DOWN P0, R9, R11, R12, R15 ;  /* 0x0800000c0b097389 */ /* 0x000064000000000f */
[----:B01----:R-:W-:Y:S05]  /*51c0*/  ENDCOLLECTIVE ;  /* 0x000000000000791b */ /* 0x003fea0003800000 */
.L_x_120:
[----:B------:R-:W-:Y:S02]  /*51d0*/  MOV R12, 0x4 ;  /* 0x00000004000c7802 */ /* 0x000fe40000000f00 */
[----:B------:R-:W-:-:S05]  /*51e0*/  MOV R6, R9 ;  /* 0x0000000900067202 */ /* 0x000fca0000000f00 */
[----:B------:R-:W-:-:S05]  /*51f0*/  FADD R6, R5, R6 ;  /* 0x0000000605067221 */ /* 0x000fca0000000000 */
[----:B------:R-:W-:-:S07]  /*5200*/  MOV R11, R6 ;  /* 0x00000006000b7202 */ /* 0x000fce0000000f00 */
[----:B------:R-:W-:Y:S05]  /*5210*/  WARPSYNC.COLLECTIVE R10, `(.L_x_121) ;  /* 0x000000000a087348 */ /* 0x000fea0003c00000 */
[----:B------:R0:W1:Y:S02]  /*5220*/  SHFL.DOWN P0, R9, R11, R12, R15 ;  /* 0x0800000c0b097389 */ /* 0x000064000000000f */
[----:B01----:R-:W-:Y:S05]  /*5230*/  ENDCOLLECTIVE ;  /* 0x000000000000791b */ /* 0x003fea0003800000 */
.L_x_121:
[----:B------:R-:W-:Y:S02]  /*5240*/  MOV R12, 0x2 ;  /* 0x00000002000c7802 */ /* 0x000fe40000000f00 */
[----:B------:R-:W-:-:S05]  /*5250*/  MOV R7, R9 ;  /* 0x0000000900077202 */ /* 0x000fca0000000f00 */
[----:B------:R-:W-:-:S05]  /*5260*/  FADD R7, R6, R7 ;  /* 0x0000000706077221 */ /* 0x000fca0000000000 */
[----:B------:R-:W-:-:S07]  /*5270*/  MOV R11, R7 ;  /* 0x00000007000b7202 */ /* 0x000fce0000000f00 */
[----:B------:R-:W-:Y:S05]  /*5280*/  WARPSYNC.COLLECTIVE R10, `(.L_x_122) ;  /* 0x000000000a087348 */ /* 0x000fea0003c00000 */
[----:B------:R0:W1:Y:S02]  /*5290*/  SHFL.DOWN P0, R9, R11, R12, R15 ;  /* 0x0800000c0b097389 */ /* 0x000064000000000f */
[----:B01----:R-:W-:Y:S05]  /*52a0*/  ENDCOLLECTIVE ;  /* 0x000000000000791b */ /* 0x003fea0003800000 */
.L_x_122:
[----:B------:R-:W-:Y:S02]  /*52b0*/  MOV R12, 0x1 ;  /* 0x00000001000c7802 */ /* 0x000fe40000000f00 */
[----:B------:R-:W-:-:S05]  /*52c0*/  MOV R8, R9 ;  /* 0x0000000900087202 */ /* 0x000fca0000000f00 */
[----:B------:R-:W-:-:S05]  /*52d0*/  FADD R8, R7, R8 ;  /* 0x0000000807087221 */ /* 0x000fca0000000000 */
[----:B------:R-:W-:-:S07]  /*52e0*/  MOV R11, R8 ;  /* 0x00000008000b7202 */ /* 0x000fce0000000f00 */
[----:B------:R-:W-:Y:S05]  /*52f0*/  WARPSYNC.COLLECTIVE R10, `(.L_x_123) ;  /* 0x000000000a087348 */ /* 0x000fea0003c00000 */
[----:B------:R0:W1:Y:S02]  /*5300*/  SHFL.DOWN P0, R9, R11, R12, R15 ;  /* 0x0800000c0b097389 */ /* 0x000064000000000f */
[----:B01----:R-:W-:Y:S05]  /*5310*/  ENDCOLLECTIVE ;  /* 0x000000000000791b */ /* 0x003fea0003800000 */
.L_x_123:
[----:B------:R-:W-:Y:S05]  /*5320*/  BRA `(.L_x_124) ;  /* 0xfffffff400a87947 */ /* 0x000fea000383ffff */
.L_x_112:
[----:B--23--:R-:W-:Y:S02]  /*5330*/  MOV R11, R3 ;  /* 0x00000003000b7202 */ /* 0x00cfe40000000f00 */
[----:B------:R-:W-:Y:S02]  /*5340*/  MOV R12, 0x10 ;  /* 0x00000010000c7802 */ /* 0x000fe40000000f00 */
[----:B------:R-:W-:Y:S02]  /*5350*/  MOV R15, 0x1f ;  /* 0x0000001f000f7802 */ /* 0x000fe40000000f00 */
[----:B------:R-:W-:-:S07]  /*5360*/  MOV R10, 0xffffffff ;  /* 0xffffffff000a7802 */ /* 0x000fce0000000f00 */
[----:B01----:R-:W-:Y:S05]  /*5370*/  WARPSYNC.COLLECTIVE R10, `(.L_x_125) ;  /* 0x000000000a087348 */ /* 0x003fea0003c00000 */
[----:B------:R2:W3:Y:S02]  /*5380*/  SHFL.DOWN P0, R9, R11, R12, R15 ;  /* 0x0800000c0b097389 */ /* 0x0004e4000000000f */
[----:B0123--:R-:W-:Y:S05]  /*5390*/  ENDCOLLECTIVE ;  /* 0x000000000000791b */ /* 0x00ffea0003800000 */
.L_x_125:
[----:B------:R-:W-:Y:S02]  /*53a0*/  MOV R12, 0x8 ;  /* 0x00000008000c7802 */ /* 0x000fe40000000f00 */
[----:B------:R-:W-:-:S05]  /*53b0*/  MOV R2, R9 ;  /* 0x0000000900027202 */ /* 0x000fca0000000f00 */
[----:B------:R-:W-:-:S05]  /*53c0*/  FADD R2, R2, R3 ;  /* 0x0000000302027221 */ /* 0x000fca0000000000 */
[----:B------:R-:W-:-:S07]  /*53d0*/  MOV R11, R2 ;  /* 0x00000002000b7202 */ /* 0x000fce0000000f00 */
[----:B------:R-:W-:Y:S05]  /*53e0*/  WARPSYNC.COLLECTIVE R10, `(.L_x_126) ;  /* 0x000000000a087348 */ /* 0x000fea0003c00000 */
[----:B------:R0:W1:Y:S02]  /*53f0*/  SHFL.DOWN P0, R9, R11, R12, R15 ;  /* 0x0800000c0b097389 */ /* 0x000064000000000f */
[----:B01----:R-:W-:Y:S05]  /*5400*/  ENDCOLLECTIVE ;  /* 0x000000000000791b */ /* 0x003fea0003800000 */
.L_x_126:
[----:B------:R-:W-:Y:S02]  /*5410*/  MOV R12, 0x4 ;  /* 0x00000004000c7802 */ /* 0x000fe40000000f00 */
[----:B------:R-:W-:-:S05]  /*5420*/  MOV R5, R9 ;  /* 0x0000000900057202 */ /* 0x000fca0000000f00 */
[----:B------:R-:W-:-:S05]  /*5430*/  FADD R5, R2, R5 ;  /* 0x0000000502057221 */ /* 0x000fca0000000000 */
[----:B------:R-:W-:-:S07]  /*5440*/  MOV R11, R5 ;  /* 0x00000005000b7202 */ /* 0x000fce0000000f00 */
[----:B------:R-:W-:Y:S05]  /*5450*/  WARPSYNC.COLLECTIVE R10, `(.L_x_127) ;  /* 0x000000000a087348 */ /* 0x000fea0003c00000 */
[----:B------:R0:W1:Y:S02]  /*5460*/  SHFL.DOWN P0, R9, R11, R12, R15 ;  /* 0x0800000c0b097389 */ /* 0x000064000000000f */
[----:B01----:R-:W-:Y:S05]  /*5470*/  ENDCOLLECTIVE ;  /* 0x000000000000791b */ /* 0x003fea0003800000 */
.L_x_127:
[----:B------:R-:W-:Y:S02]  /*5480*/  MOV R12, 0x2 ;  /* 0x00000002000c7802 */ /* 0x000fe40000000f00 */
[----:B------:R-:W-:-:S05]  /*5490*/  MOV R4, R9 ;  /* 0x0000000900047202 */ /* 0x000fca0000000f00 */
[----:B------:R-:W-:-:S05]  /*54a0*/  FADD R4, R5, R4 ;  /* 0x0000000405047221 */ /* 0x000fca0000000000 */
[----:B------:R-:W-:-:S07]  /*54b0*/  MOV R11, R4 ;  /* 0x00000004000b7202 */ /* 0x000fce0000000f00 */
[----:B------:R-:W-:Y:S05]  /*54c0*/  WARPSYNC.COLLECTIVE R10, `(.L_x_128) ;  /* 0x000000000a087348 */ /* 0x000fea0003c00000 */
[----:B------:R0:W1:Y:S02]  /*54d0*/  SHFL.DOWN P0, R9, R11, R12, R15 ;  /* 0x0800000c0b097389 */ /* 0x000064000000000f */
[----:B01----:R-:W-:Y:S05]  /*54e0*/  ENDCOLLECTIVE ;  /* 0x000000000000791b */ /* 0x003fea0003800000 */
.L_x_128:
[----:B------:R-:W-:Y:S02]  /*54f0*/  MOV R12, 0x1 ;  /* 0x00000001000c7802 */ /* 0x000fe40000000f00 */
[----:B------:R-:W-:-:S05]  /*5500*/  MOV R7, R9 ;  /* 0x0000000900077202 */ /* 0x000fca0000000f00 */
[----:B------:R-:W-:-:S05]  /*5510*/  FADD R7, R4, R7 ;  /* 0x0000000704077221 */ /* 0x000fca0000000000 */
[----:B------:R-:W-:-:S07]  /*5520*/  MOV R11, R7 ;  /* 0x00000007000b7202 */ /* 0x000fce0000000f00 */
[----:B------:R-:W-:Y:S05]  /*5530*/  WARPSYNC.COLLECTIVE R10, `(.L_x_129) ;  /* 0x000000000a087348 */ /* 0x000fea0003c00000 */
[----:B------:R0:W1:Y:S02]  /*5540*/  SHFL.DOWN P0, R9, R11, R12, R15 ;  /* 0x0800000c0b097389 */ /* 0x000064000000000f */
[----:B01----:R-:W-:Y:S05]  /*5550*/  ENDCOLLECTIVE ;  /* 0x000000000000791b */ /* 0x003fea0003800000 */
.L_x_129:
[----:B------:R-:W-:Y:S01]  /*5560*/  MOV R6, R9 ;  /* 0x0000000900067202 */ /* 0x000fe20000000f00 */
[----:B------:R-:W-:Y:S06]  /*5570*/  BRA `(.L_x_130) ;  /* 0xfffffff400f47947 */ /* 0x000fec000383ffff */
        .weak           $__internal_0_$__cuda_sm20_rcp_rn_f32_slowpath
        .type           $__internal_0_$__cuda_sm20_rcp_rn_f32_slowpath,@function
        .size           $__internal_0_$__cuda_sm20_rcp_rn_f32_slowpath,($__internal_1_$__cuda_sm20_sqrt_rn_f32_slowpath - $__internal_0_$__cuda_sm20_rcp_rn_f32_slowpath)
$__internal_0_$__cuda_sm20_rcp_rn_f32_slowpath:
[----:B------:R-:W-:-:S04]  /*5580*/  SHF.L.U32 R5, R4, 0x1, RZ ;  /* 0x0000000104057819 */ /* 0x000fc800000006ff */
[----:B------:R-:W-:-:S04]  /*5590*/  SHF.R.U32.HI R11, RZ, 0x18, R5 ;  /* 0x00000018ff0b7819 */ /* 0x000fc80000011605 */
[----:B------:R-:W-:-:S13]  /*55a0*/  ISETP.NE.U32.AND P0, PT, R11, RZ, PT ;  /* 0x000000ff0b00720c */ /* 0x000fda0003f05070 */
[----:B------:R-:W-:Y:S05]  /*55b0*/  @P0 BRA `(.L_x_131) ;  /* 0x00000000002c0947 */ /* 0x000fea0003800000 */
[----:B------:R-:W-:-:S04]  /*55c0*/  SHF.L.U32 R5, R4, 0x1, RZ ;  /* 0x0000000104057819 */ /* 0x000fc800000006ff */
[----:B------:R-:W-:-:S13]  /*55d0*/  ISETP.NE.AND P0, PT, R5, RZ, PT ;  /* 0x000000ff0500720c */ /* 0x000fda0003f05270 */
[----:B------:R0:W1:Y:S01]  /*55e0*/  @!P0 MUFU.RCP R5, R4 ;  /* 0x0000000400058308 */ /* 0x0000620000001000 */
[----:B------:R-:W-:Y:S05]  /*55f0*/  @!P0 BRA `(.L_x_132) ;  /* 0x0000000000a48947 */ /* 0x000fea0003800000 */
[----:B------:R-:W-:-:S04]  /*5600*/  FFMA R7, R4, 1.84467440737095516160e+19, RZ ;  /* 0x5f80000004077823 */ /* 0x000fc800000000ff */
[----:B0-----:R-:W1:Y:S02]  /*5610*/  MUFU.RCP R4, R7 ;  /* 0x0000000700047308 */ /* 0x001e640000001000 */
[----:B-1----:R-:W-:-:S04]  /*5620*/  FFMA R5, R7, R4, -1 ;  /* 0xbf80000007057423 */ /* 0x002fc80000000004 */
[----:B------:R-:W-:-:S04]  /*5630*/  FADD.FTZ R5, -R5, -RZ ;  /* 0x800000ff05057221 */ /* 0x000fc80000010100 */
[----:B------:R-:W-:-:S04]  /*5640*/  FFMA R4, R4, R5, R4 ;  /* 0x0000000504047223 */ /* 0x000fc80000000004 */
[----:B------:R-:W-:Y:S01]  /*5650*/  FFMA R5, R4, 1.84467440737095516160e+19, RZ ;  /* 0x5f80000004057823 */ /* 0x000fe200000000ff */
[----:B------:R-:W-:Y:S06]  /*5660*/  BRA `(.L_x_132) ;  /* 0x0000000000887947 */ /* 0x000fec0003800000 */
.L_x_131:
[----:B------:R-:W-:-:S04]  /*5670*/  IADD3 R13, PT, PT, R11, -0xfd, RZ ;  /* 0xffffff030b0d7810 */ /* 0x000fc80007ffe0ff */
[----:B------:R-:W-:-:S13]  /*5680*/  ISETP.GT.U32.AND P0, PT, R13, 0x1, PT ;  /* 0x000000010d00780c */ /* 0x000fda0003f04070 */
[----:B------:R-:W-:Y:S05]  /*5690*/  @P0 BRA `(.L_x_133) ;  /* 0x0000000000780947 */ /* 0x000fea0003800000 */
[----:B------:R-:W-:Y:S01]  /*56a0*/  LOP3.LUT R5, R4, 0x7fffff, RZ, 0xc0, !PT ;  /* 0x007fffff04057812 */ /* 0x000fe200078ec0ff */
[----:B------:R-:W-:-:S03]  /*56b0*/  HFMA2 R10, -RZ, RZ, 0, 1.78813934326171875e-07 ;  /* 0x00000003ff0a7431 */ /* 0x000fc600000001ff */
[----:B------:R-:W-:-:S04]  /*56c0*/  LOP3.LUT R5, R5, 0x3f800000, RZ, 0xfc, !PT ;  /* 0x3f80000005057812 */ /* 0x000fc800078efcff */
[----:B------:R-:W0:Y:S01]  /*56d0*/  MUFU.RCP R8, R5 ;  /* 0x0000000500087308 */ /* 0x000e220000001000 */
[----:B------:R-:W-:Y:S01]  /*56e0*/  SHF.L.U32 R10, R10, R13, RZ ;  /* 0x0000000d0a0a7219 */ /* 0x000fe200000006ff */
[----:B0-----:R-:W-:-:S04]  /*56f0*/  FFMA R7, R5, R8, -1 ;  /* 0xbf80000005077423 */ /* 0x001fc80000000008 */
[----:B------:R-:W-:-:S04]  /*5700*/  FADD.FTZ R7, -R7, -RZ ;  /* 0x800000ff07077221 */ /* 0x000fc80000010100 */
[CCC-:B------:R-:W-:Y:S01]  /*5710*/  FFMA.RM R9, R8.reuse, R7.reuse, R8.reuse ;  /* 0x0000000708097223 */ /* 0x1c0fe20000004008 */
[----:B------:R-:W-:-:S04]  /*5720*/  FFMA.RP R8, R8, R7, R8 ;  /* 0x0000000708087223 */ /* 0x000fc80000008008 */
[C---:B------:R-:W-:Y:S02]  /*5730*/  LOP3.LUT R7, R9.reuse, 0x7fffff, RZ, 0xc0, !PT ;  /* 0x007fffff09077812 */ /* 0x040fe400078ec0ff */
[----:B------:R-:W-:Y:S02]  /*5740*/  FSETP.NEU.FTZ.AND P0, PT, R9, R8, PT ;  /* 0x000000080900720b */ /* 0x000fe40003f1d000 */
[----:B------:R-:W-:Y:S02]  /*5750*/  LOP3.LUT R7, R7, 0x800000, RZ, 0xfc, !PT ;  /* 0x0080000007077812 */ /* 0x000fe400078efcff */
[----:B------:R-:W-:Y:S02]  /*5760*/  SEL R8, RZ, 0xffffffff, !P0 ;  /* 0xffffffffff087807 */ /* 0x000fe40004000000 */
[----:B------:R-:W-:Y:S02]  /*5770*/  LOP3.LUT R10, R10, R7, RZ, 0xc0, !PT ;  /* 0x000000070a0a7212 */ /* 0x000fe400078ec0ff */
[----:B------:R-:W-:-:S02]  /*5780*/  IADD3 R8, PT, PT, -R8, RZ, RZ ;  /* 0x000000ff08087210 */ /* 0x000fc40007ffe1ff */
[-C--:B------:R-:W-:Y:S02]  /*5790*/  SHF.R.U32.HI R10, RZ, R13.reuse, R10 ;  /* 0x0000000dff0a7219 */ /* 0x080fe4000001160a */
[----:B------:R-:W-:Y:S02]  /*57a0*/  LOP3.LUT P1, RZ, R8, R13, R7, 0xf8, !PT ;  /* 0x0000000d08ff7212 */ /* 0x000fe4000782f807 */
[C---:B------:R-:W-:Y:S02]  /*57b0*/  LOP3.LUT P0, RZ, R10.reuse, 0x1, RZ, 0xc0, !PT ;  /* 0x000000010aff7812 */ /* 0x040fe4000780c0ff */
[----:B------:R-:W-:Y:S02]  /*57c0*/  LOP3.LUT P2, RZ, R10, 0x2, RZ, 0xc0, !PT ;  /* 0x000000020aff7812 */ /* 0x000fe4000784c0ff */
[----:B------:R-:W-:Y:S02]  /*57d0*/  IADD3 R8, PT, PT, R11, -0xfc, RZ ;  /* 0xffffff040b087810 */ /* 0x000fe40007ffe0ff */
[----:B------:R-:W-:-:S02]  /*57e0*/  PLOP3.LUT P0, PT, P0, P1, P2, 0xe0, 0x0 ;  /* 0x000000000000781c */ /* 0x000fc40000703c20 */
[----:B------:R-:W-:Y:S02]  /*57f0*/  LOP3.LUT P1, RZ, R4, 0x7fffff, RZ, 0xc0, !PT ;  /* 0x007fffff04ff7812 */ /* 0x000fe4000782c0ff */
[----:B------:R-:W-:-:S04]  /*5800*/  SEL R5, RZ, 0x1, !P0 ;  /* 0x00000001ff057807 */ /* 0x000fc80004000000 */
[----:B------:R-:W-:-:S04]  /*5810*/  IADD3 R5, PT, PT, -R5, RZ, RZ ;  /* 0x000000ff05057210 */ /* 0x000fc80007ffe1ff */
[----:B------:R-:W-:Y:S02]  /*5820*/  ISETP.GE.AND P0, PT, R5, RZ, PT ;  /* 0x000000ff0500720c */ /* 0x000fe40003f06270 */
[----:B------:R-:W-:-:S11]  /*5830*/  SHF.R.U32.HI R5, RZ, R8, R7 ;  /* 0x00000008ff057219 */ /* 0x000fd60000011607 */
[----:B------:R-:W-:-:S04]  /*5840*/  @!P0 IADD3 R5, PT, PT, R5, 0x1, RZ ;  /* 0x0000000105058810 */ /* 0x000fc80007ffe0ff */
[----:B------:R-:W-:-:S04]  /*5850*/  @!P1 SHF.L.U32 R5, R5, 0x1, RZ ;  /* 0x0000000105059819 */ /* 0x000fc800000006ff */
[----:B------:R-:W-:Y:S01]  /*5860*/  LOP3.LUT R5, R5, 0x80000000, R4, 0xf8, !PT ;  /* 0x8000000005057812 */ /* 0x000fe200078ef804 */
[----:B------:R-:W-:Y:S06]  /*5870*/  BRA `(.L_x_132) ;  /* 0x0000000000047947 */ /* 0x000fec0003800000 */
.L_x_133:
[----:B------:R2:W3:Y:S02]  /*5880*/  MUFU.RCP R5, R4 ;  /* 0x0000000400057308 */ /* 0x0004e40000001000 */
.L_x_132:
[----:B------:R-:W-:-:S04]  /*5890*/  MOV R7, 0x0 ;  /* 0x0000000000077802 */ /* 0x000fc80000000f00 */
[----:B0123--:R-:W-:Y:S05]  /*58a0*/  RET.REL.NODEC R6 `(_Z42optimized_fused_attention_layernorm_kernelPKfS0_S0_S0_Pfiiiif) ;  /* 0xffffffa406d47950 */ /* 0x00ffea0003c3ffff */
        .weak           $__internal_1_$__cuda_sm20_sqrt_rn_f32_slowpath
        .type           $__internal_1_$__cuda_sm20_sqrt_rn_f32_slowpath,@function
        .size           $__internal_1_$__cuda_sm20_sqrt_rn_f32_slowpath,($__internal_2_$__cuda_sm3x_div_rn_noftz_f32_slowpath - $__internal_1_$__cuda_sm20_sqrt_rn_f32_slowpath)
$__internal_1_$__cuda_sm20_sqrt_rn_f32_slowpath:
[----:B------:R-:W-:-:S13]  /*58b0*/  LOP3.LUT P0, RZ, R4, 0x7fffffff, RZ, 0xc0, !PT ;  /* 0x7fffffff04ff7812 */ /* 0x000fda000780c0ff */
[----:B------:R-:W-:Y:S01]  /*58c0*/  @!P0 MOV R5, R4 ;  /* 0x0000000400058202 */ /* 0x000fe20000000f00 */
[----:B------:R-:W-:Y:S06]  /*58d0*/  @!P0 BRA `(.L_x_134) ;  /* 0x0000000000448947 */ /* 0x000fec0003800000 */
[----:B------:R-:W-:-:S13]  /*58e0*/  FSETP.GEU.FTZ.AND P0, PT, R4, RZ, PT ;  /* 0x000000ff0400720b */ /* 0x000fda0003f1e000 */
[----:B------:R-:W-:Y:S01]  /*58f0*/  @!P0 MOV R5, 0x7fffffff ;  /* 0x7fffffff00058802 */ /* 0x000fe20000000f00 */
[----:B------:R-:W-:Y:S06]  /*5900*/  @!P0 BRA `(.L_x_134) ;  /* 0x0000000000388947 */ /* 0x000fec0003800000 */
[----:B------:R-:W-:-:S13]  /*5910*/  FSETP.GTU.FTZ.AND P0, PT, |R4|, +INF , PT ;  /* 0x7f8000000400780b */ /* 0x000fda0003f1c200 */
[----:B------:R-:W-:Y:S01]  /*5920*/  @P0 FADD.FTZ R5, R4, 1 ;  /* 0x3f80000004050421 */ /* 0x000fe20000010000 */
[----:B------:R-:W-:Y:S06]  /*5930*/  @P0 BRA `(.L_x_134) ;  /* 0x00000000002c0947 */ /* 0x000fec0003800000 */
[----:B------:R-:W-:-:S13]  /*5940*/  FSETP.NEU.FTZ.AND P0, PT, |R4|, +INF , PT ;  /* 0x7f8000000400780b */ /* 0x000fda0003f1d200 */
[----:B------:R-:W-:Y:S01]  /*5950*/  @!P0 MOV R5, R4 ;  /* 0x0000000400058202 */ /* 0x000fe20000000f00 */
[----:B------:R-:W-:Y:S06]  /*5960*/  @!P0 BRA `(.L_x_134) ;  /* 0x0000000000208947 */ /* 0x000fec0003800000 */
[----:B------:R-:W-:-:S04]  /*5970*/  FFMA R4, R4, 1.84467440737095516160e+19, RZ ;  /* 0x5f80000004047823 */ /* 0x000fc800000000ff */
[----:B------:R-:W0:Y:S02]  /*5980*/  MUFU.RSQ R5, R4 ;  /* 0x0000000400057308 */ /* 0x000e240000001400 */
[----:B0-----:R-:W-:Y:S01]  /*5990*/  FMUL.FTZ R7, R4, R5 ;  /* 0x0000000504077220 */ /* 0x001fe20000410000 */
[----:B------:R-:W-:-:S03]  /*59a0*/  FMUL.FTZ R5, R5, 0.5 ;  /* 0x3f00000005057820 */ /* 0x000fc60000410000 */
[----:B------:R-:W-:-:S04]  /*59b0*/  FADD.FTZ R6, -R7, -RZ ;  /* 0x800000ff07067221 */ /* 0x000fc80000010100 */
[----:B------:R-:W-:-:S04]  /*59c0*/  FFMA R6, R7, R6, R4 ;  /* 0x0000000607067223 */ /* 0x000fc80000000004 */
[----:B------:R-:W-:-:S04]  /*59d0*/  FFMA R5, R6, R5, R7 ;  /* 0x0000000506057223 */ /* 0x000fc80000000007 */
[----:B------:R-:W-:-:S07]  /*59e0*/  FMUL.FTZ R5, R5, 2.3283064365386962891e-10 ;  /* 0x2f80000005057820 */ /* 0x000fce0000410000 */
.L_x_134:
[----:B------:R-:W-:Y:S01]  /*59f0*/  MOV R13, R5 ;  /* 0x00000005000d7202 */ /* 0x000fe20000000f00 */
[----:B------:R-:W-:Y:S01]  /*5a00*/  HFMA2 R5, -RZ, RZ, 0, 0 ;  /* 0x00000000ff057431 */ /* 0x000fe200000001ff */
[----:B------:R-:W-:-:S04]  /*5a10*/  MOV R4, R8 ;  /* 0x0000000800047202 */ /* 0x000fc80000000f00 */
[----:B------:R-:W-:Y:S05]  /*5a20*/  RET.REL.NODEC R4 `(_Z42optimized_fused_attention_layernorm_kernelPKfS0_S0_S0_Pfiiiif) ;  /* 0xffffffa404747950 */ /* 0x000fea0003c3ffff */
        .weak           $__internal_2_$__cuda_sm3x_div_rn_noftz_f32_slowpath
        .type           $__internal_2_$__cuda_sm3x_div_rn_noftz_f32_slowpath,@function
        .size           $__internal_2_$__cuda_sm3x_div_rn_noftz_f32_slowpath,(.L_x_294 - $__internal_2_$__cuda_sm3x_div_rn_noftz_f32_slowpath)
$__internal_2_$__cuda_sm3x_div_rn_noftz_f32_slowpath:
[----:B------:R-:W-:Y:S01]  /*5a30*/  SHF.R.U32.HI R16, RZ, 0x17, R13 ;  /* 0x00000017ff107819 */ /* 0x000fe2000001160d */
[----:B------:R-:W-:Y:S01]  /*5a40*/  BSSY.RECONVERGENT B1, `(.L_x_135) ;  /* 0x0000066000017945 */ /* 0x000fe20003800200 */
[----:B------:R-:W-:Y:S02]  /*5a50*/  SHF.R.U32.HI R29, RZ, 0x17, R28 ;  /* 0x00000017ff1d7819 */ /* 0x000fe4000001161c */
[----:B------:R-:W-:Y:S02]  /*5a60*/  LOP3.LUT R16, R16, 0xff, RZ, 0xc0, !PT ;  /* 0x000000ff10107812 */ /* 0x000fe400078ec0ff */
[----:B------:R-:W-:Y:S02]  /*5a70*/  LOP3.LUT R29, R29, 0xff, RZ, 0xc0, !PT ;  /* 0x000000ff1d1d7812 */ /* 0x000fe400078ec0ff */
[----:B------:R-:W-:Y:S02]  /*5a80*/  IADD3 R11, PT, PT, R16, -0x1, RZ ;  /* 0xffffffff100b7810 */ /* 0x000fe40007ffe0ff */
[----:B------:R-:W-:-:S02]  /*5a90*/  IADD3 R18, PT, PT, R29, -0x1, RZ ;  /* 0xffffffff1d127810 */ /* 0x000fc40007ffe0ff */
[----:B------:R-:W-:Y:S02]  /*5aa0*/  ISETP.GT.U32.AND P0, PT, R11, 0xfd, PT ;  /* 0x000000fd0b00780c */ /* 0x000fe40003f04070 */
[----:B------:R-:W-:Y:S02]  /*5ab0*/  MOV R11, R13 ;  /* 0x0000000d000b7202 */ /* 0x000fe40000000f00 */
[----:B------:R-:W-:-:S13]  /*5ac0*/  ISETP.GT.U32.OR P0, PT, R18, 0xfd, P0 ;  /* 0x000000fd1200780c */ /* 0x000fda0000704470 */
[----:B------:R-:W-:Y:S01]  /*5ad0*/  @!P0 MOV R30, RZ ;  /* 0x000000ff001e8202 */ /* 0x000fe20000000f00 */
[----:B------:R-:W-:Y:S06]  /*5ae0*/  @!P0 BRA `(.L_x_136) ;  /* 0x0000000000648947 */ /* 0x000fec0003800000 */
[----:B------:R-:W-:Y:S02]  /*5af0*/  FSETP.GTU.FTZ.AND P0, PT, |R28|, +INF , PT ;  /* 0x7f8000001c00780b */ /* 0x000fe40003f1c200 */
[----:B------:R-:W-:-:S04]  /*5b00*/  FSETP.GTU.FTZ.AND P1, PT, |R13|, +INF , PT ;  /* 0x7f8000000d00780b */ /* 0x000fc80003f3c200 */
[----:B------:R-:W-:-:S13]  /*5b10*/  PLOP3.LUT P0, PT, P0, P1, PT, 0xf8, 0x8f ;  /* 0x00000000008f781c */ /* 0x000fda0000703f70 */
[----:B------:R-:W-:Y:S05]  /*5b20*/  @P0 BRA `(.L_x_137) ;  /* 0x0000000400580947 */ /* 0x000fea0003800000 */
[----:B------:R-:W-:-:S13]  /*5b30*/  LOP3.LUT P0, RZ, R11, 0x7fffffff, R28, 0xc8, !PT ;  /* 0x7fffffff0bff7812 */ /* 0x000fda000780c81c */
[----:B------:R-:W-:Y:S05]  /*5b40*/  @!P0 BRA `(.L_x_138) ;  /* 0x0000000400488947 */ /* 0x000fea0003800000 */
[C---:B------:R-:W-:Y:S02]  /*5b50*/  FSETP.NEU.FTZ.AND P2, PT, |R28|.reuse, +INF , PT ;  /* 0x7f8000001c00780b */ /* 0x040fe40003f5d200 */
[----:B------:R-:W-:Y:S02]  /*5b60*/  FSETP.NEU.FTZ.AND P0, PT, |R13|, +INF , PT ;  /* 0x7f8000000d00780b */ /* 0x000fe40003f1d200 */
[----:B------:R-:W-:-:S11]  /*5b70*/  FSETP.NEU.FTZ.AND P1, PT, |R28|, +INF , PT ;  /* 0x7f8000001c00780b */ /* 0x000fd60003f3d200 */
[----:B------:R-:W-:Y:S05]  /*5b80*/  @!P0 BRA !P2, `(.L_x_138) ;  /* 0x0000000400388947 */ /* 0x000fea0005000000 */
[----:B------:R-:W-:-:S04]  /*5b90*/  LOP3.LUT P2, RZ, R28, 0x7fffffff, RZ, 0xc0, !PT ;  /* 0x7fffffff1cff7812 */ /* 0x000fc8000784c0ff */
[----:B------:R-:W-:-:S13]  /*5ba0*/  PLOP3.LUT P2, PT, P0, P2, PT, 0x2f, 0xf2 ;  /* 0x0000000000f2781c */ /* 0x000fda0000744577 */
[----:B------:R-:W-:Y:S05]  /*5bb0*/  @P2 BRA `(.L_x_139) ;  /* 0x0000000400242947 */ /* 0x000fea0003800000 */
[----:B------:R-:W-:-:S04]  /*5bc0*/  LOP3.LUT P0, RZ, R11, 0x7fffffff, RZ, 0xc0, !PT ;  /* 0x7fffffff0bff7812 */ /* 0x000fc8000780c0ff */
[----:B------:R-:W-:-:S13]  /*5bd0*/  PLOP3.LUT P0, PT, P1, P0, PT, 0x2f, 0xf2 ;  /* 0x0000000000f2781c */ /* 0x000fda0000f00577 */
[----:B------:R-:W-:Y:S05]  /*5be0*/  @P0 BRA `(.L_x_140) ;  /* 0x00000004000c0947 */ /* 0x000fea0003800000 */
[----:B------:R-:W-:-:S04]  /*5bf0*/  IADD3 R18, PT, PT, R29, -0x1, RZ ;  /* 0xffffffff1d127810 */ /* 0x000fc80007ffe0ff */
[----:B------:R-:W-:Y:S02]  /*5c00*/  ISETP.GE.AND P0, PT, R18, RZ, PT ;  /* 0x000000ff1200720c */ /* 0x000fe40003f06270 */
[----:B------:R-:W-:-:S04]  /*5c10*/  IADD3 R18, PT, PT, R16, -0x1, RZ ;  /* 0xffffffff10127810 */ /* 0x000fc80007ffe0ff */
[----:B------:R-:W-:-:S07]  /*5c20*/  ISETP.GE.AND P1, PT, R18, RZ, PT ;  /* 0x000000ff1200720c */ /* 0x000fce0003f26270 */
[----:B------:R-:W-:Y:S01]  /*5c30*/  @P0 MOV R30, RZ ;  /* 0x000000ff001e0202 */ /* 0x000fe20000000f00 */
[----:B------:R-:W-:Y:S01]  /*5c40*/  @!P0 FFMA R28, R28, 1.84467440737095516160e+19, RZ ;  /* 0x5f8000001c1c8823 */ /* 0x000fe200000000ff */
[----:B------:R-:W-:-:S04]  /*5c50*/  @!P0 MOV R30, 0xffffffc0 ;  /* 0xffffffc0001e8802 */ /* 0x000fc80000000f00 */
[----:B------:R-:W-:Y:S01]  /*5c60*/  @!P1 FFMA R11, R13, 1.84467440737095516160e+19, RZ ;  /* 0x5f8000000d0b9823 */ /* 0x000fe200000000ff */
[----:B------:R-:W-:-:S07]  /*5c70*/  @!P1 IADD3 R30, PT, PT, R30, 0x40, RZ ;  /* 0x000000401e1e9810 */ /* 0x000fce0007ffe0ff */
.L_x_136:
[----:B------:R-:W-:Y:S01]  /*5c80*/  LEA R27, R16, 0xc0800000, 0x17 ;  /* 0xc0800000101b7811 */ /* 0x000fe200078eb8ff */
[----:B------:R-:W-:Y:S01]  /*5c90*/  BSSY.RECONVERGENT B2, `(.L_x_141) ;  /* 0x0000036000027945 */ /* 0x000fe20003800200 */
[----:B------:R-:W-:Y:S02]  /*5ca0*/  IADD3 R29, PT, PT, R29, -0x7f, RZ ;  /* 0xffffff811d1d7810 */ /* 0x000fe40007ffe0ff */
[----:B------:R-:W-:-:S03]  /*5cb0*/  IADD3 R27, PT, PT, -R27, R11, RZ ;  /* 0x0000000b1b1b7210 */ /* 0x000fc60007ffe1ff */
[C---:B------:R-:W-:Y:S01]  /*5cc0*/  IMAD R28, R29.reuse, -0x800000, R28 ;  /* 0xff8000001d1c7824 */ /* 0x040fe200078e021c */
[----:B------:R0:W1:Y:S01]  /*5cd0*/  MUFU.RCP R11, R27 ;  /* 0x0000001b000b7308 */ /* 0x0000620000001000 */
[----:B------:R-:W-:-:S04]  /*5ce0*/  IADD3 R29, PT, PT, R29, 0x7f, -R16 ;  /* 0x0000007f1d1d7810 */ /* 0x000fc80007ffe810 */
[----:B------:R-:W-:Y:S01]  /*5cf0*/  IADD3 R30, PT, PT, R29, R30, RZ ;  /* 0x0000001e1d1e7210 */ /* 0x000fe20007ffe0ff */
[----:B0-----:R-:W-:-:S04]  /*5d00*/  FADD.FTZ R27, -R27, -RZ ;  /* 0x800000ff1b1b7221 */ /* 0x001fc80000010100 */
[----:B-1----:R-:W-:-:S04]  /*5d10*/  FFMA R18, R11, R27, 1 ;  /* 0x3f8000000b127423 */ /* 0x002fc8000000001b */
[----:B------:R-:W-:-:S04]  /*5d20*/  FFMA R11, R11, R18, R11 ;  /* 0x000000120b0b7223 */ /* 0x000fc8000000000b */
[----:B------:R-:W-:-:S04]  /*5d30*/  FFMA R19, R28, R11, RZ ;  /* 0x0000000b1c137223 */ /* 0x000fc800000000ff */
[----:B------:R-:W-:-:S04]  /*5d40*/  FFMA R18, R27, R19, R28 ;  /* 0x000000131b127223 */ /* 0x000fc8000000001c */
[----:B------:R-:W-:-:S04]  /*5d50*/  FFMA R18, R11, R18, R19 ;  /* 0x000000120b127223 */ /* 0x000fc80000000013 */
[----:B------:R-:W-:-:S04]  /*5d60*/  FFMA R27, R27, R18, R28 ;  /* 0x000000121b1b7223 */ /* 0x000fc8000000001c */
[----:B------:R-:W-:-:S05]  /*5d70*/  FFMA R19, R11, R27, R18 ;  /* 0x0000001b0b137223 */ /* 0x000fca0000000012 */
[----:B------:R-:W-:-:S04]  /*5d80*/  SHF.R.U32.HI R16, RZ, 0x17, R19 ;  /* 0x00000017ff107819 */ /* 0x000fc80000011613 */
[----:B------:R-:W-:-:S04]  /*5d90*/  LOP3.LUT R16, R16, 0xff, RZ, 0xc0, !PT ;  /* 0x000000ff10107812 */ /* 0x000fc800078ec0ff */
[----:B------:R-:W-:-:S04]  /*5da0*/  IADD3 R16, PT, PT, R16, R30, RZ ;  /* 0x0000001e10107210 */ /* 0x000fc80007ffe0ff */
[----:B------:R-:W-:-:S04]  /*5db0*/  IADD3 R28, PT, PT, R16, -0x1, RZ ;  /* 0xffffffff101c7810 */ /* 0x000fc80007ffe0ff */
[----:B------:R-:W-:-:S13]  /*5dc0*/  ISETP.GE.U32.AND P0, PT, R28, 0xfe, PT ;  /* 0x000000fe1c00780c */ /* 0x000fda0003f06070 */
[----:B------:R-:W-:Y:S05]  /*5dd0*/  @!P0 BRA `(.L_x_142) ;  /* 0x0000000000808947 */ /* 0x000fea0003800000 */
[----:B------:R-:W-:-:S13]  /*5de0*/  ISETP.GT.AND P0, PT, R16, 0xfe, PT ;  /* 0x000000fe1000780c */ /* 0x000fda0003f04270 */
[----:B------:R-:W-:Y:S05]  /*5df0*/  @P0 BRA `(.L_x_143) ;  /* 0x00000000006c0947 */ /* 0x000fea0003800000 */
[----:B------:R-:W-:-:S13]  /*5e00*/  ISETP.GE.AND P0, PT, R16, 0x1, PT ;  /* 0x000000011000780c */ /* 0x000fda0003f06270 */
[----:B------:R-:W-:Y:S05]  /*5e10*/  @P0 BRA `(.L_x_144) ;  /* 0x0000000000740947 */ /* 0x000fea0003800000 */
[----:B------:R-:W-:Y:S02]  /*5e20*/  ISETP.GE.AND P0, PT, R16, -0x18, PT ;  /* 0xffffffe81000780c */ /* 0x000fe40003f06270 */
[----:B------:R-:W-:-:S11]  /*5e30*/  LOP3.LUT R19, R19, 0x80000000, RZ, 0xc0, !PT ;  /* 0x8000000013137812 */ /* 0x000fd600078ec0ff */
[----:B------:R-:W-:Y:S05]  /*5e40*/  @!P0 BRA `(.L_x_144) ;  /* 0x0000000000688947 */ /* 0x000fea0003800000 */
[CCC-:B------:R-:W-:Y:S01]  /*5e50*/  FFMA.RZ R28, R11.reuse, R27.reuse, R18.reuse ;  /* 0x0000001b0b1c7223 */ /* 0x1c0fe2000000c012 */
[CCC-:B------:R-:W-:Y:S01]  /*5e60*/  FFMA.RP R29, R11.reuse, R27.reuse, R18.reuse ;  /* 0x0000001b0b1d7223 */ /* 0x1c0fe20000008012 */
[----:B------:R-:W-:Y:S01]  /*5e70*/  FFMA.RM R18, R11, R27, R18 ;  /* 0x0000001b0b127223 */ /* 0x000fe20000004012 */
[----:B------:R-:W-:Y:S02]  /*5e80*/  IADD3 R11, PT, PT, R16, 0x20, RZ ;  /* 0x00000020100b7810 */ /* 0x000fe40007ffe0ff */
[----:B------:R-:W-:Y:S02]  /*5e90*/  LOP3.LUT R28, R28, 0x7fffff, RZ, 0xc0, !PT ;  /* 0x007fffff1c1c7812 */ /* 0x000fe400078ec0ff */
[----:B------:R-:W-:Y:S02]  /*5ea0*/  ISETP.NE.AND P0, PT, R16, RZ, PT ;  /* 0x000000ff1000720c */ /* 0x000fe40003f05270 */
[----:B------:R-:W-:Y:S02]  /*5eb0*/  LOP3.LUT R28, R28, 0x800000, RZ, 0xfc, !PT ;  /* 0x008000001c1c7812 */ /* 0x000fe400078efcff */
[----:B------:R-:W-:-:S02]  /*5ec0*/  ISETP.NE.AND P1, PT, R16, RZ, PT ;  /* 0x000000ff1000720c */ /* 0x000fc40003f25270 */
[----:B------:R-:W-:Y:S02]  /*5ed0*/  IADD3 R16, PT, PT, -R16, RZ, RZ ;  /* 0x000000ff10107210 */ /* 0x000fe40007ffe1ff */
[----:B------:R-:W-:Y:S02]  /*5ee0*/  SHF.L.U32 R11, R28, R11, RZ ;  /* 0x0000000b1c0b7219 */ /* 0x000fe400000006ff */
[----:B------:R-:W-:Y:S02]  /*5ef0*/  FSETP.NEU.FTZ.AND P2, PT, R29, R18, PT ;  /* 0x000000121d00720b */ /* 0x000fe40003f5d000 */
[----:B------:R-:W-:Y:S02]  /*5f00*/  SEL R16, R16, RZ, P0 ;  /* 0x000000ff10107207 */ /* 0x000fe40000000000 */
[----:B------:R-:W-:Y:S02]  /*5f10*/  ISETP.NE.AND P1, PT, R11, RZ, P1 ;  /* 0x000000ff0b00720c */ /* 0x000fe40000f25270 */
[----:B------:R-:W-:-:S02]  /*5f20*/  SHF.R.U32.HI R28, RZ, R16, R28 ;  /* 0x00000010ff1c7219 */ /* 0x000fc4000001161c */
[----:B------:R-:W-:Y:S02]  /*5f30*/  PLOP3.LUT P1, PT, P2, P1, PT, 0xf8, 0x8f ;  /* 0x00000000008f781c */ /* 0x000fe40001723f70 */
[----:B------:R-:W-:Y:S02]  /*5f40*/  SHF.R.U32.HI R16, RZ, 0x1, R28 ;  /* 0x00000001ff107819 */ /* 0x000fe4000001161c */
[----:B------:R-:W-:-:S04]  /*5f50*/  SEL R11, RZ, 0x1, !P1 ;  /* 0x00000001ff0b7807 */ /* 0x000fc80004800000 */
[----:B------:R-:W-:-:S04]  /*5f60*/  LOP3.LUT R11, R11, 0x1, R16, 0xf8, !PT ;  /* 0x000000010b0b7812 */ /* 0x000fc800078ef810 */
[----:B------:R-:W-:-:S04]  /*5f70*/  LOP3.LUT R11, R11, R28, RZ, 0xc0, !PT ;  /* 0x0000001c0b0b7212 */ /* 0x000fc800078ec0ff */
[----:B------:R-:W-:-:S04]  /*5f80*/  IADD3 R11, PT, PT, R16, R11, RZ ;  /* 0x0000000b100b7210 */ /* 0x000fc80007ffe0ff */
[----:B------:R-:W-:Y:S01]  /*5f90*/  LOP3.LUT R19, R11, R19, RZ, 0xfc, !PT ;  /* 0x000000130b137212 */ /* 0x000fe200078efcff */
[----:B------:R-:W-:Y:S06]  /*5fa0*/  BRA `(.L_x_144) ;  /* 0x0000000000107947 */ /* 0x000fec0003800000 */
.L_x_143:
[----:B------:R-:W-:-:S04]  /*5fb0*/  LOP3.LUT R19, R19, 0x80000000, RZ, 0xc0, !PT ;  /* 0x8000000013137812 */ /* 0x000fc800078ec0ff */
[----:B------:R-:W-:Y:S01]  /*5fc0*/  LOP3.LUT R19, R19, 0x7f800000, RZ, 0xfc, !PT ;  /* 0x7f80000013137812 */ /* 0x000fe200078efcff */
[----:B------:R-:W-:Y:S06]  /*5fd0*/  BRA `(.L_x_144) ;  /* 0x0000000000047947 */ /* 0x000fec0003800000 */
.L_x_142:
[----:B------:R-:W-:-:S07]  /*5fe0*/  LEA R19, R30, R19, 0x17 ;  /* 0x000000131e137211 */ /* 0x000fce00078eb8ff */
.L_x_144:
[----:B------:R-:W-:Y:S05]  /*5ff0*/  BSYNC.RECONVERGENT B2 ;  /* 0x0000000000027941 */ /* 0x000fea0003800200 */
.L_x_141:
[----:B------:R-:W-:Y:S01]  /*6000*/  MOV R11, R19 ;  /* 0x00000013000b7202 */ /* 0x000fe20000000f00 */
[----:B------:R-:W-:Y:S06]  /*6010*/  BRA `(.L_x_145) ;  /* 0x0000000000207947 */ /* 0x000fec0003800000 */
.L_x_140:
[----:B------:R-:W-:-:S04]  /*6020*/  LOP3.LUT R11, R11, 0x80000000, R28, 0x48, !PT ;  /* 0x800000000b0b7812 */ /* 0x000fc800078e481c */
[----:B------:R-:W-:Y:S01]  /*6030*/  LOP3.LUT R11, R11, 0x7f800000, RZ, 0xfc, !PT ;  /* 0x7f8000000b0b7812 */ /* 0x000fe200078efcff */
[----:B------:R-:W-:Y:S06]  /*6040*/  BRA `(.L_x_145) ;  /* 0x0000000000147947 */ /* 0x000fec0003800000 */
.L_x_139:
[----:B------:R-:W-:Y:S01]  /*6050*/  LOP3.LUT R11, R11, 0x80000000, R28, 0x48, !PT ;  /* 0x800000000b0b7812 */ /* 0x000fe200078e481c */
[----:B------:R-:W-:Y:S06]  /*6060*/  BRA `(.L_x_145) ;  /* 0x00000000000c7947 */ /* 0x000fec0003800000 */
.L_x_138:
[----:B------:R-:W0:Y:S01]  /*6070*/  MUFU.RSQ R11, -QNAN ;  /* 0xffc00000000b7908 */ /* 0x000e220000001400 */
[----:B------:R-:W-:Y:S05]  /*6080*/  BRA `(.L_x_145) ;  /* 0x0000000000047947 */ /* 0x000fea0003800000 */
.L_x_137:
[----:B------:R-:W-:-:S07]  /*6090*/  FADD.FTZ R11, R28, R13 ;  /* 0x0000000d1c0b7221 */ /* 0x000fce0000010000 */
.L_x_145:
[----:B------:R-:W-:Y:S05]  /*60a0*/  BSYNC.RECONVERGENT B1 ;  /* 0x0000000000017941 */ /* 0x000fea0003800200 */
.L_x_135:
[----:B------:R-:W-:Y:S01]  /*60b0*/  MOV R16, R17 ;  /* 0x0000001100107202 */ /* 0x000fe20000000f00 */
[----:B------:R-:W-:-:S04]  /*60c0*/  HFMA2 R17, -RZ, RZ, 0, 0 ;  /* 0x00000000ff117431 */ /* 0x000fc800000001ff */
[----:B0-----:R-:W-:Y:S05]  /*60d0*/  RET.REL.NODEC R16 `(_Z42optimized_fused_attention_layernorm_kernelPKfS0_S0_S0_Pfiiiif) ;  /* 0xffffff9c10c87950 */ /* 0x001fea0003c3ffff */
.L_x_146:
[----:B------:R-:W-:-:S00]  /*60e0*/  BRA `(.L_x_146) ;  /* 0xfffffffc00fc7947 */ /* 0x000fc0000383ffff */
[----:B------:R-:W-:-:S00]  /*60f0*/  NOP ;  /* 0x0000000000007918 */ /* 0x000fc00000000000 */
        /* <DEDUP_REMOVED lines=8> */
.L_x_294:


//--------------------- .text._Z32fused_attention_layernorm_kernelPKfS0_S0_S0_S0_S0_PfS1_iiiif --------------------------
	.section	.text._Z32fused_attention_layernorm_kernelPKfS0_S0_S0_S0_S0_PfS1_iiiif,"ax",@progbits
	.align	128
        .global         _Z32fused_attention_layernorm_kernelPKfS0_S0_S0_S0_S0_PfS1_iiiif
        .type           _Z32fused_attention_layernorm_kernelPKfS0_S0_S0_S0_S0_PfS1_iiiif,@function
        .size           _Z32fused_attention_layernorm_kernelPKfS0_S0_S0_S0_S0_PfS1_iiiif,(.L_x_297 - _Z32fused_attention_layernorm_kernelPKfS0_S0_S0_S0_S0_PfS1_iiiif)
        .other          _Z32fused_attention_layernorm_kernelPKfS0_S0_S0_S0_S0_PfS1_iiiif,@"STO_CUDA_ENTRY STV_DEFAULT"
_Z32fused_attention_layernorm_kernelPKfS0_S0_S0_S0_S0_PfS1_iiiif:
.text._Z32fused_attention_layernorm_kernelPKfS0_S0_S0_S0_S0_PfS1_iiiif:
[----:B------:R-:W-:Y:S08]  /*0000*/  LDC R1, c[0x0][0x37c] ;  /* 0x0000df00ff017b82 */ /* 0x000ff00000000800 */
[----:B------:R-:W0:Y:S08]  /*0010*/  S2UR UR5, SR_CTAID.Y ;  /* 0x00000000000579c3 */ /* 0x000e300000002600 */
[----:B------:R-:W0:Y:S08]  /*0020*/  LDC.64 R2, c[0x0][0x3c0] ;  /* 0x0000f000ff027b82 */ /* 0x000e300000000a00 */
[----:B------:R-:W1:Y:S08]  /*0030*/  S2UR UR4, SR_CTAID.Z ;  /* 0x00000000000479c3 */ /* 0x000e700000002700 */
[----:B------:R-:W2:Y:S08]  /*0040*/  S2UR UR6, SR_CTAID.X ;  /* 0x00000000000679c3 */ /* 0x000eb00000002500 */
[----:B------:R-:W2:Y:S01]  /*0050*/  LDC R4, c[0x0][0x3cc] ;  /* 0x0000f300ff047b82 */ /* 0x000ea20000000800 */
[----:B0-----:R-:W-:-:S04]  /*0060*/  ISETP.LE.AND P0, PT, R3, UR5, PT ;  /* 0x0000000503007c0c */ /* 0x001fc8000bf03270 */
[----:B-1----:R-:W-:-:S04]  /*0070*/  ISETP.LE.OR P0, PT, R2, UR4, P0 ;  /* 0x0000000402007c0c */ /* 0x002fc80008703670 */
[----:B--2---:R-:W-:-:S13]  /*0080*/  ISETP.LE.OR P0, PT, R4, UR6, P0 ;  /* 0x0000000604007c0c */ /* 0x004fda0008703670 */
[----:B------:R-:W-:Y:S05]  /*0090*/  @P0 EXIT ;  /* 0x000000000000094d */ /* 0x000fea0003800000 */
[----:B------:R-:W-:Y:S01]  /*00a0*/  IABS R5, R4 ;  /* 0x0000000400057213 */ /* 0x000fe20000000000 */
[----:B------:R-:W0:Y:S03]  /*00b0*/  LDC R9, c[0x0][0x3c8] ;  /* 0x0000f200ff097b82 */ /* 0x000e260000000800 */
[----:B------:R-:W1:Y:S08]  /*00c0*/  I2F.RP R0, R5 ;  /* 0x0000000500007306 */ /* 0x000e700000209400 */
[----:B-1----:R-:W1:Y:S02]  /*00d0*/  MUFU.RCP R0, R0 ;  /* 0x0000000000007308 */ /* 0x002e640000001000 */
[----:B-1----:R-:W-:-:S06]  /*00e0*/  IADD3 R2, PT, PT, R0, 0xffffffe, RZ ;  /* 0x0ffffffe00027810 */ /* 0x002fcc0007ffe0ff */
[----:B------:R1:W2:Y:S02]  /*00f0*/  F2I.FTZ.U32.TRUNC.NTZ R3, R2 ;  /* 0x0000000200037305 */ /* 0x0002a4000021f000 */
[----:B-1----:R-:W-:Y:S01]  /*0100*/  HFMA2 R2, -RZ, RZ, 0, 0 ;  /* 0x00000000ff027431 */ /* 0x002fe200000001ff */
[----:B--2---:R-:W-:-:S05]  /*0110*/  IADD3 R6, PT, PT, RZ, -R3, RZ ;  /* 0x80000003ff067210 */ /* 0x004fca0007ffe0ff */
[----:B------:R-:W-:Y:S01]  /*0120*/  IMAD R7, R6, R5, RZ ;  /* 0x0000000506077224 */ /* 0x000fe200078e02ff */
[----:B0-----:R-:W-:-:S03]  /*0130*/  IABS R6, R9 ;  /* 0x0000000900067213 */ /* 0x001fc60000000000 */
[----:B------:R-:W-:-:S06]  /*0140*/  IMAD.HI.U32 R3, R3, R7, R2 ;  /* 0x0000000703037227 */ /* 0x000fcc00078e0002 */
[----:B------:R-:W-:-:S05]  /*0150*/  IMAD.HI.U32 R2, R3, R6, RZ ;  /* 0x0000000603027227 */ /* 0x000fca00078e00ff */
[----:B------:R-:W-:-:S05]  /*0160*/  IADD3 R0, PT, PT, -R2, RZ, RZ ;  /* 0x000000ff02007210 */ /* 0x000fca0007ffe1ff */
[----:B------:R-:W-:-:S05]  /*0170*/  IMAD R0, R5, R0, R6 ;  /* 0x0000000005007224 */ /* 0x000fca00078e0206 */
[----:B------:R-:W-:-:S13]  /*0180*/  ISETP.GT.U32.AND P1, PT, R5, R0, PT ;  /* 0x000000000500720c */ /* 0x000fda0003f24070 */
[----:B------:R-:W-:Y:S01]  /*0190*/  @!P1 IMAD.IADD R0, R0, 0x1, -R5 ;  /* 0x0000000100009824 */ /* 0x000fe200078e0a05 */
[----:B------:R-:W-:Y:S02]  /*01a0*/  @!P1 IADD3 R2, PT, PT, R2, 0x1, RZ ;  /* 0x0000000102029810 */ /* 0x000fe40007ffe0ff */
[----:B------:R-:W-:Y:S02]  /*01b0*/  ISETP.NE.AND P1, PT, R4, RZ, PT ;  /* 0x000000ff0400720c */ /* 0x000fe40003f25270 */
[----:B------:R-:W-:Y:S02]  /*01c0*/  ISETP.GE.U32.AND P0, PT, R0, R5, PT ;  /* 0x000000050000720c */ /* 0x000fe40003f06070 */
[----:B------:R-:W-:-:S04]  /*01d0*/  LOP3.LUT R0, R9, R4, RZ, 0x3c, !PT ;  /* 0x0000000409007212 */ /* 0x000fc800078e3cff */
[----:B------:R-:W-:-:S07]  /*01e0*/  ISETP.GE.AND P2, PT, R0, RZ, PT ;  /* 0x000000ff0000720c */ /* 0x000fce0003f46270 */
[----:B------:R-:W-:-:S06]  /*01f0*/  @P0 IADD3 R2, PT, PT, R2, 0x1, RZ ;  /* 0x0000000102020810 */ /* 0x000fcc0007ffe0ff */
[----:B------:R-:W-:Y:S02]  /*0200*/  @!P2 IADD3 R2, PT, PT, -R2, RZ, RZ ;  /* 0x000000ff0202a210 */ /* 0x000fe40007ffe1ff */
[----:B------:R-:W-:-:S04]  /*0210*/  @!P1 LOP3.LUT R2, RZ, R4, RZ, 0x33, !PT ;  /* 0x00000004ff029212 */ /* 0x000fc800078e33ff */
[----:B------:R-:W-:-:S04]  /*0220*/  I2FP.F32.S32 R3, R2 ;  /* 0x0000000200037245 */ /* 0x000fc80000201400 */
[----:B------:R-:W-:Y:S01]  /*0230*/  IADD3 R0, PT, PT, R3, -0xd000000, RZ ;  /* 0xf300000003007810 */ /* 0x000fe20007ffe0ff */
[----:B------:R0:W1:Y:S03]  /*0240*/  MUFU.RSQ R4, R3 ;  /* 0x0000000300047308 */ /* 0x0000660000001400 */
[----:B------:R-:W-:-:S13]  /*0250*/  ISETP.GT.U32.AND P0, PT, R0, 0x727fffff, PT ;  /* 0x727fffff0000780c */ /* 0x000fda0003f04070 */
[----:B0-----:R-:W-:Y:S05]  /*0260*/  @!P0 BRA `(.L_x_147) ;  /* 0x0000000000148947 */ /* 0x001fea0003800000 */
[----:B------:R-:W-:Y:S01]  /*0270*/  IMAD.MOV.U32 R0, RZ, RZ, R3 ;  /* 0x000000ffff007224 */ /* 0x000fe200078e0003 */
[----:B------:R-:W-:-:S07]  /*0280*/  MOV R10, 0x2a0 ;  /* 0x000002a0000a7802 */ /* 0x000fce0000000f00 */
[----:B-1----:R-:W-:Y:S05]  /*0290*/  CALL.REL.NOINC `($__internal_4_$__cuda_sm20_sqrt_rn_f32_slowpath) ;  /* 0x00000064009c7944 */ /* 0x002fea0003c00000 */
[----:B------:R-:W-:Y:S01]  /*02a0*/  MOV R0, R5 ;  /* 0x0000000500007202 */ /* 0x000fe20000000f00 */
[----:B------:R-:W-:Y:S06]  /*02b0*/  BRA `(.L_x_148) ;  /* 0x0000000000107947 */ /* 0x000fec0003800000 */
.L_x_147:
[----:B-1----:R-:W-:Y:S01]  /*02c0*/  FMUL.FTZ R0, R3, R4 ;  /* 0x0000000403007220 */ /* 0x002fe20000410000 */
[----:B------:R-:W-:-:S03]  /*02d0*/  FMUL.FTZ R4, R4, 0.5 ;  /* 0x3f00000004047820 */ /* 0x000fc60000410000 */
[----:B------:R-:W-:-:S04]  /*02e0*/  FFMA R3, -R0, R0, R3 ;  /* 0x0000000000037223 */ /* 0x000fc80000000103 */
[----:B------:R-:W-:-:S07]  /*02f0*/  FFMA R0, R3, R4, R0 ;  /* 0x0000000403007223 */ /* 0x000fce0000000000 */
.L_x_148:
[----:B------:R-:W-:Y:S01]  /*0300*/  IADD3 R4, PT, PT, R0, 0x1800000, RZ ;  /* 0x0180000000047810 */ /* 0x000fe20007ffe0ff */
[----:B------:R-:W0:Y:S03]  /*0310*/  S2R R3, SR_TID.X ;  /* 0x0000000000037919 */ /* 0x000e260000002100 */
[----:B------:R-:W-:-:S04]  /*0320*/  LOP3.LUT R4, R4, 0x7f800000, RZ, 0xc0, !PT ;  /* 0x7f80000004047812 */ /* 0x000fc800078ec0ff */
[----:B------:R-:W-:-:S13]  /*0330*/  ISETP.GT.U32.AND P0, PT, R4, 0x1ffffff, PT ;  /* 0x01ffffff0400780c */ /* 0x000fda0003f04070 */
[----:B------:R-:W-:Y:S05]  /*0340*/  @P0 BRA `(.L_x_149) ;  /* 0x00000000000c0947 */ /* 0x000fea0003800000 */
[----:B------:R-:W-:-:S07]  /*0350*/  MOV R4, 0x370 ;  /* 0x0000037000047802 */ /* 0x000fce0000000f00 */
[----:B0-----:R-:W-:Y:S05]  /*0360*/  CALL.REL.NOINC `($__internal_3_$__cuda_sm20_rcp_rn_f32_slowpath) ;  /* 0x0000006000987944 */ /* 0x001fea0003c00000 */
[----:B------:R-:W-:Y:S05]  /*0370*/  BRA `(.L_x_150) ;  /* 0x0000000000107947 */ /* 0x000fea0003800000 */
.L_x_149:
[----:B------:R-:W1:Y:S02]  /*0380*/  MUFU.RCP R5, R0 ;  /* 0x0000000000057308 */ /* 0x000e640000001000 */
[----:B-1----:R-:W-:-:S04]  /*0390*/  FFMA R4, R5, R0, -1 ;  /* 0xbf80000005047423 */ /* 0x002fc80000000000 */
[----:B------:R-:W-:-:S04]  /*03a0*/  FADD.FTZ R4, -R4, -RZ ;  /* 0x800000ff04047221 */ /* 0x000fc80000010100 */
[----:B------:R-:W-:-:S07]  /*03b0*/  FFMA R0, R5, R4, R5 ;  /* 0x0000000405007223 */ /* 0x000fce0000000005 */
.L_x_150:
[----:B------:R-:W1:Y:S01]  /*03c0*/  LDCU UR7, c[0x0][0x3c4] ;  /* 0x00007880ff0777ac */ /* 0x000e620008000800 */
[----:B------:R-:W2:Y:S01]  /*03d0*/  LDC R11, c[0x0][0x3c8] ;  /* 0x0000f200ff0b7b82 */ /* 0x000ea20000000800 */
[----:B0-----:R-:W-:Y:S01]  /*03e0*/  ISETP.GE.AND P0, PT, R3, R2, PT ;  /* 0x000000020300720c */ /* 0x001fe20003f06270 */
[----:B------:R-:W-:Y:S01]  /*03f0*/  BSSY.RECONVERGENT B0, `(.L_x_151) ;  /* 0x0000129000007945 */ /* 0x000fe20003800200 */
[----:B------:R-:W0:Y:S01]  /*0400*/  LDCU.64 UR8, c[0x0][0x358] ;  /* 0x00006b00ff0877ac */ /* 0x000e220008000a00 */
[----:B-1----:R-:W-:-:S05]  /*0410*/  MOV R13, UR7 ;  /* 0x00000007000d7c02 */ /* 0x002fca0008000f00 */
[----:B------:R-:W-:-:S04]  /*0420*/  IMAD R4, R13, UR4, RZ ;  /* 0x000000040d047c24 */ /* 0x000fc8000f8e02ff */
[----:B--2---:R-:W-:-:S04]  /*0430*/  IMAD R4, R4, R11, RZ ;  /* 0x0000000b04047224 */ /* 0x004fc800078e02ff */
[----:B------:R-:W-:Y:S01]  /*0440*/  IMAD R6, R11, UR5, R4 ;  /* 0x000000050b067c24 */ /* 0x000fe2000f8e0204 */
[----:B0-----:R-:W-:Y:S06]  /*0450*/  @P0 BRA `(.L_x_152) ;  /* 0x0000001000880947 */ /* 0x001fec0003800000 */
[----:B------:R-:W0:Y:S01]  /*0460*/  LDC.64 R14, c[0x0][0x380] ;  /* 0x0000e000ff0e7b82 */ /* 0x000e220000000a00 */
[----:B------:R-:W-:-:S05]  /*0470*/  IMAD R12, R2, UR6, RZ ;  /* 0x00000006020c7c24 */ /* 0x000fca000f8e02ff */
[----:B------:R-:W-:-:S05]  /*0480*/  IADD3 R5, PT, PT, R12, R6, R3 ;  /* 0x000000060c057210 */ /* 0x000fca0007ffe003 */
[----:B0-----:R-:W-:-:S05]  /*0490*/  IMAD.WIDE R14, R5, 0x4, R14 ;  /* 0x00000004050e7825 */ /* 0x001fca00078e020e */
[----:B------:R0:W5:Y:S01]  /*04a0*/  LDG.E R5, desc[UR8][R14.64] ;  /* 0x000000080e057981 */ /* 0x000162000c1e1900 */
[C---:B------:R-:W-:Y:S01]  /*04b0*/  ISETP.GE.AND P0, PT, R11.reuse, 0x1, PT ;  /* 0x000000010b00780c */ /* 0x040fe20003f06270 */
[----:B------:R-:W-:Y:S02]  /*04c0*/  HFMA2 R8, -RZ, RZ, 0, 0 ;  /* 0x00000000ff087431 */ /* 0x000fe400000001ff */
[----:B------:R-:W-:-:S10]  /*04d0*/  VIADD R7, R11, 0xffffffff ;  /* 0xffffffff0b077836 */ /* 0x000fd40000000000 */
[----:B0-----:R-:W-:Y:S05]  /*04e0*/  @!P0 BRA `(.L_x_153) ;  /* 0x0000000400948947 */ /* 0x001fea0003800000 */
[----:B------:R-:W-:Y:S02]  /*04f0*/  ISETP.GE.U32.AND P1, PT, R7, 0xf, PT ;  /* 0x0000000f0700780c */ /* 0x000fe40003f26070 */
[----:B------:R-:W-:Y:S02]  /*0500*/  LOP3.LUT R21, R11, 0xf, RZ, 0xc0, !PT ;  /* 0x0000000f0b157812 */ /* 0x000fe400078ec0ff */
[----:B------:R-:W-:Y:S02]  /*0510*/  IADD3 R18, PT, PT, R12, R3, RZ ;  /* 0x000000030c127210 */ /* 0x000fe40007ffe0ff */
[----:B------:R-:W-:Y:S02]  /*0520*/  ISETP.NE.AND P2, PT, R21, RZ, PT ;  /* 0x000000ff1500720c */ /* 0x000fe40003f45270 */
[----:B------:R-:W-:Y:S02]  /*0530*/  MOV R8, RZ ;  /* 0x000000ff00087202 */ /* 0x000fe40000000f00 */
[----:B------:R-:W-:-:S03]  /*0540*/  MOV R10, RZ ;  /* 0x000000ff000a7202 */ /* 0x000fc60000000f00 */
[----:B------:R-:W-:Y:S06]  /*0550*/  @!P1 BRA `(.L_x_154) ;  /* 0x0000000000a49947 */ /* 0x000fec0003800000 */
[----:B------:R-:W-:Y:S01]  /*0560*/  LOP3.LUT R10, R11, 0x7ffffff0, RZ, 0xc0, !PT ;  /* 0x7ffffff00b0a7812 */ /* 0x000fe200078ec0ff */
[----:B------:R-:W-:Y:S01]  /*0570*/  UMOV UR4, URZ ;  /* 0x000000ff00047c82 */ /* 0x000fe20008000000 */
[----:B------:R-:W-:-:S07]  /*0580*/  MOV R8, RZ ;  /* 0x000000ff00087202 */ /* 0x000fce0000000f00 */
.L_x_155:
[----:B------:R-:W0:Y:S01]  /*0590*/  LDC.64 R14, c[0x0][0x388] ;  /* 0x0000e200ff0e7b82 */ /* 0x000e220000000a00 */
[----:B------:R-:W-:-:S04]  /*05a0*/  IMAD R9, R18, R11, UR4 ;  /* 0x0000000412097e24 */ /* 0x000fc8000f8e020b */
[----:B0-----:R-:W-:-:S05]  /*05b0*/  IMAD.WIDE R14, R9, 0x4, R14 ;  /* 0x00000004090e7825 */ /* 0x001fca00078e020e */
[----:B------:R-:W2:Y:S04]  /*05c0*/  LDG.E R19, desc[UR8][R14.64] ;  /* 0x000000080e137981 */ /* 0x000ea8000c1e1900 */
[----:B------:R-:W3:Y:S04]  /*05d0*/  LDG.E R23, desc[UR8][R14.64+0x4] ;  /* 0x000004080e177981 */ /* 0x000ee8000c1e1900 */
[----:B------:R-:W4:Y:S04]  /*05e0*/  LDG.E R17, desc[UR8][R14.64+0x8] ;  /* 0x000008080e117981 */ /* 0x000f28000c1e1900 */
[----:B------:R-:W4:Y:S04]  /*05f0*/  LDG.E R9, desc[UR8][R14.64+0xc] ;  /* 0x00000c080e097981 */ /* 0x000f28000c1e1900 */
[----:B------:R-:W4:Y:S04]  /*0600*/  LDG.E R28, desc[UR8][R14.64+0x10] ;  /* 0x000010080e1c7981 */ /* 0x000f28000c1e1900 */
[----:B------:R-:W4:Y:S04]  /*0610*/  LDG.E R26, desc[UR8][R14.64+0x14] ;  /* 0x000014080e1a7981 */ /* 0x000f28000c1e1900 */
[----:B------:R-:W4:Y:S04]  /*0620*/  LDG.E R24, desc[UR8][R14.64+0x18] ;  /* 0x000018080e187981 */ /* 0x000f28000c1e1900 */
[----:B------:R-:W4:Y:S04]  /*0630*/  LDG.E R22, desc[UR8][R14.64+0x1c] ;  /* 0x00001c080e167981 */ /* 0x000f28000c1e1900 */
[----:B------:R-:W4:Y:S04]  /*0640*/  LDG.E R20, desc[UR8][R14.64+0x20] ;  /* 0x000020080e147981 */ /* 0x000f28000c1e1900 */
[----:B------:R-:W4:Y:S01]  /*0650*/  LDG.E R16, desc[UR8][R14.64+0x24] ;  /* 0x000024080e107981 */ /* 0x000f22000c1e1900 */
[----:B--2--5:R-:W-:-:S03]  /*0660*/  FFMA R19, R5, R19, R8 ;  /* 0x0000001305137223 */ /* 0x024fc60000000008 */
[----:B------:R-:W2:Y:S01]  /*0670*/  LDG.E R8, desc[UR8][R14.64+0x28] ;  /* 0x000028080e087981 */ /* 0x000ea2000c1e1900 */
[----:B---3--:R-:W-:-:S03]  /*0680*/  FFMA R23, R5, R23, R19 ;  /* 0x0000001705177223 */ /* 0x008fc60000000013 */
[----:B------:R-:W3:Y:S01]  /*0690*/  LDG.E R19, desc[UR8][R14.64+0x2c] ;  /* 0x00002c080e137981 */ /* 0x000ee2000c1e1900 */
[----:B----4-:R-:W-:-:S03]  /*06a0*/  FFMA R23, R5, R17, R23 ;  /* 0x0000001105177223 */ /* 0x010fc60000000017 */
[----:B------:R-:W4:Y:S01]  /*06b0*/  LDG.E R17, desc[UR8][R14.64+0x30] ;  /* 0x000030080e117981 */ /* 0x000f22000c1e1900 */
[----:B------:R-:W-:-:S03]  /*06c0*/  FFMA R23, R5, R9, R23 ;  /* 0x0000000905177223 */ /* 0x000fc60000000017 */
[----:B------:R-:W4:Y:S01]  /*06d0*/  LDG.E R9, desc[UR8][R14.64+0x34] ;  /* 0x000034080e097981 */ /* 0x000f22000c1e1900 */
[----:B------:R-:W-:-:S03]  /*06e0*/  FFMA R25, R5, R28, R23 ;  /* 0x0000001c05197223 */ /* 0x000fc60000000017 */
[----:B------:R-:W4:Y:S04]  /*06f0*/  LDG.E R28, desc[UR8][R14.64+0x38] ;  /* 0x000038080e1c7981 */ /* 0x000f28000c1e1900 */
[----:B------:R-:W4:Y:S01]  /*0700*/  LDG.E R23, desc[UR8][R14.64+0x3c] ;  /* 0x00003c080e177981 */ /* 0x000f22000c1e1900 */
[----:B------:R-:W-:Y:S01]  /*0710*/  FFMA R25, R5, R26, R25 ;  /* 0x0000001a05197223 */ /* 0x000fe20000000019 */
[----:B------:R-:W-:-:S03]  /*0720*/  UIADD3 UR4, UPT, UPT, UR4, 0x10, URZ ;  /* 0x0000001004047890 */ /* 0x000fc6000fffe0ff */
[----:B------:R-:W-:-:S03]  /*0730*/  FFMA R25, R5, R24, R25 ;  /* 0x0000001805197223 */ /* 0x000fc60000000019 */
[----:B------:R-:W-:Y:S01]  /*0740*/  ISETP.NE.AND P1, PT, R10, UR4, PT ;  /* 0x000000040a007c0c */ /* 0x000fe2000bf25270 */
[----:B------:R-:W-:-:S04]  /*0750*/  FFMA R25, R5, R22, R25 ;  /* 0x0000001605197223 */ /* 0x000fc80000000019 */
[----:B------:R-:W-:-:S04]  /*0760*/  FFMA R25, R5, R20, R25 ;  /* 0x0000001405197223 */ /* 0x000fc80000000019 */
[----:B------:R-:W-:-:S04]  /*0770*/  FFMA R25, R5, R16, R25 ;  /* 0x0000001005197223 */ /* 0x000fc80000000019 */
[----:B--2---:R-:W-:-:S04]  /*0780*/  FFMA R8, R5, R8, R25 ;  /* 0x0000000805087223 */ /* 0x004fc80000000019 */
[----:B---3--:R-:W-:-:S04]  /*0790*/  FFMA R8, R5, R19, R8 ;  /* 0x0000001305087223 */ /* 0x008fc80000000008 */
[----:B----4-:R-:W-:-:S04]  /*07a0*/  FFMA R8, R5, R17, R8 ;  /* 0x0000001105087223 */ /* 0x010fc80000000008 */
[----:B------:R-:W-:-:S04]  /*07b0*/  FFMA R9, R5, R9, R8 ;  /* 0x0000000905097223 */ /* 0x000fc80000000008 */
[----:B------:R-:W-:-:S04]  /*07c0*/  FFMA R28, R5, R28, R9 ;  /* 0x0000001c051c7223 */ /* 0x000fc80000000009 */
[----:B------:R-:W-:Y:S01]  /*07d0*/  FFMA R8, R5, R23, R28 ;  /* 0x0000001705087223 */ /* 0x000fe2000000001c */
[----:B------:R-:W-:Y:S06]  /*07e0*/  @P1 BRA `(.L_x_155) ;  /* 0xfffffffc00681947 */ /* 0x000fec000383ffff */
.L_x_154:
[----:B------:R-:W-:Y:S05]  /*07f0*/  @!P2 BRA `(.L_x_153) ;  /* 0x0000000000d0a947 */ /* 0x000fea0003800000 */
[----:B------:R-:W-:Y:S02]  /*0800*/  ISETP.GE.U32.AND P1, PT, R21, 0x8, PT ;  /* 0x000000081500780c */ /* 0x000fe40003f26070 */
[----:B------:R-:W-:-:S04]  /*0810*/  LOP3.LUT R20, R11, 0x7, RZ, 0xc0, !PT ;  /* 0x000000070b147812 */ /* 0x000fc800078ec0ff */
[----:B------:R-:W-:-:S07]  /*0820*/  ISETP.NE.AND P2, PT, R20, RZ, PT ;  /* 0x000000ff1400720c */ /* 0x000fce0003f45270 */
[----:B------:R-:W-:Y:S06]  /*0830*/  @!P1 BRA `(.L_x_156) ;  /* 0x0000000000509947 */ /* 0x000fec0003800000 */
[----:B------:R-:W0:Y:S01]  /*0840*/  LDC.64 R14, c[0x0][0x388] ;  /* 0x0000e200ff0e7b82 */ /* 0x000e220000000a00 */
[----:B------:R-:W-:-:S04]  /*0850*/  IMAD R9, R18, R11, R10 ;  /* 0x0000000b12097224 */ /* 0x000fc800078e020a */
        /* <DEDUP_REMOVED lines=8> */
[----:B------:R-:W4:Y:S01]  /*08e0*/  LDG.E R27, desc[UR8][R14.64+0x1c] ;  /* 0x00001c080e1b7981 */ /* 0x000f22000c1e1900 */
[----:B------:R-:W-:-:S02]  /*08f0*/  VIADD R10, R10, 0x8 ;  /* 0x000000080a0a7836 */ /* 0x000fc40000000000 */
[----:B--2--5:R-:W-:-:S04]  /*0900*/  FFMA R8, R5, R9, R8 ;  /* 0x0000000905087223 */ /* 0x024fc80000000008 */
[----:B---3--:R-:W-:-:S04]  /*0910*/  FFMA R8, R5, R17, R8 ;  /* 0x0000001105087223 */ /* 0x008fc80000000008 */
[----:B----4-:R-:W-:-:S04]  /*0920*/  FFMA R8, R5, R19, R8 ;  /* 0x0000001305087223 */ /* 0x010fc80000000008 */
[----:B------:R-:W-:-:S04]  /*0930*/  FFMA R8, R5, R21, R8 ;  /* 0x0000001505087223 */ /* 0x000fc80000000008 */
[----:B------:R-:W-:-:S04]  /*0940*/  FFMA R8, R5, R23, R8 ;  /* 0x0000001705087223 */ /* 0x000fc80000000008 */
[----:B------:R-:W-:-:S04]  /*0950*/  FFMA R25, R5, R25, R8 ;  /* 0x0000001905197223 */ /* 0x000fc80000000008 */
[----:B------:R-:W-:-:S04]  /*0960*/  FFMA R16, R5, R16, R25 ;  /* 0x0000001005107223 */ /* 0x000fc80000000019 */
[----:B------:R-:W-:-:S07]  /*0970*/  FFMA R8, R5, R27, R16 ;  /* 0x0000001b05087223 */ /* 0x000fce0000000010 */
.L_x_156:
        /* <DEDUP_REMOVED lines=11> */
[----:B------:R-:W4:Y:S01]  /*0a30*/  LDG.E R23, desc[UR8][R14.64+0xc] ;  /* 0x00000c080e177981 */ /* 0x000f22000c1e1900 */
[----:B------:R-:W-:Y:S01]  /*0a40*/  IADD3 R10, PT, PT, R10, 0x4, RZ ;  /* 0x000000040a0a7810 */ /* 0x000fe20007ffe0ff */
[----:B--2--5:R-:W-:-:S04]  /*0a50*/  FFMA R8, R5, R9, R8 ;  /* 0x0000000905087223 */ /* 0x024fc80000000008 */
[----:B---3--:R-:W-:-:S04]  /*0a60*/  FFMA R8, R5, R17, R8 ;  /* 0x0000001105087223 */ /* 0x008fc80000000008 */
[----:B----4-:R-:W-:-:S04]  /*0a70*/  FFMA R8, R5, R21, R8 ;  /* 0x0000001505087223 */ /* 0x010fc80000000008 */
[----:B------:R-:W-:-:S07]  /*0a80*/  FFMA R8, R5, R23, R8 ;  /* 0x0000001705087223 */ /* 0x000fce0000000008 */
.L_x_157:
[----:B------:R-:W-:Y:S05]  /*0a90*/  @!P2 BRA `(.L_x_153) ;  /* 0x000000000028a947 */ /* 0x000fea0003800000 */
[----:B------:R-:W0:Y:S01]  /*0aa0*/  LDC.64 R14, c[0x0][0x388] ;  /* 0x0000e200ff0e7b82 */ /* 0x000e220000000a00 */
[----:B------:R-:W-:-:S05]  /*0ab0*/  UMOV UR4, URZ ;  /* 0x000000ff00047c82 */ /* 0x000fca0008000000 */
.L_x_158:
[----:B------:R-:W-:-:S04]  /*0ac0*/  IMAD R17, R18, R11, R10 ;  /* 0x0000000b12117224 */ /* 0x000fc800078e020a */
[----:B0-----:R-:W-:-:S06]  /*0ad0*/  IMAD.WIDE R16, R17, 0x4, R14 ;  /* 0x0000000411107825 */ /* 0x001fcc00078e020e */
[----:B------:R-:W2:Y:S01]  /*0ae0*/  LDG.E R16, desc[UR8][R16.64] ;  /* 0x0000000810107981 */ /* 0x000ea2000c1e1900 */
[----:B------:R-:W-:Y:S01]  /*0af0*/  UIADD3 UR4, UPT, UPT, UR4, 0x1, URZ ;  /* 0x0000000104047890 */ /* 0x000fe2000fffe0ff */
[----:B------:R-:W-:-:S05]  /*0b00*/  IADD3 R10, PT, PT, R10, 0x1, RZ ;  /* 0x000000010a0a7810 */ /* 0x000fca0007ffe0ff */
[----:B------:R-:W-:Y:S01]  /*0b10*/  ISETP.NE.AND P1, PT, R19, UR4, PT ;  /* 0x0000000413007c0c */ /* 0x000fe2000bf25270 */
[----:B--2--5:R-:W-:-:S12]  /*0b20*/  FFMA R8, R5, R16, R8 ;  /* 0x0000001005087223 */ /* 0x024fd80000000008 */
[----:B------:R-:W-:Y:S05]  /*0b30*/  @P1 BRA `(.L_x_158) ;  /* 0xfffffffc00e01947 */ /* 0x000fea000383ffff */
.L_x_153:
[----:B------:R-:W-:Y:S02]  /*0b40*/  MOV R24, RZ ;  /* 0x000000ff00187202 */ /* 0x000fe40000000f00 */
[----:B------:R-:W-:Y:S01]  /*0b50*/  MOV R22, RZ ;  /* 0x000000ff00167202 */ /* 0x000fe20000000f00 */
[----:B------:R-:W-:Y:S06]  /*0b60*/  @!P0 BRA `(.L_x_159) ;  /* 0x0000000800a08947 */ /* 0x000fec0003800000 */
[----:B------:R-:W-:Y:S01]  /*0b70*/  ISETP.GE.U32.AND P0, PT, R7, 0xf, PT ;  /* 0x0000000f0700780c */ /* 0x000fe20003f06070 */
[----:B------:R-:W-:Y:S01]  /*0b80*/  HFMA2 R22, -RZ, RZ, 0, 0 ;  /* 0x00000000ff167431 */ /* 0x000fe200000001ff */
[----:B------:R-:W-:Y:S01]  /*0b90*/  LOP3.LUT R9, R11, 0xf, RZ, 0xc0, !PT ;  /* 0x0000000f0b097812 */ /* 0x000fe200078ec0ff */
[----:B------:R-:W-:Y:S02]  /*0ba0*/  HFMA2 R24, -RZ, RZ, 0, 0 ;  /* 0x00000000ff187431 */ /* 0x000fe400000001ff */
[----:B------:R-:W-:Y:S01]  /*0bb0*/  IMAD.IADD R12, R12, 0x1, R3 ;  /* 0x000000010c0c7824 */ /* 0x000fe200078e0203 */
[----:B------:R-:W-:Y:S02]  /*0bc0*/  MOV R10, RZ ;  /* 0x000000ff000a7202 */ /* 0x000fe40000000f00 */
[----:B------:R-:W-:-:S05]  /*0bd0*/  ISETP.NE.AND P1, PT, R9, RZ, PT ;  /* 0x000000ff0900720c */ /* 0x000fca0003f25270 */
[----:B------:R-:W-:Y:S08]  /*0be0*/  @!P0 BRA `(.L_x_160) ;  /* 0x00000004002c8947 */ /* 0x000ff00003800000 */
[----:B------:R-:W-:Y:S01]  /*0bf0*/  LOP3.LUT R10, R11, 0x7ffffff0, RZ, 0xc0, !PT ;  /* 0x7ffffff00b0a7812 */ /* 0x000fe200078ec0ff */
[----:B------:R-:W-:Y:S01]  /*0c00*/  UMOV UR4, URZ ;  /* 0x000000ff00047c82 */ /* 0x000fe20008000000 */
[----:B------:R-:W-:-:S07]  /*0c10*/  MOV R22, RZ ;  /* 0x000000ff00167202 */ /* 0x000fce0000000f00 */
.L_x_161:
        /* <DEDUP_REMOVED lines=17> */
[----:B----4-:R-:W-:-:S04]  /*0d30*/  FFMA R17, R5, R17, R23 ;  /* 0x0000001105117223 */ /* 0x010fc80000000017 */
[C---:B------:R-:W-:Y:S02]  /*0d40*/  FFMA R23, R5.reuse, R16, R17 ;  /* 0x0000001005177223 */ /* 0x040fe40000000011 */
[----:B------:R-:W0:Y:S02]  /*0d50*/  LDC.64 R16, c[0x0][0x398] ;  /* 0x0000e600ff107b82 */ /* 0x000e240000000a00 */
[----:B------:R-:W-:-:S04]  /*0d60*/  FFMA R28, R5, R28, R23 ;  /* 0x0000001c051c7223 */ /* 0x000fc80000000017 */
[C---:B------:R-:W-:Y:S02]  /*0d70*/  FFMA R28, R5.reuse, R21, R28 ;  /* 0x00000015051c7223 */ /* 0x040fe4000000001c */
[----:B------:R-:W4:Y:S02]  /*0d80*/  LDG.E R21, desc[UR8][R14.64+0x2c] ;  /* 0x00002c080e157981 */ /* 0x000f24000c1e1900 */
[C---:B------:R-:W-:Y:S02]  /*0d90*/  FFMA R19, R5.reuse, R19, R28 ;  /* 0x0000001305137223 */ /* 0x040fe4000000001c */
[----:B------:R-:W4:Y:S02]  /*0da0*/  LDG.E R28, desc[UR8][R14.64+0x34] ;  /* 0x000034080e1c7981 */ /* 0x000f24000c1e1900 */
[----:B------:R-:W-:Y:S02]  /*0db0*/  FFMA R19, R5, R26, R19 ;  /* 0x0000001a05137223 */ /* 0x000fe40000000013 */
[----:B------:R-:W4:Y:S01]  /*0dc0*/  LDG.E R26, desc[UR8][R14.64+0x38] ;  /* 0x000038080e1a7981 */ /* 0x000f22000c1e1900 */
[----:B0-----:R-:W-:-:S04]  /*0dd0*/  IMAD.WIDE R16, R7, 0x4, R16 ;  /* 0x0000000407107825 */ /* 0x001fc800078e0210 */
[C---:B------:R-:W-:Y:S01]  /*0de0*/  FFMA R19, R5.reuse, R18, R19 ;  /* 0x0000001205137223 */ /* 0x040fe20000000013 */
[----:B------:R-:W4:Y:S04]  /*0df0*/  LDG.E R7, desc[UR8][R16.64] ;  /* 0x0000000810077981 */ /* 0x000f28000c1e1900 */
[----:B------:R-:W4:Y:S04]  /*0e00*/  LDG.E R18, desc[UR8][R16.64+0x4] ;  /* 0x0000040810127981 */ /* 0x000f28000c1e1900 */
[----:B------:R-:W4:Y:S04]  /*0e10*/  LDG.E R23, desc[UR8][R16.64+0xc] ;  /* 0x00000c0810177981 */ /* 0x000f28000c1e1900 */
[----:B------:R-:W4:Y:S01]  /*0e20*/  LDG.E R27, desc[UR8][R16.64+0x10] ;  /* 0x00001008101b7981 */ /* 0x000f22000c1e1900 */
[----:B--2---:R-:W-:-:S03]  /*0e30*/  FFMA R19, R5, R24, R19 ;  /* 0x0000001805137223 */ /* 0x004fc60000000013 */
[----:B------:R-:W2:Y:S01]  /*0e40*/  LDG.E R24, desc[UR8][R16.64+0x8] ;  /* 0x0000080810187981 */ /* 0x000ea2000c1e1900 */
[----:B---3--:R-:W-:-:S03]  /*0e50*/  FFMA R20, R5, R20, R19 ;  /* 0x0000001405147223 */ /* 0x008fc60000000013 */
[----:B------:R-:W3:Y:S04]  /*0e60*/  LDG.E R19, desc[UR8][R14.64+0x30] ;  /* 0x000030080e137981 */ /* 0x000ee8000c1e1900 */
[----:B------:R-:W3:Y:S04]  /*0e70*/  LDG.E R15, desc[UR8][R16.64+0x24] ;  /* 0x00002408100f7981 */ /* 0x000ee8000c1e1900 */
[----:B------:R-:W3:Y:S01]  /*0e80*/  LDG.E R14, desc[UR8][R16.64+0x28] ;  /* 0x00002808100e7981 */ /* 0x000ee2000c1e1900 */
[----:B----4-:R-:W-:-:S03]  /*0e90*/  FFMA R7, R5, R7, R22 ;  /* 0x0000000705077223 */ /* 0x010fc60000000016 */
[----:B------:R-:W4:Y:S01]  /*0ea0*/  LDG.E R22, desc[UR8][R16.64+0x14] ;  /* 0x0000140810167981 */ /* 0x000f22000c1e1900 */
[----:B------:R-:W-:-:S03]  /*0eb0*/  FFMA R7, R5, R18, R7 ;  /* 0x0000001205077223 */ /* 0x000fc60000000007 */
[----:B------:R-:W3:Y:S01]  /*0ec0*/  LDG.E R18, desc[UR8][R16.64+0x18] ;  /* 0x0000180810127981 */ /* 0x000ee2000c1e1900 */
[----:B--2---:R-:W-:-:S03]  /*0ed0*/  FFMA R7, R5, R24, R7 ;  /* 0x0000001805077223 */ /* 0x004fc60000000007 */
[----:B------:R-:W2:Y:S01]  /*0ee0*/  LDG.E R24, desc[UR8][R16.64+0x1c] ;  /* 0x00001c0810187981 */ /* 0x000ea2000c1e1900 */
[----:B------:R-:W-:-:S03]  /*0ef0*/  FFMA R23, R5, R23, R7 ;  /* 0x0000001705177223 */ /* 0x000fc60000000007 */
[----:B------:R-:W2:Y:S01]  /*0f00*/  LDG.E R7, desc[UR8][R16.64+0x20] ;  /* 0x0000200810077981 */ /* 0x000ea2000c1e1900 */
[----:B------:R-:W-:-:S04]  /*0f10*/  FFMA R23, R5, R27, R23 ;  /* 0x0000001b05177223 */ /* 0x000fc80000000017 */
[C---:B----4-:R-:W-:Y:S02]  /*0f20*/  FFMA R23, R5.reuse, R22, R23 ;  /* 0x0000001605177223 */ /* 0x050fe40000000017 */
[----:B------:R-:W4:Y:S02]  /*0f30*/  LDG.E R22, desc[UR8][R16.64+0x30] ;  /* 0x0000300810167981 */ /* 0x000f24000c1e1900 */
[C---:B---3--:R-:W-:Y:S02]  /*0f40*/  FFMA R23, R5.reuse, R18, R23 ;  /* 0x0000001205177223 */ /* 0x048fe40000000017 */
[----:B------:R-:W3:Y:S02]  /*0f50*/  LDG.E R18, desc[UR8][R16.64+0x2c] ;  /* 0x00002c0810127981 */ /* 0x000ee4000c1e1900 */
[----:B--2---:R-:W-:-:S04]  /*0f60*/  FFMA R24, R5, R24, R23 ;  /* 0x0000001805187223 */ /* 0x004fc80000000017 */
[C---:B------:R-:W-:Y:S02]  /*0f70*/  FFMA R7, R5.reuse, R7, R24 ;  /* 0x0000000705077223 */ /* 0x040fe40000000018 */
[----:B------:R-:W2:Y:S02]  /*0f80*/  LDG.E R24, desc[UR8][R16.64+0x34] ;  /* 0x0000340810187981 */ /* 0x000ea4000c1e1900 */
[C---:B------:R-:W-:Y:S02]  /*0f90*/  FFMA R23, R5.reuse, R15, R7 ;  /* 0x0000000f05177223 */ /* 0x040fe40000000007 */
[----:B------:R-:W2:Y:S04]  /*0fa0*/  LDG.E R7, desc[UR8][R16.64+0x38] ;  /* 0x0000380810077981 */ /* 0x000ea8000c1e1900 */
[----:B------:R-:W2:Y:S01]  /*0fb0*/  LDG.E R15, desc[UR8][R16.64+0x3c] ;  /* 0x00003c08100f7981 */ /* 0x000ea2000c1e1900 */
[----:B------:R-:W-:Y:S01]  /*0fc0*/  UIADD3 UR4, UPT, UPT, UR4, 0x10, URZ ;  /* 0x0000001004047890 */ /* 0x000fe2000fffe0ff */
[C---:B------:R-:W-:Y:S01]  /*0fd0*/  FFMA R23, R5.reuse, R14, R23 ;  /* 0x0000000e05177223 */ /* 0x040fe20000000017 */
[----:B------:R-:W-:-:S04]  /*0fe0*/  FFMA R20, R5, R21, R20 ;  /* 0x0000001505147223 */ /* 0x000fc80000000014 */
[----:B------:R-:W-:Y:S01]  /*0ff0*/  ISETP.NE.AND P0, PT, R10, UR4, PT ;  /* 0x000000040a007c0c */ /* 0x000fe2000bf05270 */
[----:B------:R-:W-:-:S04]  /*1000*/  FFMA R19, R5, R19, R20 ;  /* 0x0000001305137223 */ /* 0x000fc80000000014 */
[----:B------:R-:W-:-:S04]  /*1010*/  FFMA R19, R5, R28, R19 ;  /* 0x0000001c05137223 */ /* 0x000fc80000000013 */
[C---:B------:R-:W-:Y:S01]  /*1020*/  FFMA R26, R5.reuse, R26, R19 ;  /* 0x0000001a051a7223 */ /* 0x040fe20000000013 */
[----:B---3--:R-:W-:-:S04]  /*1030*/  FFMA R23, R5, R18, R23 ;  /* 0x0000001205177223 */ /* 0x008fc80000000017 */
[----:B----4-:R-:W-:-:S04]  /*1040*/  FFMA R23, R5, R22, R23 ;  /* 0x0000001605177223 */ /* 0x010fc80000000017 */
[----:B--2---:R-:W-:-:S04]  /*1050*/  FFMA R24, R5, R24, R23 ;  /* 0x0000001805187223 */ /* 0x004fc80000000017 */
[C---:B------:R-:W-:Y:S01]  /*1060*/  FFMA R22, R5.reuse, R7, R24 ;  /* 0x0000000705167223 */ /* 0x040fe20000000018 */
[----:B------:R-:W-:-:S03]  /*1070*/  FFMA R24, R5, R25, R26 ;  /* 0x0000001905187223 */ /* 0x000fc6000000001a */
[----:B------:R-:W-:Y:S01]  /*1080*/  FFMA R22, R5, R15, R22 ;  /* 0x0000000f05167223 */ /* 0x000fe20000000016 */
[----:B------:R-:W-:Y:S06]  /*1090*/  @P0 BRA `(.L_x_161) ;  /* 0xfffffff800e00947 */ /* 0x000fec000383ffff */
.L_x_160:
[----:B------:R-:W-:Y:S05]  /*10a0*/  @!P1 BRA `(.L_x_159) ;  /* 0x0000000400509947 */ /* 0x000fea0003800000 */
[----:B------:R-:W-:Y:S02]  /*10b0*/  ISETP.GE.U32.AND P0, PT, R9, 0x8, PT ;  /* 0x000000080900780c */ /* 0x000fe40003f06070 */
[----:B------:R-:W-:-:S04]  /*10c0*/  LOP3.LUT R19, R11, 0x7, RZ, 0xc0, !PT ;  /* 0x000000070b137812 */ /* 0x000fc800078ec0ff */
[----:B------:R-:W-:-:S07]  /*10d0*/  ISETP.NE.AND P1, PT, R19, RZ, PT ;  /* 0x000000ff1300720c */ /* 0x000fce0003f25270 */
[----:B------:R-:W-:Y:S06]  /*10e0*/  @!P0 BRA `(.L_x_162) ;  /* 0x0000000000988947 */ /* 0x000fec0003800000 */
[----:B------:R-:W0:Y:S01]  /*10f0*/  LDC.64 R16, c[0x0][0x390] ;  /* 0x0000e400ff107b82 */ /* 0x000e220000000a00 */
[----:B------:R-:W-:-:S07]  /*1100*/  IMAD R7, R12, R11, R10 ;  /* 0x0000000b0c077224 */ /* 0x000fce00078e020a */
[----:B------:R-:W1:Y:S01]  /*1110*/  LDC.64 R14, c[0x0][0x398] ;  /* 0x0000e600ff0e7b82 */ /* 0x000e620000000a00 */
[----:B0-----:R-:W-:-:S05]  /*1120*/  IMAD.WIDE R16, R7, 0x4, R16 ;  /* 0x0000000407107825 */ /* 0x001fca00078e0210 */
[----:B------:R-:W2:Y:S04]  /*1130*/  LDG.E R9, desc[UR8][R16.64] ;  /* 0x0000000810097981 */ /* 0x000ea8000c1e1900 */
[----:B------:R-:W3:Y:S01]  /*1140*/  LDG.E R23, desc[UR8][R16.64+0x4] ;  /* 0x0000040810177981 */ /* 0x000ee2000c1e1900 */
[----:B-1----:R-:W-:-:S03]  /*1150*/  IMAD.WIDE R14, R7, 0x4, R14 ;  /* 0x00000004070e7825 */ /* 0x002fc600078e020e */
        /* <DEDUP_REMOVED lines=16> */
[----:B------:R3:W4:Y:S04]  /*1260*/  LDG.E R24, desc[UR8][R16.64+0x18] ;  /* 0x0000180810187981 */ /* 0x000728000c1e1900 */
[----:B------:R-:W4:Y:S04]  /*1270*/  LDG.E R20, desc[UR8][R14.64+0x18] ;  /* 0x000018080e147981 */ /* 0x000f28000c1e1900 */
[----:B------:R-:W4:Y:S01]  /*1280*/  LDG.E R7, desc[UR8][R14.64+0x1c] ;  /* 0x00001c080e077981 */ /* 0x000f22000c1e1900 */
[----:B------:R-:W-:Y:S02]  /*1290*/  VIADD R10, R10, 0x8 ;  /* 0x000000080a0a7836 */ /* 0x000fe40000000000 */
[C---:B--2---:R-:W-:Y:S01]  /*12a0*/  FFMA R9, R5.reuse, R9, R18 ;  /* 0x0000000905097223 */ /* 0x044fe20000000012 */
[----:B---3--:R-:W-:-:S04]  /*12b0*/  FFMA R16, R5, R23, R29 ;  /* 0x0000001705107223 */ /* 0x008fc8000000001d */
[C---:B------:R-:W-:Y:S01]  /*12c0*/  FFMA R16, R5.reuse, R27, R16 ;  /* 0x0000001b05107223 */ /* 0x040fe20000000010 */
[----:B------:R-:W-:-:S03]  /*12d0*/  FFMA R9, R5, R28, R9 ;  /* 0x0000001c05097223 */ /* 0x000fc60000000009 */
[C---:B----4-:R-:W-:Y:S01]  /*12e0*/  FFMA R25, R5.reuse, R25, R16 ;  /* 0x0000001905197223 */ /* 0x050fe20000000010 */
[----:B------:R-:W-:-:S03]  /*12f0*/  FFMA R9, R5, R26, R9 ;  /* 0x0000001a05097223 */ /* 0x000fc60000000009 */
[C---:B------:R-:W-:Y:S01]  /*1300*/  FFMA R25, R5.reuse, R22, R25 ;  /* 0x0000001605197223 */ /* 0x040fe20000000019 */
[----:B------:R-:W-:-:S03]  /*1310*/  FFMA R24, R5, R24, R9 ;  /* 0x0000001805187223 */ /* 0x000fc60000000009 */
[C---:B------:R-:W-:Y:S01]  /*1320*/  FFMA R20, R5.reuse, R20, R25 ;  /* 0x0000001405147223 */ /* 0x040fe20000000019 */
[----:B------:R-:W-:-:S03]  /*1330*/  FFMA R24, R5, R21, R24 ;  /* 0x0000001505187223 */ /* 0x000fc60000000018 */
[----:B------:R-:W-:-:S07]  /*1340*/  FFMA R22, R5, R7, R20 ;  /* 0x0000000705167223 */ /* 0x000fce0000000014 */
.L_x_162:
        /* <DEDUP_REMOVED lines=9> */
[----:B------:R-:W2:Y:S01]  /*13e0*/  LDG.E R21, desc[UR8][R14.64+0x4] ;  /* 0x000004080e157981 */ /* 0x000ea2000c1e1900 */
[----:B-1----:R-:W-:-:S03]  /*13f0*/  IMAD.WIDE R16, R9, 0x4, R16 ;  /* 0x0000000409107825 */ /* 0x002fc600078e0210 */
[----:B------:R-:W3:Y:S04]  /*1400*/  LDG.E R26, desc[UR8][R14.64+0x8] ;  /* 0x000008080e1a7981 */ /* 0x000ee8000c1e1900 */
[----:B------:R-:W4:Y:S04]  /*1410*/  LDG.E R9, desc[UR8][R14.64] ;  /* 0x000000080e097981 */ /* 0x000f28000c1e1900 */
[----:B------:R-:W2:Y:S04]  /*1420*/  LDG.E R19, desc[UR8][R16.64] ;  /* 0x0000000810137981 */ /* 0x000ea8000c1e1900 */
[----:B------:R-:W3:Y:S04]  /*1430*/  LDG.E R23, desc[UR8][R16.64+0x4] ;  /* 0x0000040810177981 */ /* 0x000ee8000c1e1900 */
[----:B------:R-:W3:Y:S04]  /*1440*/  LDG.E R18, desc[UR8][R16.64+0x8] ;  /* 0x0000080810127981 */ /* 0x000ee8000c1e1900 */
[----:B------:R-:W3:Y:S04]  /*1450*/  LDG.E R20, desc[UR8][R14.64+0xc] ;  /* 0x00000c080e147981 */ /* 0x000ee8000c1e1900 */
[----:B------:R-:W3:Y:S01]  /*1460*/  LDG.E R25, desc[UR8][R16.64+0xc] ;  /* 0x00000c0810197981 */ /* 0x000ee2000c1e1900 */
[----:B------:R-:W-:Y:S01]  /*1470*/  IADD3 R10, PT, PT, R10, 0x4, RZ ;  /* 0x000000040a0a7810 */ /* 0x000fe20007ffe0ff */
[C---:B----45:R-:W-:Y:S01]  /*1480*/  FFMA R24, R5.reuse, R9, R24 ;  /* 0x0000000905187223 */ /* 0x070fe20000000018 */
[----:B--2---:R-:W-:-:S03]  /*1490*/  FFMA R22, R5, R19, R22 ;  /* 0x0000001305167223 */ /* 0x004fc60000000016 */
[C---:B------:R-:W-:Y:S01]  /*14a0*/  FFMA R21, R5.reuse, R21, R24 ;  /* 0x0000001505157223 */ /* 0x040fe20000000018 */
[----:B---3--:R-:W-:-:S03]  /*14b0*/  FFMA R23, R5, R23, R22 ;  /* 0x0000001705177223 */ /* 0x008fc60000000016 */
[C---:B------:R-:W-:Y:S01]  /*14c0*/  FFMA R21, R5.reuse, R26, R21 ;  /* 0x0000001a05157223 */ /* 0x040fe20000000015 */
[----:B------:R-:W-:-:S03]  /*14d0*/  FFMA R18, R5, R18, R23 ;  /* 0x0000001205127223 */ /* 0x000fc60000000017 */
[C---:B------:R-:W-:Y:S01]  /*14e0*/  FFMA R24, R5.reuse, R20, R21 ;  /* 0x0000001405187223 */ /* 0x040fe20000000015 */
[----:B------:R-:W-:-:S07]  /*14f0*/  FFMA R22, R5, R25, R18 ;  /* 0x0000001905167223 */ /* 0x000fce0000000012 */
.L_x_163:
[----:B------:R-:W-:Y:S05]  /*1500*/  @!P1 BRA `(.L_x_159) ;  /* 0x0000000000389947 */ /* 0x000fea0003800000 */
[----:B------:R-:W0:Y:S01]  /*1510*/  LDC.64 R14, c[0x0][0x390] ;  /* 0x0000e400ff0e7b82 */ /* 0x000e220000000a00 */
[----:B------:R-:W-:-:S07]  /*1520*/  UMOV UR4, URZ ;  /* 0x000000ff00047c82 */ /* 0x000fce0008000000 */
[----:B------:R-:W1:Y:S02]  /*1530*/  LDC.64 R16, c[0x0][0x398] ;  /* 0x0000e600ff107b82 */ /* 0x000e640000000a00 */
.L_x_164:
[----:B------:R-:W-:-:S04]  /*1540*/  IMAD R21, R12, R11, R10 ;  /* 0x0000000b0c157224 */ /* 0x000fc800078e020a */
[----:B0-----:R-:W-:-:S04]  /*1550*/  IMAD.WIDE R18, R21, 0x4, R14 ;  /* 0x0000000415127825 */ /* 0x001fc800078e020e */
[----:B-1----:R-:W-:Y:S02]  /*1560*/  IMAD.WIDE R20, R21, 0x4, R16 ;  /* 0x0000000415147825 */ /* 0x002fe400078e0210 */
[----:B------:R-:W2:Y:S04]  /*1570*/  LDG.E R18, desc[UR8][R18.64] ;  /* 0x0000000812127981 */ /* 0x000ea8000c1e1900 */
[----:B------:R-:W3:Y:S01]  /*1580*/  LDG.E R21, desc[UR8][R20.64] ;  /* 0x0000000814157981 */ /* 0x000ee2000c1e1900 */
[----:B------:R-:W-:Y:S01]  /*1590*/  UIADD3 UR4, UPT, UPT, UR4, 0x1, URZ ;  /* 0x0000000104047890 */ /* 0x000fe2000fffe0ff */
[----:B------:R-:W-:-:S05]  /*15a0*/  IADD3 R10, PT, PT, R10, 0x1, RZ ;  /* 0x000000010a0a7810 */ /* 0x000fca0007ffe0ff */
[----:B------:R-:W-:Y:S01]  /*15b0*/  ISETP.NE.AND P0, PT, R7, UR4, PT ;  /* 0x0000000407007c0c */ /* 0x000fe2000bf05270 */
[C---:B--2--5:R-:W-:Y:S01]  /*15c0*/  FFMA R24, R5.reuse, R18, R24 ;  /* 0x0000001205187223 */ /* 0x064fe20000000018 */
[----:B---3--:R-:W-:-:S11]  /*15d0*/  FFMA R22, R5, R21, R22 ;  /* 0x0000001505167223 */ /* 0x008fd60000000016 */
[----:B------:R-:W-:Y:S05]  /*15e0*/  @P0 BRA `(.L_x_164) ;  /* 0xfffffffc00d40947 */ /* 0x000fea000383ffff */
.L_x_159:
[----:B------:R-:W0:Y:S01]  /*15f0*/  S2UR UR5, SR_CgaCtaId ;  /* 0x00000000000579c3 */ /* 0x000e220000008800 */
[----:B------:R-:W-:Y:S02]  /*1600*/  UMOV UR4, 0x400 ;  /* 0x0000040000047882 */ /* 0x000fe40000000000 */
[----:B0-----:R-:W-:-:S06]  /*1610*/  ULEA UR4, UR5, UR4, 0x18 ;  /* 0x0000000405047291 */ /* 0x001fcc000f8ec0ff */
[----:B-----5:R-:W-:-:S04]  /*1620*/  LEA R5, R3, UR4, 0x2 ;  /* 0x0000000403057c11 */ /* 0x020fc8000f8e10ff */
[C---:B------:R-:W-:Y:S01]  /*1630*/  LEA R7, R2.reuse, R5, 0x2 ;  /* 0x0000000502077211 */ /* 0x040fe200078e10ff */
[----:B------:R0:W-:Y:S03]  /*1640*/  STS [R5], R8 ;  /* 0x0000000805007388 */ /* 0x0001e60000000800 */
[----:B------:R-:W-:Y:S01]  /*1650*/  LEA R9, R2, R7, 0x2 ;  /* 0x0000000702097211 */ /* 0x000fe200078e10ff */
[----:B------:R0:W-:Y:S04]  /*1660*/  STS [R7], R24 ;  /* 0x0000001807007388 */ /* 0x0001e80000000800 */
[----:B------:R0:W-:Y:S02]  /*1670*/  STS [R9], R22 ;  /* 0x0000001609007388 */ /* 0x0001e40000000800 */
.L_x_152:
[----:B------:R-:W-:Y:S05]  /*1680*/  BSYNC.RECONVERGENT B0 ;  /* 0x0000000000007941 */ /* 0x000fea0003800200 */
.L_x_151:
[----:B0-----:R-:W0:Y:S01]  /*1690*/  S2R R8, SR_CgaCtaId ;  /* 0x0000000000087919 */ /* 0x001e220000008800 */
[----:B------:R-:W-:Y:S01]  /*16a0*/  BAR.SYNC.DEFER_BLOCKING 0x0 ;  /* 0x0000000000007b1d */ /* 0x000fe20000010000 */
[----:B------:R-:W-:Y:S02]  /*16b0*/  ISETP.GE.U32.AND P0, PT, R3, R13, PT ;  /* 0x0000000d0300720c */ /* 0x000fe40003f06070 */
[----:B------:R-:W-:-:S03]  /*16c0*/  MOV R19, 0x400 ;  /* 0x0000040000137802 */ /* 0x000fc60000000f00 */
[----:B------:R-:W-:Y:S01]  /*16d0*/  BSSY.RECONVERGENT B0, `(.L_x_165) ;  /* 0x000010a000007945 */ /* 0x000fe20003800200 */
[----:B0-----:R-:W-:-:S05]  /*16e0*/  LEA R19, R8, R19, 0x18 ;  /* 0x0000001308137211 */ /* 0x001fca00078ec0ff */
[----:B------:R-:W-:Y:S02]  /*16f0*/  IMAD R5, R2, 0xc, R19 ;  /* 0x0000000c02057824 */ /* 0x000fe400078e0213 */
[----:B------:R-:W-:Y:S05]  /*1700*/  @P0 BRA `(.L_x_166) ;  /* 0x0000001000180947 */ /* 0x000fea0003800000 */
[----:B------:R-:W0:Y:S01]  /*1710*/  LDC R7, c[0x0][0x360] ;  /* 0x0000d800ff077b82 */ /* 0x000e220000000800 */
[----:B------:R-:W-:-:S13]  /*1720*/  ISETP.GE.AND P0, PT, R2, 0x1, PT ;  /* 0x000000010200780c */ /* 0x000fda0003f06270 */
[----:B------:R-:W-:Y:S05]  /*1730*/  @!P0 BRA `(.L_x_167) ;  /* 0x0000000c00f08947 */ /* 0x000fea0003800000 */
[----:B------:R-:W-:-:S13]  /*1740*/  ISETP.GE.AND P0, PT, R11, 0x1, PT ;  /* 0x000000010b00780c */ /* 0x000fda0003f06270 */
[----:B------:R-:W-:Y:S05]  /*1750*/  @!P0 BRA `(.L_x_168) ;  /* 0x0000000800fc8947 */ /* 0x000fea0003800000 */
[C---:B------:R-:W-:Y:S01]  /*1760*/  LOP3.LUT R8, R11.reuse, 0xf, RZ, 0xc0, !PT ;  /* 0x0000000f0b087812 */ /* 0x040fe200078ec0ff */
[C---:B------:R-:W-:Y:S01]  /*1770*/  VIADD R13, R11.reuse, 0xffffffff ;  /* 0xffffffff0b0d7836 */ /* 0x040fe20000000000 */
[----:B------:R-:W-:Y:S02]  /*1780*/  LOP3.LUT R9, R11, 0x7, RZ, 0xc0, !PT ;  /* 0x000000070b097812 */ /* 0x000fe400078ec0ff */
[----:B------:R-:W-:Y:S02]  /*1790*/  IADD3 R10, PT, PT, R8, -0x1, RZ ;  /* 0xffffffff080a7810 */ /* 0x000fe40007ffe0ff */
[----:B------:R-:W-:Y:S02]  /*17a0*/  IADD3 R12, PT, PT, R9, -0x1, RZ ;  /* 0xffffffff090c7810 */ /* 0x000fe40007ffe0ff */
[----:B------:R-:W-:Y:S02]  /*17b0*/  ISETP.GE.U32.AND P1, PT, R10, 0x7, PT ;  /* 0x000000070a00780c */ /* 0x000fe40003f26070 */
[----:B------:R-:W-:Y:S01]  /*17c0*/  ISETP.GE.U32.AND P2, PT, R12, 0x3, PT ;  /* 0x000000030c00780c */ /* 0x000fe20003f46070 */
[----:B------:R-:W-:Y:S01]  /*17d0*/  IMAD R12, R2, UR6, RZ ;  /* 0x00000006020c7c24 */ /* 0x000fe2000f8e02ff */
[----:B------:R-:W-:-:S02]  /*17e0*/  LOP3.LUT R10, R11, 0x7ffffff0, RZ, 0xc0, !PT ;  /* 0x7ffffff00b0a7812 */ /* 0x000fc400078ec0ff */
[----:B------:R-:W-:Y:S02]  /*17f0*/  ISETP.GE.U32.AND P0, PT, R13, 0xf, PT ;  /* 0x0000000f0d00780c */ /* 0x000fe40003f06070 */
[----:B------:R-:W-:Y:S02]  /*1800*/  LOP3.LUT R11, R11, 0x3, RZ, 0xc0, !PT ;  /* 0x000000030b0b7812 */ /* 0x000fe400078ec0ff */
[----:B------:R-:W-:-:S09]  /*1810*/  MOV R18, R3 ;  /* 0x0000000300127202 */ /* 0x000fd20000000f00 */
.L_x_175:
[----:B------:R-:W1:Y:S01]  /*1820*/  LDCU UR4, c[0x0][0x3c8] ;  /* 0x00007900ff0477ac */ /* 0x000e620008000800 */
[----:B------:R-:W-:Y:S02]  /*1830*/  HFMA2 R13, -RZ, RZ, 0, 0 ;  /* 0x00000000ff0d7431 */ /* 0x000fe400000001ff */
[----:B------:R-:W-:Y:S02]  /*1840*/  IMAD.MOV.U32 R19, RZ, RZ, RZ ;  /* 0x000000ffff137224 */ /* 0x000fe400078e00ff */
[----:B-1----:R-:W-:-:S07]  /*1850*/  IMAD R20, R18, UR4, R4 ;  /* 0x0000000412147c24 */ /* 0x002fce000f8e0204 */
.L_x_174:
[----:B------:R-:W1:Y:S01]  /*1860*/  LDCU UR4, c[0x0][0x3c8] ;  /* 0x00007900ff0477ac */ /* 0x000e620008000800 */
[----:B------:R-:W-:Y:S02]  /*1870*/  IADD3 R22, PT, PT, R12, R19, RZ ;  /* 0x000000130c167210 */ /* 0x000fe40007ffe0ff */
[----:B------:R-:W-:Y:S02]  /*1880*/  MOV R24, RZ ;  /* 0x000000ff00187202 */ /* 0x000fe40000000f00 */
[----:B------:R-:W-:Y:S01]  /*1890*/  MOV R21, RZ ;  /* 0x000000ff00157202 */ /* 0x000fe20000000f00 */
[----:B-1----:R-:W-:Y:S01]  /*18a0*/  IMAD R22, R22, UR4, RZ ;  /* 0x0000000416167c24 */ /* 0x002fe2000f8e02ff */
[----:B------:R-:W-:Y:S06]  /*18b0*/  @!P0 BRA `(.L_x_169) ;  /* 0x0000000000f08947 */ /* 0x000fec0003800000 */
[----:B------:R-:W-:Y:S01]  /*18c0*/  MOV R24, RZ ;  /* 0x000000ff00187202 */ /* 0x000fe20000000f00 */
[----:B------:R-:W-:-:S07]  /*18d0*/  IMAD.MOV.U32 R21, RZ, RZ, RZ ;  /* 0x000000ffff157224 */ /* 0x000fce00078e00ff */
.L_x_170:
[----:B------:R-:W1:Y:S01]  /*18e0*/  LDC.64 R16, c[0x0][0x380] ;  /* 0x0000e000ff107b82 */ /* 0x000e620000000a00 */
[-C--:B------:R-:W-:Y:S02]  /*18f0*/  IADD3 R23, PT, PT, R20, R21.reuse, RZ ;  /* 0x0000001514177210 */ /* 0x080fe40007ffe0ff */
[----:B------:R-:W-:-:S05]  /*1900*/  IADD3 R25, PT, PT, R22, R21, RZ ;  /* 0x0000001516197210 */ /* 0x000fca0007ffe0ff */
[----:B------:R-:W2:Y:S01]  /*1910*/  LDC.64 R14, c[0x0][0x390] ;  /* 0x0000e400ff0e7b82 */ /* 0x000ea20000000a00 */
[----:B-1----:R-:W-:-:S05]  /*1920*/  IMAD.WIDE R16, R23, 0x4, R16 ;  /* 0x0000000417107825 */ /* 0x002fca00078e0210 */
[----:B------:R-:W3:Y:S01]  /*1930*/  LDG.E R23, desc[UR8][R16.64] ;  /* 0x0000000810177981 */ /* 0x000ee2000c1e1900 */
[----:B--2---:R-:W-:-:S03]  /*1940*/  IMAD.WIDE.U32 R14, R25, 0x4, R14 ;  /* 0x00000004190e7825 */ /* 0x004fc600078e000e */
[----:B------:R-:W2:Y:S04]  /*1950*/  LDG.E R26, desc[UR8][R16.64+0x8] ;  /* 0x00000808101a7981 */ /* 0x000ea8000c1e1900 */
[----:B------:R-:W3:Y:S04]  /*1960*/  LDG.E R25, desc[UR8][R14.64] ;  /* 0x000000080e197981 */ /* 0x000ee8000c1e1900 */
[----:B------:R-:W2:Y:S04]  /*1970*/  LDG.E R27, desc[UR8][R14.64+0x8] ;  /* 0x000008080e1b7981 */ /* 0x000ea8000c1e1900 */
[----:B------:R-:W4:Y:S04]  /*1980*/  LDG.E R29, desc[UR8][R16.64+0x3c] ;  /* 0x00003c08101d7981 */ /* 0x000f28000c1e1900 */
[----:B------:R-:W4:Y:S01]  /*1990*/  LDG.E R28, desc[UR8][R14.64+0x3c] ;  /* 0x00003c080e1c7981 */ /* 0x000f22000c1e1900 */
[----:B---3--:R-:W-:-:S03]  /*19a0*/  FFMA R23, R23, R25, R24 ;  /* 0x0000001917177223 */ /* 0x008fc60000000018 */
[----:B------:R-:W3:Y:S04]  /*19b0*/  LDG.E R24, desc[UR8][R16.64+0x4] ;  /* 0x0000040810187981 */ /* 0x000ee8000c1e1900 */
[----:B------:R-:W3:Y:S02]  /*19c0*/  LDG.E R25, desc[UR8][R14.64+0x4] ;  /* 0x000004080e197981 */ /* 0x000ee4000c1e1900 */
[----:B---3--:R-:W-:Y:S02]  /*19d0*/  FFMA R23, R24, R25, R23 ;  /* 0x0000001918177223 */ /* 0x008fe40000000017 */
[----:B------:R-:W3:Y:S04]  /*19e0*/  LDG.E R24, desc[UR8][R16.64+0xc] ;  /* 0x00000c0810187981 */ /* 0x000ee8000c1e1900 */
[----:B------:R-:W3:Y:S01]  /*19f0*/  LDG.E R25, desc[UR8][R14.64+0xc] ;  /* 0x00000c080e197981 */ /* 0x000ee2000c1e1900 */
[----:B--2---:R-:W-:-:S03]  /*1a00*/  FFMA R23, R26, R27, R23 ;  /* 0x0000001b1a177223 */ /* 0x004fc60000000017 */
[----:B------:R-:W2:Y:S04]  /*1a10*/  LDG.E R26, desc[UR8][R16.64+0x10] ;  /* 0x00001008101a7981 */ /* 0x000ea8000c1e1900 */
[----:B------:R-:W2:Y:S01]  /*1a20*/  LDG.E R27, desc[UR8][R14.64+0x10] ;  /* 0x000010080e1b7981 */ /* 0x000ea2000c1e1900 */
[----:B---3--:R-:W-:-:S03]  /*1a30*/  FFMA R23, R24, R25, R23 ;  /* 0x0000001918177223 */ /* 0x008fc60000000017 */
        /* <DEDUP_REMOVED lines=23> */
[----:B------:R-:W-:Y:S01]  /*1bb0*/  IADD3 R21, PT, PT, R21, 0x10, RZ ;  /* 0x0000001015157810 */ /* 0x000fe20007ffe0ff */
[----:B---3--:R-:W-:Y:S02]  /*1bc0*/  FFMA R23, R24, R25, R23 ;  /* 0x0000001918177223 */ /* 0x008fe40000000017 */
[----:B------:R-:W3:Y:S04]  /*1bd0*/  LDG.E R25, desc[UR8][R16.64+0x34] ;  /* 0x0000340810197981 */ /* 0x000ee8000c1e1900 */
[----:B------:R-:W3:Y:S01]  /*1be0*/  LDG.E R24, desc[UR8][R14.64+0x34] ;  /* 0x000034080e187981 */ /* 0x000ee2000c1e1900 */
[----:B--2---:R-:W-:-:S03]  /*1bf0*/  FFMA R26, R26, R27, R23 ;  /* 0x0000001b1a1a7223 */ /* 0x004fc60000000017 */
[----:B------:R-:W2:Y:S04]  /*1c00*/  LDG.E R23, desc[UR8][R16.64+0x38] ;  /* 0x0000380810177981 */ /* 0x000ea8000c1e1900 */
[----:B------:R-:W2:Y:S01]  /*1c10*/  LDG.E R27, desc[UR8][R14.64+0x38] ;  /* 0x000038080e1b7981 */ /* 0x000ea2000c1e1900 */
[----:B------:R-:W-:Y:S01]  /*1c20*/  ISETP.NE.AND P3, PT, R21, R10, PT ;  /* 0x0000000a1500720c */ /* 0x000fe20003f65270 */
[----:B---3--:R-:W-:-:S04]  /*1c30*/  FFMA R24, R25, R24, R26 ;  /* 0x0000001819187223 */ /* 0x008fc8000000001a */
[----:B--2---:R-:W-:-:S04]  /*1c40*/  FFMA R24, R23, R27, R24 ;  /* 0x0000001b17187223 */ /* 0x004fc80000000018 */
[----:B----4-:R-:W-:-:S04]  /*1c50*/  FFMA R24, R29, R28, R24 ;  /* 0x0000001c1d187223 */ /* 0x010fc80000000018 */
[----:B------:R-:W-:Y:S05]  /*1c60*/  @P3 BRA `(.L_x_170) ;  /* 0xfffffffc001c3947 */ /* 0x000fea000383ffff */
[----:B------:R-:W-:-:S07]  /*1c70*/  MOV R21, R10 ;  /* 0x0000000a00157202 */ /* 0x000fce0000000f00 */
.L_x_169:
[----:B------:R-:W-:-:S13]  /*1c80*/  ISETP.NE.AND P3, PT, R8, RZ, PT ;  /* 0x000000ff0800720c */ /* 0x000fda0003f65270 */
[----:B------:R-:W-:Y:S05]  /*1c90*/  @!P3 BRA `(.L_x_171) ;  /* 0x000000040064b947 */ /* 0x000fea0003800000 */
[----:B------:R-:W-:Y:S01]  /*1ca0*/  ISETP.NE.AND P5, PT, R9, RZ, PT ;  /* 0x000000ff0900720c */ /* 0x000fe20003fa5270 */
[----:B------:R-:W-:-:S12]  /*1cb0*/  @!P1 BRA `(.L_x_172) ;  /* 0x0000000000909947 */ /* 0x000fd80003800000 */
[----:B------:R-:W1:Y:S01]  /*1cc0*/  LDC.64 R26, c[0x0][0x390] ;  /* 0x0000e400ff1a7b82 */ /* 0x000e620000000a00 */
[----:B------:R-:W-:Y:S01]  /*1cd0*/  IMAD.IADD R23, R22, 0x1, R21 ;  /* 0x0000000116177824 */ /* 0x000fe200078e0215 */
[----:B------:R-:W-:-:S06]  /*1ce0*/  IADD3 R15, PT, PT, R20, R21, RZ ;  /* 0x00000015140f7210 */ /* 0x000fcc0007ffe0ff */
[----:B------:R-:W2:Y:S01]  /*1cf0*/  LDC.64 R16, c[0x0][0x380] ;  /* 0x0000e000ff107b82 */ /* 0x000ea20000000a00 */
[----:B-1----:R-:W-:-:S06]  /*1d00*/  IMAD.WIDE.U32 R26, R23, 0x4, R26 ;  /* 0x00000004171a7825 */ /* 0x002fcc00078e001a */
[----:B------:R-:W3:Y:S01]  /*1d10*/  LDG.E R26, desc[UR8][R26.64] ;  /* 0x000000081a1a7981 */ /* 0x000ee2000c1e1900 */
[----:B--2---:R-:W-:Y:S02]  /*1d20*/  IMAD.WIDE R16, R15, 0x4, R16 ;  /* 0x000000040f107825 */ /* 0x004fe400078e0210 */
[----:B------:R-:W1:Y:S03]  /*1d30*/  LDC.64 R14, c[0x0][0x390] ;  /* 0x0000e400ff0e7b82 */ /* 0x000e660000000a00 */
[----:B------:R-:W3:Y:S04]  /*1d40*/  LDG.E R23, desc[UR8][R16.64] ;  /* 0x0000000810177981 */ /* 0x000ee8000c1e1900 */
[----:B------:R-:W2:Y:S01]  /*1d50*/  LDG.E R29, desc[UR8][R16.64+0x1c] ;  /* 0x00001c08101d7981 */ /* 0x000ea2000c1e1900 */
[----:B---3--:R-:W-:Y:S01]  /*1d60*/  FFMA R24, R23, R26, R24 ;  /* 0x0000001a17187223 */ /* 0x008fe20000000018 */
[----:B------:R-:W-:-:S04]  /*1d70*/  IADD3 R23, P3, PT, R22, R21, RZ ;  /* 0x0000001516177210 */ /* 0x000fc80007f7e0ff */
[----:B-1----:R-:W-:Y:S02]  /*1d80*/  LEA R14, P4, R23, R14, 0x2 ;  /* 0x0000000e170e7211 */ /* 0x002fe400078810ff */
[----:B------:R-:W-:-:S04]  /*1d90*/  IADD3.X R28, PT, PT, RZ, RZ, RZ, P3, !PT ;  /* 0x000000ffff1c7210 */ /* 0x000fc80001ffe4ff */
[----:B------:R-:W-:Y:S02]  /*1da0*/  LEA.HI.X R15, R23, R15, R28, 0x2, P4 ;  /* 0x0000000f170f7211 */ /* 0x000fe400020f141c */
[----:B------:R-:W3:Y:S04]  /*1db0*/  LDG.E R23, desc[UR8][R16.64+0x4] ;  /* 0x0000040810177981 */ /* 0x000ee8000c1e1900 */
[----:B------:R-:W3:Y:S04]  /*1dc0*/  LDG.E R25, desc[UR8][R14.64+0x4] ;  /* 0x000004080e197981 */ /* 0x000ee8000c1e1900 */
[----:B------:R-:W4:Y:S04]  /*1dd0*/  LDG.E R28, desc[UR8][R16.64+0x8] ;  /* 0x00000808101c7981 */ /* 0x000f28000c1e1900 */
[----:B------:R-:W4:Y:S04]  /*1de0*/  LDG.E R26, desc[UR8][R14.64+0x8] ;  /* 0x000008080e1a7981 */ /* 0x000f28000c1e1900 */
[----:B------:R-:W5:Y:S01]  /*1df0*/  LDG.E R27, desc[UR8][R14.64+0x10] ;  /* 0x000010080e1b7981 */ /* 0x000f62000c1e1900 */
[----:B---3--:R-:W-:-:S03]  /*1e00*/  FFMA R23, R23, R25, R24 ;  /* 0x0000001917177223 */ /* 0x008fc60000000018 */
[----:B------:R-:W3:Y:S04]  /*1e10*/  LDG.E R24, desc[UR8][R16.64+0xc] ;  /* 0x00000c0810187981 */ /* 0x000ee8000c1e1900 */
[----:B------:R-:W3:Y:S01]  /*1e20*/  LDG.E R25, desc[UR8][R14.64+0xc] ;  /* 0x00000c080e197981 */ /* 0x000ee2000c1e1900 */
[----:B----4-:R-:W-:-:S03]  /*1e30*/  FFMA R23, R28, R26, R23 ;  /* 0x0000001a1c177223 */ /* 0x010fc60000000017 */
[----:B------:R-:W5:Y:S04]  /*1e40*/  LDG.E R26, desc[UR8][R16.64+0x10] ;  /* 0x00001008101a7981 */ /* 0x000f68000c1e1900 */
[----:B------:R-:W2:Y:S01]  /*1e50*/  LDG.E R28, desc[UR8][R14.64+0x1c] ;  /* 0x00001c080e1c7981 */ /* 0x000ea2000c1e1900 */
[----:B---3--:R-:W-:-:S03]  /*1e60*/  FFMA R23, R24, R25, R23 ;  /* 0x0000001918177223 */ /* 0x008fc60000000017 */
[----:B------:R-:W3:Y:S04]  /*1e70*/  LDG.E R25, desc[UR8][R16.64+0x14] ;  /* 0x0000140810197981 */ /* 0x000ee8000c1e1900 */
[----:B------:R-:W3:Y:S01]  /*1e80*/  LDG.E R24, desc[UR8][R14.64+0x14] ;  /* 0x000014080e187981 */ /* 0x000ee2000c1e1900 */
[----:B-----5:R-:W-:-:S03]  /*1e90*/  FFMA R26, R26, R27, R23 ;  /* 0x0000001b1a1a7223 */ /* 0x020fc60000000017 */
[----:B------:R-:W4:Y:S04]  /*1ea0*/  LDG.E R23, desc[UR8][R16.64+0x18] ;  /* 0x0000180810177981 */ /* 0x000f28000c1e1900 */
[----:B------:R-:W4:Y:S01]  /*1eb0*/  LDG.E R27, desc[UR8][R14.64+0x18] ;  /* 0x000018080e1b7981 */ /* 0x000f22000c1e1900 */
[----:B------:R-:W-:Y:S01]  /*1ec0*/  IADD3 R21, PT, PT, R21, 0x8, RZ ;  /* 0x0000000815157810 */ /* 0x000fe20007ffe0ff */
[----:B---3--:R-:W-:-:S04]  /*1ed0*/  FFMA R24, R25, R24, R26 ;  /* 0x0000001819187223 */ /* 0x008fc8000000001a */
[----:B----4-:R-:W-:-:S04]  /*1ee0*/  FFMA R24, R23, R27, R24 ;  /* 0x0000001b17187223 */ /* 0x010fc80000000018 */
[----:B--2---:R-:W-:-:S07]  /*1ef0*/  FFMA R24, R29, R28, R24 ;  /* 0x0000001c1d187223 */ /* 0x004fce0000000018 */
.L_x_172:
[----:B------:R-:W-:Y:S05]  /*1f00*/  @!P5 BRA `(.L_x_171) ;  /* 0x0000000000c8d947 */ /* 0x000fea0003800000 */
[----:B------:R-:W-:Y:S01]  /*1f10*/  ISETP.NE.AND P5, PT, R11, RZ, PT ;  /* 0x000000ff0b00720c */ /* 0x000fe20003fa5270 */
[----:B------:R-:W-:-:S12]  /*1f20*/  @!P2 BRA `(.L_x_173) ;  /* 0x000000000060a947 */ /* 0x000fd80003800000 */
[----:B------:R-:W1:Y:S01]  /*1f30*/  LDC.64 R26, c[0x0][0x390] ;  /* 0x0000e400ff1a7b82 */ /* 0x000e620000000a00 */
[----:B------:R-:W-:Y:S01]  /*1f40*/  IADD3 R23, PT, PT, R22, R21, RZ ;  /* 0x0000001516177210 */ /* 0x000fe20007ffe0ff */
[----:B------:R-:W-:-:S06]  /*1f50*/  IMAD.IADD R15, R20, 0x1, R21 ;  /* 0x00000001140f7824 */ /* 0x000fcc00078e0215 */
[----:B------:R-:W2:Y:S01]  /*1f60*/  LDC.64 R16, c[0x0][0x380] ;  /* 0x0000e000ff107b82 */ /* 0x000ea20000000a00 */
[----:B-1----:R-:W-:-:S06]  /*1f70*/  IMAD.WIDE.U32 R26, R23, 0x4, R26 ;  /* 0x00000004171a7825 */ /* 0x002fcc00078e001a */
[----:B------:R-:W3:Y:S01]  /*1f80*/  LDG.E R26, desc[UR8][R26.64] ;  /* 0x000000081a1a7981 */ /* 0x000ee2000c1e1900 */
[----:B--2---:R-:W-:Y:S02]  /*1f90*/  IMAD.WIDE R16, R15, 0x4, R16 ;  /* 0x000000040f107825 */ /* 0x004fe400078e0210 */
[----:B------:R-:W1:Y:S03]  /*1fa0*/  LDC.64 R14, c[0x0][0x390] ;  /* 0x0000e400ff0e7b82 */ /* 0x000e660000000a00 */
[----:B------:R-:W3:Y:S04]  /*1fb0*/  LDG.E R23, desc[UR8][R16.64] ;  /* 0x0000000810177981 */ /* 0x000ee8000c1e1900 */
[----:B------:R-:W2:Y:S04]  /*1fc0*/  LDG.E R25, desc[UR8][R16.64+0x4] ;  /* 0x0000040810197981 */ /* 0x000ea8000c1e1900 */
[----:B------:R-:W4:Y:S01]  /*1fd0*/  LDG.E R29, desc[UR8][R16.64+0xc] ;  /* 0x00000c08101d7981 */ /* 0x000f22000c1e1900 */
[----:B---3--:R-:W-:Y:S01]  /*1fe0*/  FFMA R24, R23, R26, R24 ;  /* 0x0000001a17187223 */ /* 0x008fe20000000018 */
[----:B------:R-:W-:-:S04]  /*1ff0*/  IADD3 R23, P3, PT, R22, R21, RZ ;  /* 0x0000001516177210 */ /* 0x000fc80007f7e0ff */
[----:B-1----:R-:W-:Y:S02]  /*2000*/  LEA R14, P4, R23, R14, 0x2 ;  /* 0x0000000e170e7211 */ /* 0x002fe400078810ff */
[----:B------:R-:W-:-:S04]  /*2010*/  IADD3.X R28, PT, PT, RZ, RZ, RZ, P3, !PT ;  /* 0x000000ffff1c7210 */ /* 0x000fc80001ffe4ff */
[----:B------:R-:W-:Y:S02]  /*2020*/  LEA.HI.X R15, R23, R15, R28, 0x2, P4 ;  /* 0x0000000f170f7211 */ /* 0x000fe400020f141c */
[----:B------:R-:W3:Y:S04]  /*2030*/  LDG.E R23, desc[UR8][R16.64+0x8] ;  /* 0x0000080810177981 */ /* 0x000ee8000c1e1900 */
[----:B------:R-:W2:Y:S04]  /*2040*/  LDG.E R26, desc[UR8][R14.64+0x4] ;  /* 0x000004080e1a7981 */ /* 0x000ea8000c1e1900 */
[----:B------:R-:W3:Y:S04]  /*2050*/  LDG.E R27, desc[UR8][R14.64+0x8] ;  /* 0x000008080e1b7981 */ /* 0x000ee8000c1e1900 */
[----:B------:R-:W4:Y:S01]  /*2060*/  LDG.E R28, desc[UR8][R14.64+0xc] ;  /* 0x00000c080e1c7981 */ /* 0x000f22000c1e1900 */
[----:B------:R-:W-:Y:S01]  /*2070*/  IADD3 R21, PT, PT, R21, 0x4, RZ ;  /* 0x0000000415157810 */ /* 0x000fe20007ffe0ff */
[----:B--2---:R-:W-:-:S04]  /*2080*/  FFMA R24, R25, R26, R24 ;  /* 0x0000001a19187223 */ /* 0x004fc80000000018 */
[----:B---3--:R-:W-:-:S04]  /*2090*/  FFMA R24, R23, R27, R24 ;  /* 0x0000001b17187223 */ /* 0x008fc80000000018 */
[----:B----4-:R-:W-:-:S07]  /*20a0*/  FFMA R24, R29, R28, R24 ;  /* 0x0000001c1d187223 */ /* 0x010fce0000000018 */
.L_x_173:
[----:B------:R-:W-:Y:S05]  /*20b0*/  @!P5 BRA `(.L_x_171) ;  /* 0x00000000005cd947 */ /* 0x000fea0003800000 */
[----:B------:R-:W1:Y:S01]  /*20c0*/  LDC.64 R16, c[0x0][0x390] ;  /* 0x0000e400ff107b82 */ /* 0x000e620000000a00 */
[-C--:B------:R-:W-:Y:S02]  /*20d0*/  IADD3 R25, PT, PT, R22, R21.reuse, RZ ;  /* 0x0000001516197210 */ /* 0x080fe40007ffe0ff */
[----:B------:R-:W-:-:S05]  /*20e0*/  IADD3 R23, PT, PT, R20, R21, RZ ;  /* 0x0000001514177210 */ /* 0x000fca0007ffe0ff */
[----:B------:R-:W2:Y:S01]  /*20f0*/  LDC.64 R14, c[0x0][0x380] ;  /* 0x0000e000ff0e7b82 */ /* 0x000ea20000000a00 */
[----:B-1----:R-:W-:-:S06]  /*2100*/  IMAD.WIDE.U32 R16, R25, 0x4, R16 ;  /* 0x0000000419107825 */ /* 0x002fcc00078e0010 */
[----:B------:R-:W3:Y:S01]  /*2110*/  LDG.E R16, desc[UR8][R16.64] ;  /* 0x0000000810107981 */ /* 0x000ee2000c1e1900 */
[----:B--2---:R-:W-:-:S05]  /*2120*/  IMAD.WIDE R14, R23, 0x4, R14 ;  /* 0x00000004170e7825 */ /* 0x004fca00078e020e */
[----:B------:R-:W3:Y:S01]  /*2130*/  LDG.E R23, desc[UR8][R14.64] ;  /* 0x000000080e177981 */ /* 0x000ee2000c1e1900 */
[----:B------:R-:W-:Y:S01]  /*2140*/  ISETP.NE.AND P3, PT, R11, 0x1, PT ;  /* 0x000000010b00780c */ /* 0x000fe20003f65270 */
[----:B---3--:R-:W-:-:S12]  /*2150*/  FFMA R24, R23, R16, R24 ;  /* 0x0000001017187223 */ /* 0x008fd80000000018 */
[----:B------:R-:W-:Y:S05]  /*2160*/  @!P3 BRA `(.L_x_171) ;  /* 0x000000000030b947 */ /* 0x000fea0003800000 */
[----:B------:R-:W1:Y:S01]  /*2170*/  LDC.64 R16, c[0x0][0x390] ;  /* 0x0000e400ff107b82 */ /* 0x000e620000000a00 */
[----:B------:R-:W-:Y:S02]  /*2180*/  IADD3 R22, P4, PT, R22, R21, RZ ;  /* 0x0000001516167210 */ /* 0x000fe40007f9e0ff */
[----:B------:R-:W-:-:S03]  /*2190*/  ISETP.NE.AND P3, PT, R11, 0x2, PT ;  /* 0x000000020b00780c */ /* 0x000fc60003f65270 */
[----:B------:R-:W-:-:S10]  /*21a0*/  IMAD.X R21, RZ, RZ, RZ, P4 ;  /* 0x000000ffff157224 */ /* 0x000fd400020e06ff */
[----:B------:R-:W2:Y:S01]  /*21b0*/  @P3 LDG.E R23, desc[UR8][R14.64+0x8] ;  /* 0x000008080e173981 */ /* 0x000ea2000c1e1900 */
[----:B-1----:R-:W-:-:S04]  /*21c0*/  LEA R16, P4, R22, R16, 0x2 ;  /* 0x0000001016107211 */ /* 0x002fc800078810ff */
[----:B------:R-:W-:Y:S02]  /*21d0*/  LEA.HI.X R17, R22, R17, R21, 0x2, P4 ;  /* 0x0000001116117211 */ /* 0x000fe400020f1415 */
[----:B------:R-:W3:Y:S04]  /*21e0*/  LDG.E R21, desc[UR8][R14.64+0x4] ;  /* 0x000004080e157981 */ /* 0x000ee8000c1e1900 */
[----:B------:R-:W3:Y:S04]  /*21f0*/  LDG.E R22, desc[UR8][R16.64+0x4] ;  /* 0x0000040810167981 */ /* 0x000ee8000c1e1900 */
[----:B------:R-:W2:Y:S01]  /*2200*/  @P3 LDG.E R25, desc[UR8][R16.64+0x8] ;  /* 0x0000080810193981 */ /* 0x000ea2000c1e1900 */
[----:B---3--:R-:W-:-:S04]  /*2210*/  FFMA R24, R21, R22, R24 ;  /* 0x0000001615187223 */ /* 0x008fc80000000018 */
[----:B--2---:R-:W-:-:S07]  /*2220*/  @P3 FFMA R24, R23, R25, R24 ;  /* 0x0000001917183223 */ /* 0x004fce0000000018 */
.L_x_171:
[----:B------:R-:W1:Y:S01]  /*2230*/  S2UR UR5, SR_CgaCtaId ;  /* 0x00000000000579c3 */ /* 0x000e620000008800 */
[----:B------:R-:W-:Y:S02]  /*2240*/  UMOV UR4, 0x400 ;  /* 0x0000040000047882 */ /* 0x000fe40000000000 */
[----:B-1----:R-:W-:-:S06]  /*2250*/  ULEA UR4, UR5, UR4, 0x18 ;  /* 0x0000000405047291 */ /* 0x002fcc000f8ec0ff */
[C---:B------:R-:W-:Y:S02]  /*2260*/  LEA R14, R19.reuse, UR4, 0x2 ;  /* 0x00000004130e7c11 */ /* 0x040fe4000f8e10ff */
[----:B------:R-:W-:-:S04]  /*2270*/  IADD3 R19, PT, PT, R19, 0x1, RZ ;  /* 0x0000000113137810 */ /* 0x000fc80007ffe0ff */
[----:B------:R-:W1:Y:S01]  /*2280*/  LDS R14, [R14] ;  /* 0x000000000e0e7984 */ /* 0x000e620000000800 */
[----:B------:R-:W-:Y:S01]  /*2290*/  ISETP.NE.AND P3, PT, R19, R2, PT ;  /* 0x000000021300720c */ /* 0x000fe20003f65270 */
[----:B-1----:R-:W-:-:S12]  /*22a0*/  FFMA R13, R14, R24, R13 ;  /* 0x000000180e0d7223 */ /* 0x002fd8000000000d */
[----:B------:R-:W-:Y:S05]  /*22b0*/  @P3 BRA `(.L_x_174) ;  /* 0xfffffff400683947 */ /* 0x000fea000383ffff */
[----:B------:R-:W1:Y:S01]  /*22c0*/  LDCU UR4, c[0x0][0x3c4] ;  /* 0x00007880ff0477ac */ /* 0x000e620008000800 */
[----:B------:R-:W-:Y:S01]  /*22d0*/  FMUL R14, R13, R0 ;  /* 0x000000000d0e7220 */ /* 0x000fe20000400000 */
[----:B------:R-:W-:Y:S02]  /*22e0*/  LEA R15, R18, R5, 0x2 ;  /* 0x00000005120f7211 */ /* 0x000fe400078e10ff */
[----:B0-----:R-:W-:-:S03]  /*22f0*/  IADD3 R18, PT, PT, R7, R18, RZ ;  /* 0x0000001207127210 */ /* 0x001fc60007ffe0ff */
[----:B------:R2:W-:Y:S01]  /*2300*/  STS [R15], R14 ;  /* 0x0000000e0f007388 */ /* 0x0005e20000000800 */
[----:B-1----:R-:W-:-:S04]  /*2310*/  MOV R13, UR4 ;  /* 0x00000004000d7c02 */ /* 0x002fc80008000f00 */
[----:B------:R-:W-:-:S13]  /*2320*/  ISETP.GE.AND P3, PT, R18, R13, PT ;  /* 0x0000000d1200720c */ /* 0x000fda0003f66270 */
[----:B--2---:R-:W-:Y:S05]  /*2330*/  @!P3 BRA `(.L_x_175) ;  /* 0xfffffff40038b947 */ /* 0x004fea000383ffff */
[----:B------:R-:W-:Y:S05]  /*2340*/  BRA `(.L_x_166) ;  /* 0x0000000400087947 */ /* 0x000fea0003800000 */
.L_x_168:
[C---:B------:R-:W-:Y:S02]  /*2350*/  LOP3.LUT R22, R2.reuse, 0x7, RZ, 0xc0, !PT ;  /* 0x0000000702167812 */ /* 0x040fe400078ec0ff */
[C---:B------:R-:W-:Y:S02]  /*2360*/  LOP3.LUT R21, R2.reuse, 0x3, RZ, 0xc0, !PT ;  /* 0x0000000302157812 */ /* 0x040fe400078ec0ff */
[----:B------:R-:W-:Y:S01]  /*2370*/  LOP3.LUT R18, R2, 0x7ffffff8, RZ, 0xc0, !PT ;  /* 0x7ffffff802127812 */ /* 0x000fe200078ec0ff */
[----:B------:R-:W-:Y:S01]  /*2380*/  VIADD R8, R22, 0xffffffff ;  /* 0xffffffff16087836 */ /* 0x000fe20000000000 */
[----:B------:R-:W-:-:S04]  /*2390*/  MOV R16, R3 ;  /* 0x0000000300107202 */ /* 0x000fc80000000f00 */
[----:B------:R-:W-:-:S13]  /*23a0*/  ISETP.GE.U32.AND P0, PT, R8, 0x3, PT ;  /* 0x000000030800780c */ /* 0x000fda0003f06070 */
.L_x_180:
[----:B------:R-:W-:Y:S01]  /*23b0*/  ISETP.GE.U32.AND P1, PT, R2, 0x8, PT ;  /* 0x000000080200780c */ /* 0x000fe20003f26070 */
[----:B------:R-:W-:Y:S01]  /*23c0*/  HFMA2 R17, -RZ, RZ, 0, 0 ;  /* 0x00000000ff117431 */ /* 0x000fe200000001ff */
[----:B------:R-:W-:-:S11]  /*23d0*/  MOV R12, RZ ;  /* 0x000000ff000c7202 */ /* 0x000fd60000000f00 */
[----:B------:R-:W-:Y:S05]  /*23e0*/  @!P1 BRA `(.L_x_176) ;  /* 0x0000000000449947 */ /* 0x000fea0003800000 */
[----:B------:R-:W-:Y:S01]  /*23f0*/  MOV R17, RZ ;  /* 0x000000ff00117202 */ /* 0x000fe20000000f00 */
[----:B------:R-:W-:-:S07]  /*2400*/  IMAD.MOV.U32 R20, RZ, RZ, RZ ;  /* 0x000000ffff147224 */ /* 0x000fce00078e00ff */
.L_x_177:
[C---:B------:R-:W-:Y:S02]  /*2410*/  LEA R23, R20.reuse, R19, 0x2 ;  /* 0x0000001314177211 */ /* 0x040fe400078e10ff */
[----:B------:R-:W-:-:S03]  /*2420*/  IADD3 R20, PT, PT, R20, 0x8, RZ ;  /* 0x0000000814147810 */ /* 0x000fc60007ffe0ff */
[----:B------:R-:W1:Y:S01]  /*2430*/  LDS.128 R8, [R23] ;  /* 0x0000000017087984 */ /* 0x000e620000000c00 */
[----:B------:R-:W-:-:S03]  /*2440*/  ISETP.NE.AND P1, PT, R20, R18, PT ;  /* 0x000000121400720c */ /* 0x000fc60003f25270 */
[----:B------:R-:W2:Y:S01]  /*2450*/  LDS.128 R12, [R23+0x10] ;  /* 0x00001000170c7984 */ /* 0x000ea20000000c00 */
[----:B-1----:R-:W-:-:S04]  /*2460*/  FFMA R8, RZ, R8, R17 ;  /* 0x00000008ff087223 */ /* 0x002fc80000000011 */
[----:B------:R-:W-:-:S04]  /*2470*/  FFMA R9, RZ, R9, R8 ;  /* 0x00000009ff097223 */ /* 0x000fc80000000008 */
[----:B------:R-:W-:-:S04]  /*2480*/  FFMA R10, RZ, R10, R9 ;  /* 0x0000000aff0a7223 */ /* 0x000fc80000000009 */
[----:B------:R-:W-:-:S04]  /*2490*/  FFMA R11, RZ, R11, R10 ;  /* 0x0000000bff0b7223 */ /* 0x000fc8000000000a */
[----:B--2---:R-:W-:-:S04]  /*24a0*/  FFMA R12, RZ, R12, R11 ;  /* 0x0000000cff0c7223 */ /* 0x004fc8000000000b */
[----:B------:R-:W-:-:S04]  /*24b0*/  FFMA R13, RZ, R13, R12 ;  /* 0x0000000dff0d7223 */ /* 0x000fc8000000000c */
[----:B------:R-:W-:-:S04]  /*24c0*/  FFMA R14, RZ, R14, R13 ;  /* 0x0000000eff0e7223 */ /* 0x000fc8000000000d */
[----:B------:R-:W-:Y:S01]  /*24d0*/  FFMA R17, RZ, R15, R14 ;  /* 0x0000000fff117223 */ /* 0x000fe2000000000e */
[----:B------:R-:W-:Y:S06]  /*24e0*/  @P1 BRA `(.L_x_177) ;  /* 0xfffffffc00c81947 */ /* 0x000fec000383ffff */
[----:B------:R-:W-:-:S07]  /*24f0*/  MOV R12, R18 ;  /* 0x00000012000c7202 */ /* 0x000fce0000000f00 */
.L_x_176:
[----:B------:R-:W-:-:S13]  /*2500*/  ISETP.NE.AND P1, PT, R22, RZ, PT ;  /* 0x000000ff1600720c */ /* 0x000fda0003f25270 */
[----:B------:R-:W-:Y:S05]  /*2510*/  @!P1 BRA `(.L_x_178) ;  /* 0x0000000000549947 */ /* 0x000fea0003800000 */
[----:B------:R-:W-:Y:S01]  /*2520*/  ISETP.NE.AND P1, PT, R21, RZ, PT ;  /* 0x000000ff1500720c */ /* 0x000fe20003f25270 */
[----:B------:R-:W-:-:S12]  /*2530*/  @!P0 BRA `(.L_x_179) ;  /* 0x0000000000208947 */ /* 0x000fd80003800000 */
[C---:B------:R-:W-:Y:S01]  /*2540*/  LEA R13, R12.reuse, R19, 0x2 ;  /* 0x000000130c0d7211 */ /* 0x040fe200078e10ff */
[----:B------:R-:W-:-:S04]  /*2550*/  VIADD R12, R12, 0x4 ;  /* 0x000000040c0c7836 */ /* 0x000fc80000000000 */
[----:B------:R-:W1:Y:S04]  /*2560*/  LDS.64 R8, [R13] ;  /* 0x000000000d087984 */ /* 0x000e680000000a00 */
[----:B------:R-:W2:Y:S01]  /*2570*/  LDS.64 R10, [R13+0x8] ;  /* 0x000008000d0a7984 */ /* 0x000ea20000000a00 */
[----:B-1----:R-:W-:-:S04]  /*2580*/  FFMA R8, RZ, R8, R17 ;  /* 0x00000008ff087223 */ /* 0x002fc80000000011 */
[----:B------:R-:W-:-:S04]  /*2590*/  FFMA R9, RZ, R9, R8 ;  /* 0x00000009ff097223 */ /* 0x000fc80000000008 */
[----:B--2---:R-:W-:-:S04]  /*25a0*/  FFMA R10, RZ, R10, R9 ;  /* 0x0000000aff0a7223 */ /* 0x004fc80000000009 */
[----:B------:R-:W-:-:S07]  /*25b0*/  FFMA R17, RZ, R11, R10 ;  /* 0x0000000bff117223 */ /* 0x000fce000000000a */
.L_x_179:
[----:B------:R-:W-:Y:S05]  /*25c0*/  @!P1 BRA `(.L_x_178) ;  /* 0x0000000000289947 */ /* 0x000fea0003800000 */
[----:B------:R-:W-:Y:S02]  /*25d0*/  ISETP.NE.AND P1, PT, R21, 0x1, PT ;  /* 0x000000011500780c */ /* 0x000fe40003f25270 */
[----:B------:R-:W-:-:S11]  /*25e0*/  LOP3.LUT P2, RZ, R2, 0x1, RZ, 0xc0, !PT ;  /* 0x0000000102ff7812 */ /* 0x000fd6000784c0ff */
[C---:B------:R-:W-:Y:S02]  /*25f0*/  @P1 LEA R8, R12.reuse, R19, 0x2 ;  /* 0x000000130c081211 */ /* 0x040fe400078e10ff */
[----:B------:R-:W-:-:S04]  /*2600*/  @P1 IADD3 R12, PT, PT, R12, 0x2, RZ ;  /* 0x000000020c0c1810 */ /* 0x000fc80007ffe0ff */
[----:B------:R-:W1:Y:S01]  /*2610*/  @P1 LDS.64 R8, [R8] ;  /* 0x0000000008081984 */ /* 0x000e620000000a00 */
[----:B------:R-:W-:-:S06]  /*2620*/  @P2 LEA R10, R12, R19, 0x2 ;  /* 0x000000130c0a2211 */ /* 0x000fcc00078e10ff */
[----:B------:R-:W2:Y:S01]  /*2630*/  @P2 LDS R10, [R10] ;  /* 0x000000000a0a2984 */ /* 0x000ea20000000800 */
[----:B-1----:R-:W-:-:S04]  /*2640*/  @P1 FFMA R12, RZ, R8, R17 ;  /* 0x00000008ff0c1223 */ /* 0x002fc80000000011 */
[----:B------:R-:W-:-:S04]  /*2650*/  @P1 FFMA R17, RZ, R9, R12 ;  /* 0x00000009ff111223 */ /* 0x000fc8000000000c */
[----:B--2---:R-:W-:-:S07]  /*2660*/  @P2 FFMA R17, RZ, R10, R17 ;  /* 0x0000000aff112223 */ /* 0x004fce0000000011 */
.L_x_178:
[----:B------:R-:W1:Y:S01]  /*2670*/  LDCU UR4, c[0x0][0x3c4] ;  /* 0x00007880ff0477ac */ /* 0x000e620008000800 */
[----:B------:R-:W-:Y:S01]  /*2680*/  FMUL R17, R17, R0 ;  /* 0x0000000011117220 */ /* 0x000fe20000400000 */
[----:B------:R-:W-:Y:S01]  /*2690*/  LEA R8, R16, R5, 0x2 ;  /* 0x0000000510087211 */ /* 0x000fe200078e10ff */
[----:B0-----:R-:W-:-:S04]  /*26a0*/  IMAD.IADD R16, R7, 0x1, R16 ;  /* 0x0000000107107824 */ /* 0x001fc800078e0210 */
[----:B------:R2:W-:Y:S01]  /*26b0*/  STS [R8], R17 ;  /* 0x0000001108007388 */ /* 0x0005e20000000800 */
[----:B-1----:R-:W-:-:S04]  /*26c0*/  MOV R13, UR4 ;  /* 0x00000004000d7c02 */ /* 0x002fc80008000f00 */
[----:B------:R-:W-:-:S13]  /*26d0*/  ISETP.GE.AND P1, PT, R16, R13, PT ;  /* 0x0000000d1000720c */ /* 0x000fda0003f26270 */
[----:B--2---:R-:W-:Y:S05]  /*26e0*/  @!P1 BRA `(.L_x_180) ;  /* 0xfffffffc00309947 */ /* 0x004fea000383ffff */
[----:B------:R-:W-:Y:S05]  /*26f0*/  BRA `(.L_x_166) ;  /* 0x00000000001c7947 */ /* 0x000fea0003800000 */
.L_x_167:
[----:B------:R-:W-:Y:S01]  /*2700*/  FMUL R9, RZ, R0 ;  /* 0x00000000ff097220 */ /* 0x000fe20000400000 */
[----:B------:R-:W-:-:S07]  /*2710*/  MOV R0, R3 ;  /* 0x0000000300007202 */ /* 0x000fce0000000f00 */
.L_x_181:
[----:B------:R-:W-:Y:S02]  /*2720*/  LEA R8, R0, R5, 0x2 ;  /* 0x0000000500087211 */ /* 0x000fe400078e10ff */
[----:B0-----:R-:W-:-:S03]  /*2730*/  IADD3 R0, PT, PT, R7, R0, RZ ;  /* 0x0000000007007210 */ /* 0x001fc60007ffe0ff */
[----:B------:R1:W-:Y:S01]  /*2740*/  STS [R8], R9 ;  /* 0x0000000908007388 */ /* 0x0003e20000000800 */
[----:B------:R-:W-:-:S13]  /*2750*/  ISETP.GE.AND P0, PT, R0, R13, PT ;  /* 0x0000000d0000720c */ /* 0x000fda0003f06270 */
[----:B-1----:R-:W-:Y:S05]  /*2760*/  @!P0 BRA `(.L_x_181) ;  /* 0xfffffffc00ec8947 */ /* 0x002fea000383ffff */
.L_x_166:
[----:B------:R-:W-:Y:S05]  /*2770*/  BSYNC.RECONVERGENT B0 ;  /* 0x0000000000007941 */ /* 0x000fea0003800200 */
.L_x_165:
[----:B------:R-:W-:Y:S01]  /*2780*/  BAR.SYNC.DEFER_BLOCKING 0x0 ;  /* 0x0000000000007b1d */ /* 0x000fe20000010000 */
[----:B------:R-:W-:-:S05]  /*2790*/  ISETP.NE.AND P0, PT, R3, RZ, PT ;  /* 0x000000ff0300720c */ /* 0x000fca0003f05270 */
[----:B------:R-:W-:Y:S08]  /*27a0*/  BSSY.RECONVERGENT B0, `(.L_x_182) ;  /* 0x00001e6000007945 */ /* 0x000ff00003800200 */
[----:B------:R-:W-:Y:S05]  /*27b0*/  @P0 BRA `(.L_x_183) ;  /* 0x0000001c00900947 */ /* 0x000fea0003800000 */
[----:B------:R-:W-:Y:S01]  /*27c0*/  ISETP.GE.AND P0, PT, R13, 0x1, PT ;  /* 0x000000010d00780c */ /* 0x000fe20003f06270 */
[----:B------:R-:W-:Y:S01]  /*27d0*/  BSSY.RECONVERGENT B1, `(.L_x_184) ;  /* 0x0000054000017945 */ /* 0x000fe20003800200 */
[----:B------:R-:W-:-:S11]  /*27e0*/  IMAD.MOV.U32 R0, RZ, RZ, -0x800000 ;  /* 0xff800000ff007424 */ /* 0x000fd600078e00ff */
[----:B------:R-:W-:Y:S05]  /*27f0*/  @!P0 BRA `(.L_x_185) ;  /* 0x0000000400448947 */ /* 0x000fea0003800000 */
[C---:B------:R-:W-:Y:S01]  /*2800*/  ISETP.GE.U32.AND P1, PT, R13.reuse, 0x10, PT ;  /* 0x000000100d00780c */ /* 0x040fe20003f26070 */
[----:B------:R-:W-:Y:S01]  /*2810*/  BSSY.RECONVERGENT B2, `(.L_x_186) ;  /* 0x0000025000027945 */ /* 0x000fe20003800200 */
[----:B------:R-:W-:Y:S01]  /*2820*/  LOP3.LUT R27, R13, 0xf, RZ, 0xc0, !PT ;  /* 0x0000000f0d1b7812 */ /* 0x000fe200078ec0ff */
[----:B------:R-:W-:Y:S01]  /*2830*/  HFMA2 R8, -RZ, RZ, 0, 0 ;  /* 0x00000000ff087431 */ /* 0x000fe200000001ff */
[----:B------:R-:W-:Y:S02]  /*2840*/  MOV R0, 0xff800000 ;  /* 0xff80000000007802 */ /* 0x000fe40000000f00 */
[----:B------:R-:W-:-:S07]  /*2850*/  ISETP.NE.AND P2, PT, R27, RZ, PT ;  /* 0x000000ff1b00720c */ /* 0x000fce0003f45270 */
[----:B------:R-:W-:Y:S06]  /*2860*/  @!P1 BRA `(.L_x_187) ;  /* 0x00000000007c9947 */ /* 0x000fec0003800000 */
[----:B------:R-:W-:Y:S02]  /*2870*/  LOP3.LUT R8, R13, 0x7ffffff0, RZ, 0xc0, !PT ;  /* 0x7ffffff00d087812 */ /* 0x000fe400078ec0ff */
[----:B------:R-:W-:Y:S02]  /*2880*/  MOV R0, 0xff800000 ;  /* 0xff80000000007802 */ /* 0x000fe40000000f00 */
[----:B------:R-:W-:-:S07]  /*2890*/  MOV R12, RZ ;  /* 0x000000ff000c7202 */ /* 0x000fce0000000f00 */
.L_x_188:
[C---:B------:R-:W-:Y:S01]  /*28a0*/  IMAD R19, R12.reuse, 0x4, R5 ;  /* 0x000000040c137824 */ /* 0x040fe200078e0205 */
[----:B------:R-:W-:-:S04]  /*28b0*/  IADD3 R12, PT, PT, R12, 0x10, RZ ;  /* 0x000000100c0c7810 */ /* 0x000fc80007ffe0ff */
[----:B------:R-:W-:Y:S01]  /*28c0*/  LDS R21, [R19] ;  /* 0x0000000013157984 */ /* 0x000fe20000000800 */
[----:B------:R-:W-:-:S03]  /*28d0*/  ISETP.NE.AND P1, PT, R12, R8, PT ;  /* 0x000000080c00720c */ /* 0x000fc60003f25270 */
[----:B------:R-:W0:Y:S04]  /*28e0*/  LDS R22, [R19+0x4] ;  /* 0x0000040013167984 */ /* 0x000e280000000800 */
[----:B------:R-:W-:Y:S04]  /*28f0*/  LDS R24, [R19+0x8] ;  /* 0x0000080013187984 */ /* 0x000fe80000000800 */
[----:B------:R-:W1:Y:S04]  /*2900*/  LDS R23, [R19+0xc] ;  /* 0x00000c0013177984 */ /* 0x000e680000000800 */
[----:B------:R-:W-:Y:S04]  /*2910*/  LDS R26, [R19+0x10] ;  /* 0x00001000131a7984 */ /* 0x000fe80000000800 */
[----:B------:R-:W2:Y:S04]  /*2920*/  LDS R25, [R19+0x14] ;  /* 0x0000140013197984 */ /* 0x000ea80000000800 */
[----:B------:R-:W-:Y:S04]  /*2930*/  LDS R17, [R19+0x18] ;  /* 0x0000180013117984 */ /* 0x000fe80000000800 */
[----:B------:R-:W3:Y:S04]  /*2940*/  LDS R18, [R19+0x1c] ;  /* 0x00001c0013127984 */ /* 0x000ee80000000800 */
[----:B------:R-:W-:Y:S04]  /*2950*/  LDS R16, [R19+0x20] ;  /* 0x0000200013107984 */ /* 0x000fe80000000800 */
[----:B------:R-:W4:Y:S04]  /*2960*/  LDS R15, [R19+0x24] ;  /* 0x00002400130f7984 */ /* 0x000f280000000800 */
[----:B------:R-:W-:Y:S04]  /*2970*/  LDS R14, [R19+0x28] ;  /* 0x00002800130e7984 */ /* 0x000fe80000000800 */
[----:B------:R-:W5:Y:S01]  /*2980*/  LDS R7, [R19+0x2c] ;  /* 0x00002c0013077984 */ /* 0x000f620000000800 */
[----:B0-----:R-:W-:-:S03]  /*2990*/  FMNMX3 R21, R0, R21, R22, !PT ;  /* 0x0000001500157276 */ /* 0x001fc60007800016 */
[----:B------:R-:W-:Y:S04]  /*29a0*/  LDS R11, [R19+0x30] ;  /* 0x00003000130b7984 */ /* 0x000fe80000000800 */
[----:B------:R-:W0:Y:S01]  /*29b0*/  LDS R10, [R19+0x34] ;  /* 0x00003400130a7984 */ /* 0x000e220000000800 */
[----:B-1----:R-:W-:-:S03]  /*29c0*/  FMNMX3 R21, R21, R24, R23, !PT ;  /* 0x0000001815157276 */ /* 0x002fc60007800017 */
[----:B------:R-:W-:Y:S04]  /*29d0*/  LDS R9, [R19+0x38] ;  /* 0x0000380013097984 */ /* 0x000fe80000000800 */
[----:B------:R-:W1:Y:S01]  /*29e0*/  LDS R20, [R19+0x3c] ;  /* 0x00003c0013147984 */ /* 0x000e620000000800 */
[----:B--2---:R-:W-:-:S04]  /*29f0*/  FMNMX3 R21, R21, R26, R25, !PT ;  /* 0x0000001a15157276 */ /* 0x004fc80007800019 */
[----:B---3--:R-:W-:-:S04]  /*2a00*/  FMNMX3 R17, R21, R17, R18, !PT ;  /* 0x0000001115117276 */ /* 0x008fc80007800012 */
[----:B----4-:R-:W-:-:S04]  /*2a10*/  FMNMX3 R15, R17, R16, R15, !PT ;  /* 0x00000010110f7276 */ /* 0x010fc8000780000f */
[----:B-----5:R-:W-:-:S04]  /*2a20*/  FMNMX3 R7, R15, R14, R7, !PT ;  /* 0x0000000e0f077276 */ /* 0x020fc80007800007 */
[----:B0-----:R-:W-:-:S04]  /*2a30*/  FMNMX3 R7, R7, R11, R10, !PT ;  /* 0x0000000b07077276 */ /* 0x001fc8000780000a */
[----:B-1----:R-:W-:Y:S01]  /*2a40*/  FMNMX3 R0, R7, R9, R20, !PT ;  /* 0x0000000907007276 */ /* 0x002fe20007800014 */
[----:B------:R-:W-:Y:S06]  /*2a50*/  @P1 BRA `(.L_x_188) ;  /* 0xfffffffc00901947 */ /* 0x000fec000383ffff */
.L_x_187:
[----:B------:R-:W-:Y:S05]  /*2a60*/  BSYNC.RECONVERGENT B2 ;  /* 0x0000000000027941 */ /* 0x000fea0003800200 */
.L_x_186:
[----:B------:R-:W-:Y:S05]  /*2a70*/  @!P2 BRA `(.L_x_185) ;  /* 0x0000000000a4a947 */ /* 0x000fea0003800000 */
[----:B------:R-:W-:Y:S01]  /*2a80*/  ISETP.GE.U32.AND P1, PT, R27, 0x8, PT ;  /* 0x000000081b00780c */ /* 0x000fe20003f26070 */
[----:B------:R-:W-:Y:S01]  /*2a90*/  BSSY.RECONVERGENT B2, `(.L_x_189) ;  /* 0x0000012000027945 */ /* 0x000fe20003800200 */
[----:B------:R-:W-:-:S04]  /*2aa0*/  LOP3.LUT R18, R13, 0x7, RZ, 0xc0, !PT ;  /* 0x000000070d127812 */ /* 0x000fc800078ec0ff */
[----:B------:R-:W-:-:S07]  /*2ab0*/  ISETP.NE.AND P2, PT, R18, RZ, PT ;  /* 0x000000ff1200720c */ /* 0x000fce0003f45270 */
[----:B------:R-:W-:Y:S06]  /*2ac0*/  @!P1 BRA `(.L_x_190) ;  /* 0x0000000000389947 */ /* 0x000fec0003800000 */
[C---:B------:R-:W-:Y:S02]  /*2ad0*/  LEA R7, R8.reuse, R5, 0x2 ;  /* 0x0000000508077211 */ /* 0x040fe400078e10ff */
[----:B------:R-:W-:-:S03]  /*2ae0*/  IADD3 R8, PT, PT, R8, 0x8, RZ ;  /* 0x0000000808087810 */ /* 0x000fc60007ffe0ff */
[----:B------:R-:W-:Y:S04]  /*2af0*/  LDS R9, [R7] ;  /* 0x0000000007097984 */ /* 0x000fe80000000800 */
[----:B------:R-:W0:Y:S04]  /*2b00*/  LDS R10, [R7+0x4] ;  /* 0x00000400070a7984 */ /* 0x000e280000000800 */
[----:B------:R-:W-:Y:S04]  /*2b10*/  LDS R12, [R7+0x8] ;  /* 0x00000800070c7984 */ /* 0x000fe80000000800 */
[----:B------:R-:W1:Y:S04]  /*2b20*/  LDS R11, [R7+0xc] ;  /* 0x00000c00070b7984 */ /* 0x000e680000000800 */
[----:B------:R-:W-:Y:S04]  /*2b30*/  LDS R14, [R7+0x10] ;  /* 0x00001000070e7984 */ /* 0x000fe80000000800 */
[----:B------:R-:W2:Y:S04]  /*2b40*/  LDS R15, [R7+0x14] ;  /* 0x00001400070f7984 */ /* 0x000ea80000000800 */
[----:B------:R-:W-:Y:S04]  /*2b50*/  LDS R16, [R7+0x18] ;  /* 0x0000180007107984 */ /* 0x000fe80000000800 */
[----:B------:R-:W3:Y:S01]  /*2b60*/  LDS R17, [R7+0x1c] ;  /* 0x00001c0007117984 */ /* 0x000ee20000000800 */
[----:B0-----:R-:W-:-:S04]  /*2b70*/  FMNMX3 R9, R0, R9, R10, !PT ;  /* 0x0000000900097276 */ /* 0x001fc8000780000a */
[----:B-1----:R-:W-:-:S04]  /*2b80*/  FMNMX3 R9, R9, R12, R11, !PT ;  /* 0x0000000c09097276 */ /* 0x002fc8000780000b */
[----:B--2---:R-:W-:-:S04]  /*2b90*/  FMNMX3 R9, R9, R14, R15, !PT ;  /* 0x0000000e09097276 */ /* 0x004fc8000780000f */
[----:B---3--:R-:W-:-:S07]  /*2ba0*/  FMNMX3 R0, R9, R16, R17, !PT ;  /* 0x0000001009007276 */ /* 0x008fce0007800011 */
.L_x_190:
[----:B------:R-:W-:Y:S05]  /*2bb0*/  BSYNC.RECONVERGENT B2 ;  /* 0x0000000000027941 */ /* 0x000fea0003800200 */
.L_x_189:
[----:B------:R-:W-:Y:S05]  /*2bc0*/  @!P2 BRA `(.L_x_185) ;  /* 0x000000000050a947 */ /* 0x000fea0003800000 */
[----:B------:R-:W-:Y:S02]  /*2bd0*/  ISETP.GE.U32.AND P1, PT, R18, 0x4, PT ;  /* 0x000000041200780c */ /* 0x000fe40003f26070 */
[----:B------:R-:W-:-:S04]  /*2be0*/  LOP3.LUT R7, R13, 0x3, RZ, 0xc0, !PT ;  /* 0x000000030d077812 */ /* 0x000fc800078ec0ff */
[----:B------:R-:W-:-:S07]  /*2bf0*/  ISETP.NE.AND P2, PT, R7, RZ, PT ;  /* 0x000000ff0700720c */ /* 0x000fce0003f45270 */
[C---:B------:R-:W-:Y:S01]  /*2c00*/  @P1 LEA R9, R8.reuse, R5, 0x2 ;  /* 0x0000000508091211 */ /* 0x040fe200078e10ff */
[----:B------:R-:W-:-:S04]  /*2c10*/  @P1 VIADD R8, R8, 0x4 ;  /* 0x0000000408081836 */ /* 0x000fc80000000000 */
[----:B------:R-:W-:Y:S04]  /*2c20*/  @P1 LDS R11, [R9] ;  /* 0x00000000090b1984 */ /* 0x000fe80000000800 */
[----:B------:R-:W0:Y:S04]  /*2c30*/  @P1 LDS R10, [R9+0x4] ;  /* 0x00000400090a1984 */ /* 0x000e280000000800 */
[----:B------:R-:W-:Y:S04]  /*2c40*/  @P1 LDS R15, [R9+0x8] ;  /* 0x00000800090f1984 */ /* 0x000fe80000000800 */
[----:B------:R-:W1:Y:S01]  /*2c50*/  @P1 LDS R12, [R9+0xc] ;  /* 0x00000c00090c1984 */ /* 0x000e620000000800 */
[----:B0-----:R-:W-:-:S04]  /*2c60*/  @P1 FMNMX3 R10, R0, R11, R10, !PT ;  /* 0x0000000b000a1276 */ /* 0x001fc8000780000a */
[----:B-1----:R-:W-:Y:S01]  /*2c70*/  @P1 FMNMX3 R0, R10, R15, R12, !PT ;  /* 0x0000000f0a001276 */ /* 0x002fe2000780000c */
[----:B------:R-:W-:Y:S06]  /*2c80*/  @!P2 BRA `(.L_x_185) ;  /* 0x000000000020a947 */ /* 0x000fec0003800000 */
[----:B------:R-:W-:-:S07]  /*2c90*/  MOV R10, RZ ;  /* 0x000000ff000a7202 */ /* 0x000fce0000000f00 */
.L_x_191:
[----:B------:R-:W-:Y:S02]  /*2ca0*/  LEA R9, R8, R5, 0x2 ;  /* 0x0000000508097211 */ /* 0x000fe400078e10ff */
[----:B------:R-:W-:Y:S02]  /*2cb0*/  IADD3 R10, PT, PT, R10, 0x1, RZ ;  /* 0x000000010a0a7810 */ /* 0x000fe40007ffe0ff */
[----:B------:R-:W-:Y:S02]  /*2cc0*/  IADD3 R8, PT, PT, R8, 0x1, RZ ;  /* 0x0000000108087810 */ /* 0x000fe40007ffe0ff */
[----:B------:R-:W0:Y:S01]  /*2cd0*/  LDS R9, [R9] ;  /* 0x0000000009097984 */ /* 0x000e220000000800 */
[----:B------:R-:W-:Y:S02]  /*2ce0*/  ISETP.NE.AND P1, PT, R10, R7, PT ;  /* 0x000000070a00720c */ /* 0x000fe40003f25270 */
[----:B0-----:R-:W-:-:S11]  /*2cf0*/  FMNMX R0, R9, R0, !PT ;  /* 0x0000000009007209 */ /* 0x001fd60007800000 */
[----:B------:R-:W-:Y:S05]  /*2d00*/  @P1 BRA `(.L_x_191) ;  /* 0xfffffffc00e41947 */ /* 0x000fea000383ffff */
.L_x_185:
[----:B------:R-:W-:Y:S05]  /*2d10*/  BSYNC.RECONVERGENT B1 ;  /* 0x0000000000017941 */ /* 0x000fea0003800200 */
.L_x_184:
[----:B------:R-:W-:Y:S01]  /*2d20*/  BSSY.RECONVERGENT B1, `(.L_x_192) ;  /* 0x0000077000017945 */ /* 0x000fe20003800200 */
[----:B------:R-:W-:-:S03]  /*2d30*/  IMAD.MOV.U32 R7, RZ, RZ, RZ ;  /* 0x000000ffff077224 */ /* 0x000fc600078e00ff */
[----:B------:R-:W-:Y:S05]  /*2d40*/  @!P0 BRA `(.L_x_193) ;  /* 0x0000000400d08947 */ /* 0x000fea0003800000 */
[C---:B------:R-:W-:Y:S01]  /*2d50*/  ISETP.GE.U32.AND P1, PT, R13.reuse, 0x4, PT ;  /* 0x000000040d00780c */ /* 0x040fe20003f26070 */
[----:B------:R-:W-:Y:S01]  /*2d60*/  BSSY.RECONVERGENT B2, `(.L_x_194) ;  /* 0x000003f000027945 */ /* 0x000fe20003800200 */
[----:B------:R-:W-:Y:S01]  /*2d70*/  LOP3.LUT R21, R13, 0x3, RZ, 0xc0, !PT ;  /* 0x000000030d157812 */ /* 0x000fe200078ec0ff */
[----:B------:R-:W-:Y:S01]  /*2d80*/  HFMA2 R7, -RZ, RZ, 0, 0 ;  /* 0x00000000ff077431 */ /* 0x000fe200000001ff */
[----:B------:R-:W-:Y:S02]  /*2d90*/  MOV R8, RZ ;  /* 0x000000ff00087202 */ /* 0x000fe40000000f00 */
[----:B------:R-:W-:-:S07]  /*2da0*/  ISETP.NE.AND P2, PT, R21, RZ, PT ;  /* 0x000000ff1500720c */ /* 0x000fce0003f45270 */
[----:B------:R-:W-:Y:S06]  /*2db0*/  @!P1 BRA `(.L_x_195) ;  /* 0x0000000000e49947 */ /* 0x000fec0003800000 */
[----:B------:R-:W-:Y:S02]  /*2dc0*/  LOP3.LUT R8, R13, 0x7ffffffc, RZ, 0xc0, !PT ;  /* 0x7ffffffc0d087812 */ /* 0x000fe400078ec0ff */
[----:B------:R-:W-:Y:S02]  /*2dd0*/  MOV R7, RZ ;  /* 0x000000ff00077202 */ /* 0x000fe40000000f00 */
[----:B------:R-:W-:-:S07]  /*2de0*/  MOV R10, RZ ;  /* 0x000000ff000a7202 */ /* 0x000fce0000000f00 */
.L_x_196:
[C---:B0-----:R-:W-:Y:S02]  /*2df0*/  IMAD R9, R10.reuse, 0x4, R5 ;  /* 0x000000040a097824 */ /* 0x041fe400078e0205 */
[----:B------:R-:W-:Y:S01]  /*2e00*/  HFMA2 R11, -RZ, RZ, 0.96630859375, -0.0022525787353515625 ;  /* 0x3bbb989dff0b7431 */ /* 0x000fe200000001ff */
[----:B------:R-:W-:Y:S02]  /*2e10*/  MOV R12, 0x437c0000 ;  /* 0x437c0000000c7802 */ /* 0x000fe40000000f00 */
[----:B------:R-:W-:Y:S01]  /*2e20*/  IADD3 R10, PT, PT, R10, 0x4, RZ ;  /* 0x000000040a0a7810 */ /* 0x000fe20007ffe0ff */
[----:B------:R-:W0:Y:S03]  /*2e30*/  LDS R15, [R9] ;  /* 0x00000000090f7984 */ /* 0x000e260000000800 */
[----:B------:R-:W-:Y:S01]  /*2e40*/  ISETP.NE.AND P1, PT, R10, R8, PT ;  /* 0x000000080a00720c */ /* 0x000fe20003f25270 */
[----:B------:R-:W1:Y:S04]  /*2e50*/  LDS R19, [R9+0x4] ;  /* 0x0000040009137984 */ /* 0x000e680000000800 */
[----:B------:R-:W2:Y:S04]  /*2e60*/  LDS R23, [R9+0x8] ;  /* 0x0000080009177984 */ /* 0x000ea80000000800 */
[----:B------:R-:W3:Y:S01]  /*2e70*/  LDS R17, [R9+0xc] ;  /* 0x00000c0009117984 */ /* 0x000ee20000000800 */
[----:B0-----:R-:W-:-:S04]  /*2e80*/  FADD R20, R15, -R0 ;  /* 0x800000000f147221 */ /* 0x001fc80000000000 */
[----:B------:R-:W-:Y:S01]  /*2e90*/  FFMA.SAT R15, R20, R11, 0.5 ;  /* 0x3f000000140f7423 */ /* 0x000fe2000000200b */
[----:B-1----:R-:W-:-:S03]  /*2ea0*/  FADD R18, R19, -R0 ;  /* 0x8000000013127221 */ /* 0x002fc60000000000 */
[-C--:B------:R-:W-:Y:S01]  /*2eb0*/  FFMA.RM R14, R15, R12.reuse, 12582913 ;  /* 0x4b4000010f0e7423 */ /* 0x080fe2000000400c */
[-C--:B------:R-:W-:Y:S01]  /*2ec0*/  FFMA.SAT R15, R18, R11.reuse, 0.5 ;  /* 0x3f000000120f7423 */ /* 0x080fe2000000200b */
[----:B--2---:R-:W-:Y:S02]  /*2ed0*/  FADD R16, R23, -R0 ;  /* 0x8000000017107221 */ /* 0x004fe40000000000 */
[----:B------:R-:W-:Y:S01]  /*2ee0*/  FADD R19, R14, -12583039 ;  /* 0xcb40007f0e137421 */ /* 0x000fe20000000000 */
[----:B------:R-:W-:Y:S01]  /*2ef0*/  FFMA.RM R15, R15, R12, 12582913 ;  /* 0x4b4000010f0f7423 */ /* 0x000fe2000000400c */
[----:B------:R-:W-:Y:S01]  /*2f00*/  FFMA.SAT R25, R16, R11, 0.5 ;  /* 0x3f00000010197423 */ /* 0x000fe2000000200b */
[----:B------:R-:W-:Y:S01]  /*2f10*/  SHF.L.U32 R14, R14, 0x17, RZ ;  /* 0x000000170e0e7819 */ /* 0x000fe200000006ff */
[----:B------:R-:W-:Y:S01]  /*2f20*/  FFMA R19, R20, 1.4426950216293334961, -R19 ;  /* 0x3fb8aa3b14137823 */ /* 0x000fe20000000813 */
[----:B------:R-:W-:-:S03]  /*2f30*/  FADD R23, R15, -12583039 ;  /* 0xcb40007f0f177421 */ /* 0x000fc60000000000 */
[----:B------:R-:W-:Y:S01]  /*2f40*/  FFMA R19, R20, 1.925963033500011079e-08, R19 ;  /* 0x32a5706014137823 */ /* 0x000fe20000000013 */
[----:B---3--:R-:W-:Y:S01]  /*2f50*/  FADD R20, R17, -R0 ;  /* 0x8000000011147221 */ /* 0x008fe20000000000 */
[-C--:B------:R-:W-:Y:S01]  /*2f60*/  FFMA.RM R17, R25, R12.reuse, 12582913 ;  /* 0x4b40000119117423 */ /* 0x080fe2000000400c */
[----:B------:R-:W-:Y:S02]  /*2f70*/  FFMA R23, R18, 1.4426950216293334961, -R23 ;  /* 0x3fb8aa3b12177823 */ /* 0x000fe40000000817 */
[----:B------:R-:W-:Y:S01]  /*2f80*/  FFMA.SAT R27, R20, R11, 0.5 ;  /* 0x3f000000141b7423 */ /* 0x000fe2000000200b */
[----:B------:R-:W-:Y:S01]  /*2f90*/  FADD R25, R17, -12583039 ;  /* 0xcb40007f11197421 */ /* 0x000fe20000000000 */
[----:B------:R-:W-:Y:S01]  /*2fa0*/  FFMA R11, R18, 1.925963033500011079e-08, R23 ;  /* 0x32a57060120b7823 */ /* 0x000fe20000000017 */
[----:B------:R-:W0:Y:S01]  /*2fb0*/  MUFU.EX2 R19, R19 ;  /* 0x0000001300137308 */ /* 0x000e220000000800 */
[----:B------:R-:W-:Y:S01]  /*2fc0*/  FFMA.RM R12, R27, R12, 12582913 ;  /* 0x4b4000011b0c7423 */ /* 0x000fe2000000400c */
[----:B------:R-:W-:Y:S01]  /*2fd0*/  FFMA R25, R16, 1.4426950216293334961, -R25 ;  /* 0x3fb8aa3b10197823 */ /* 0x000fe20000000819 */
[----:B------:R-:W-:-:S02]  /*2fe0*/  IMAD.SHL.U32 R17, R17, 0x800000, RZ ;  /* 0x0080000011117824 */ /* 0x000fc400078e00ff */
[----:B------:R-:W-:Y:S01]  /*2ff0*/  FADD R23, R12, -12583039 ;  /* 0xcb40007f0c177421 */ /* 0x000fe20000000000 */
[----:B------:R-:W-:Y:S01]  /*3000*/  FFMA R25, R16, 1.925963033500011079e-08, R25 ;  /* 0x32a5706010197823 */ /* 0x000fe20000000019 */
[----:B------:R-:W-:Y:S01]  /*3010*/  SHF.L.U32 R16, R15, 0x17, RZ ;  /* 0x000000170f107819 */ /* 0x000fe200000006ff */
[----:B------:R-:W1:Y:S01]  /*3020*/  MUFU.EX2 R11, R11 ;  /* 0x0000000b000b7308 */ /* 0x000e620000000800 */
[----:B------:R-:W-:Y:S01]  /*3030*/  FFMA R23, R20, 1.4426950216293334961, -R23 ;  /* 0x3fb8aa3b14177823 */ /* 0x000fe20000000817 */
[----:B------:R-:W-:-:S03]  /*3040*/  SHF.L.U32 R12, R12, 0x17, RZ ;  /* 0x000000170c0c7819 */ /* 0x000fc600000006ff */
[----:B------:R-:W-:-:S03]  /*3050*/  FFMA R23, R20, 1.925963033500011079e-08, R23 ;  /* 0x32a5706014177823 */ /* 0x000fc60000000017 */
[----:B------:R-:W2:Y:S01]  /*3060*/  MUFU.EX2 R18, R25 ;  /* 0x0000001900127308 */ /* 0x000ea20000000800 */
[----:B0-----:R-:W-:-:S04]  /*3070*/  FMUL R14, R14, R19 ;  /* 0x000000130e0e7220 */ /* 0x001fc80000400000 */
[----:B------:R-:W-:Y:S01]  /*3080*/  FADD R7, R14, R7 ;  /* 0x000000070e077221 */ /* 0x000fe20000000000 */
[----:B------:R0:W-:Y:S02]  /*3090*/  STS [R9], R14 ;  /* 0x0000000e09007388 */ /* 0x0001e40000000800 */
[----:B------:R-:W3:Y:S01]  /*30a0*/  MUFU.EX2 R23, R23 ;  /* 0x0000001700177308 */ /* 0x000ee20000000800 */
[----:B-1----:R-:W-:-:S04]  /*30b0*/  FMUL R16, R16, R11 ;  /* 0x0000000b10107220 */ /* 0x002fc80000400000 */
[----:B------:R-:W-:Y:S01]  /*30c0*/  FADD R7, R7, R16 ;  /* 0x0000001007077221 */ /* 0x000fe20000000000 */
[----:B------:R0:W-:Y:S01]  /*30d0*/  STS [R9+0x4], R16 ;  /* 0x0000041009007388 */ /* 0x0001e20000000800 */
[----:B--2---:R-:W-:-:S04]  /*30e0*/  FMUL R18, R17, R18 ;  /* 0x0000001211127220 */ /* 0x004fc80000400000 */
[----:B------:R-:W-:Y:S01]  /*30f0*/  FADD R7, R7, R18 ;  /* 0x0000001207077221 */ /* 0x000fe20000000000 */
[----:B------:R0:W-:Y:S01]  /*3100*/  STS [R9+0x8], R18 ;  /* 0x0000081209007388 */ /* 0x0001e20000000800 */
[----:B---3--:R-:W-:-:S04]  /*3110*/  FMUL R12, R12, R23 ;  /* 0x000000170c0c7220 */ /* 0x008fc80000400000 */
[----:B------:R-:W-:Y:S01]  /*3120*/  FADD R7, R7, R12 ;  /* 0x0000000c07077221 */ /* 0x000fe20000000000 */
[----:B------:R0:W-:Y:S01]  /*3130*/  STS [R9+0xc], R12 ;  /* 0x00000c0c09007388 */ /* 0x0001e20000000800 */
[----:B------:R-:W-:Y:S05]  /*3140*/  @P1 BRA `(.L_x_196) ;  /* 0xfffffffc00281947 */ /* 0x000fea000383ffff */
.L_x_195:
[----:B------:R-:W-:Y:S05]  /*3150*/  BSYNC.RECONVERGENT B2 ;  /* 0x0000000000027941 */ /* 0x000fea0003800200 */
.L_x_194:
[----:B------:R-:W-:Y:S05]  /*3160*/  @!P2 BRA `(.L_x_193) ;  /* 0x0000000000c8a947 */ /* 0x000fea0003800000 */
[----:B------:R-:W-:Y:S01]  /*3170*/  ISETP.NE.AND P1, PT, R21, 0x1, PT ;  /* 0x000000011500780c */ /* 0x000fe20003f25270 */
[----:B------:R-:W-:Y:S01]  /*3180*/  BSSY.RECONVERGENT B2, `(.L_x_197) ;  /* 0x0000020000027945 */ /* 0x000fe20003800200 */
[----:B0-----:R-:W-:-:S04]  /*3190*/  LOP3.LUT R9, R13, 0x1, RZ, 0xc0, !PT ;  /* 0x000000010d097812 */ /* 0x001fc800078ec0ff */
[----:B------:R-:W-:-:S07]  /*31a0*/  ISETP.NE.U32.AND P2, PT, R9, 0x1, PT ;  /* 0x000000010900780c */ /* 0x000fce0003f45070 */
[----:B------:R-:W-:Y:S06]  /*31b0*/  @!P1 BRA `(.L_x_198) ;  /* 0x0000000000709947 */ /* 0x000fec0003800000 */
[C---:B------:R-:W-:Y:S01]  /*31c0*/  LEA R9, R8.reuse, R5, 0x2 ;  /* 0x0000000508097211 */ /* 0x040fe200078e10ff */
[----:B------:R-:W-:Y:S02]  /*31d0*/  HFMA2 R14, -RZ, RZ, 0.96630859375, -0.0022525787353515625 ;  /* 0x3bbb989dff0e7431 */ /* 0x000fe400000001ff */
[----:B------:R-:W-:Y:S01]  /*31e0*/  IMAD.MOV.U32 R17, RZ, RZ, 0x437c0000 ;  /* 0x437c0000ff117424 */ /* 0x000fe200078e00ff */
[----:B------:R-:W-:Y:S01]  /*31f0*/  IADD3 R8, PT, PT, R8, 0x2, RZ ;  /* 0x0000000208087810 */ /* 0x000fe20007ffe0ff */
[----:B------:R-:W0:Y:S04]  /*3200*/  LDS R11, [R9] ;  /* 0x00000000090b7984 */ /* 0x000e280000000800 */
[----:B------:R-:W1:Y:S01]  /*3210*/  LDS R15, [R9+0x4] ;  /* 0x00000400090f7984 */ /* 0x000e620000000800 */
[--C-:B0-----:R-:W-:Y:S01]  /*3220*/  FADD R11, R11, -R0.reuse ;  /* 0x800000000b0b7221 */ /* 0x101fe20000000000 */
[----:B-1----:R-:W-:-:S03]  /*3230*/  FADD R15, R15, -R0 ;  /* 0x800000000f0f7221 */ /* 0x002fc60000000000 */
[-C--:B------:R-:W-:Y:S01]  /*3240*/  FFMA.SAT R10, R11, R14.reuse, 0.5 ;  /* 0x3f0000000b0a7423 */ /* 0x080fe2000000200e */
[----:B------:R-:W-:-:S03]  /*3250*/  FFMA.SAT R14, R15, R14, 0.5 ;  /* 0x3f0000000f0e7423 */ /* 0x000fc6000000200e */
[-C--:B------:R-:W-:Y:S01]  /*3260*/  FFMA.RM R10, R10, R17.reuse, 12582913 ;  /* 0x4b4000010a0a7423 */ /* 0x080fe20000004011 */
[----:B------:R-:W-:-:S03]  /*3270*/  FFMA.RM R14, R14, R17, 12582913 ;  /* 0x4b4000010e0e7423 */ /* 0x000fc60000004011 */
[C---:B------:R-:W-:Y:S01]  /*3280*/  FADD R12, R10.reuse, -12583039 ;  /* 0xcb40007f0a0c7421 */ /* 0x040fe20000000000 */
[----:B------:R-:W-:Y:S01]  /*3290*/  SHF.L.U32 R10, R10, 0x17, RZ ;  /* 0x000000170a0a7819 */ /* 0x000fe200000006ff */
[C---:B------:R-:W-:Y:S02]  /*32a0*/  FADD R16, R14.reuse, -12583039 ;  /* 0xcb40007f0e107421 */ /* 0x040fe40000000000 */
[----:B------:R-:W-:Y:S01]  /*32b0*/  FFMA R12, R11, 1.4426950216293334961, -R12 ;  /* 0x3fb8aa3b0b0c7823 */ /* 0x000fe2000000080c */
[----:B------:R-:W-:Y:S01]  /*32c0*/  SHF.L.U32 R14, R14, 0x17, RZ ;  /* 0x000000170e0e7819 */ /* 0x000fe200000006ff */
[----:B------:R-:W-:Y:S02]  /*32d0*/  FFMA R16, R15, 1.4426950216293334961, -R16 ;  /* 0x3fb8aa3b0f107823 */ /* 0x000fe40000000810 */
[----:B------:R-:W-:Y:S02]  /*32e0*/  FFMA R12, R11, 1.925963033500011079e-08, R12 ;  /* 0x32a570600b0c7823 */ /* 0x000fe4000000000c */
[----:B------:R-:W-:-:S02]  /*32f0*/  FFMA R16, R15, 1.925963033500011079e-08, R16 ;  /* 0x32a570600f107823 */ /* 0x000fc40000000010 */
[----:B------:R-:W0:Y:S08]  /*3300*/  MUFU.EX2 R11, R12 ;  /* 0x0000000c000b7308 */ /* 0x000e300000000800 */
[----:B------:R-:W1:Y:S01]  /*3310*/  MUFU.EX2 R15, R16 ;  /* 0x00000010000f7308 */ /* 0x000e620000000800 */
[----:B0-----:R-:W-:-:S04]  /*3320*/  FMUL R10, R10, R11 ;  /* 0x0000000b0a0a7220 */ /* 0x001fc80000400000 */
[----:B------:R-:W-:Y:S01]  /*3330*/  FADD R7, R7, R10 ;  /* 0x0000000a07077221 */ /* 0x000fe20000000000 */
[----:B------:R0:W-:Y:S01]  /*3340*/  STS [R9], R10 ;  /* 0x0000000a09007388 */ /* 0x0001e20000000800 */
[----:B-1----:R-:W-:-:S04]  /*3350*/  FMUL R14, R14, R15 ;  /* 0x0000000f0e0e7220 */ /* 0x002fc80000400000 */
[----:B------:R-:W-:Y:S01]  /*3360*/  FADD R7, R7, R14 ;  /* 0x0000000e07077221 */ /* 0x000fe20000000000 */
[----:B------:R0:W-:Y:S06]  /*3370*/  STS [R9+0x4], R14 ;  /* 0x0000040e09007388 */ /* 0x0001ec0000000800 */
.L_x_198:
[----:B------:R-:W-:Y:S05]  /*3380*/  BSYNC.RECONVERGENT B2 ;  /* 0x0000000000027941 */ /* 0x000fea0003800200 */
.L_x_197:
[----:B------:R-:W-:Y:S05]  /*3390*/  @P2 BRA `(.L_x_193) ;  /* 0x00000000003c2947 */ /* 0x000fea0003800000 */
[----:B------:R-:W-:Y:S01]  /*33a0*/  LEA R8, R8, R5, 0x2 ;  /* 0x0000000508087211 */ /* 0x000fe200078e10ff */
[----:B0-----:R-:W-:Y:S01]  /*33b0*/  IMAD.MOV.U32 R10, RZ, RZ, 0x3bbb989d ;  /* 0x3bbb989dff0a7424 */ /* 0x001fe200078e00ff */
[----:B------:R-:W-:-:S03]  /*33c0*/  MOV R11, 0x437c0000 ;  /* 0x437c0000000b7802 */ /* 0x000fc60000000f00 */
[----:B------:R-:W0:Y:S02]  /*33d0*/  LDS R9, [R8] ;  /* 0x0000000008097984 */ /* 0x000e240000000800 */
[----:B0-----:R-:W-:-:S04]  /*33e0*/  FADD R9, R9, -R0 ;  /* 0x8000000009097221 */ /* 0x001fc80000000000 */
[----:B------:R-:W-:-:S04]  /*33f0*/  FFMA.SAT R0, R9, R10, 0.5 ;  /* 0x3f00000009007423 */ /* 0x000fc8000000200a */
[----:B------:R-:W-:-:S04]  /*3400*/  FFMA.RM R0, R0, R11, 12582913 ;  /* 0x4b40000100007423 */ /* 0x000fc8000000400b */
[C---:B------:R-:W-:Y:S01]  /*3410*/  FADD R10, R0.reuse, -12583039 ;  /* 0xcb40007f000a7421 */ /* 0x040fe20000000000 */
[----:B------:R-:W-:-:S03]  /*3420*/  SHF.L.U32 R0, R0, 0x17, RZ ;  /* 0x0000001700007819 */ /* 0x000fc600000006ff */
[----:B------:R-:W-:-:S04]  /*3430*/  FFMA R10, R9, 1.4426950216293334961, -R10 ;  /* 0x3fb8aa3b090a7823 */ /* 0x000fc8000000080a */
[----:B------:R-:W-:-:S04]  /*3440*/  FFMA R10, R9, 1.925963033500011079e-08, R10 ;  /* 0x32a57060090a7823 */ /* 0x000fc8000000000a */
[----:B------:R-:W0:Y:S02]  /*3450*/  MUFU.EX2 R9, R10 ;  /* 0x0000000a00097308 */ /* 0x000e240000000800 */
[----:B0-----:R-:W-:-:S04]  /*3460*/  FMUL R0, R0, R9 ;  /* 0x0000000900007220 */ /* 0x001fc80000400000 */
[----:B------:R-:W-:Y:S01]  /*3470*/  FADD R7, R7, R0 ;  /* 0x0000000007077221 */ /* 0x000fe20000000000 */
[----:B------:R1:W-:Y:S06]  /*3480*/  STS [R8], R0 ;  /* 0x0000000008007388 */ /* 0x0003ec0000000800 */
.L_x_193:
[----:B------:R-:W-:Y:S05]  /*3490*/  BSYNC.RECONVERGENT B1 ;  /* 0x0000000000017941 */ /* 0x000fea0003800200 */
.L_x_192:
[----:B------:R-:W-:Y:S05]  /*34a0*/  @!P0 BRA `(.L_x_183) ;  /* 0x0000001000548947 */ /* 0x000fea0003800000 */
[C---:B------:R-:W-:Y:S01]  /*34b0*/  ISETP.GE.U32.AND P0, PT, R13.reuse, 0x8, PT ;  /* 0x000000080d00780c */ /* 0x040fe20003f06070 */
[----:B------:R-:W-:Y:S01]  /*34c0*/  BSSY.RECONVERGENT B3, `(.L_x_199) ;  /* 0x000008b000037945 */ /* 0x000fe20003800200 */
[----:B-1----:R-:W-:Y:S01]  /*34d0*/  HFMA2 R8, -RZ, RZ, 0, 0 ;  /* 0x00000000ff087431 */ /* 0x002fe200000001ff */
[----:B0-----:R-:W-:-:S10]  /*34e0*/  LOP3.LUT R16, R13, 0x7, RZ, 0xc0, !PT ;  /* 0x000000070d107812 */ /* 0x001fd400078ec0ff */
[----:B------:R-:W-:Y:S05]  /*34f0*/  @!P0 BRA `(.L_x_200) ;  /* 0x00000008001c8947 */ /* 0x000fea0003800000 */
[----:B------:R-:W-:Y:S02]  /*3500*/  LOP3.LUT R8, R13, 0x7ffffff8, RZ, 0xc0, !PT ;  /* 0x7ffffff80d087812 */ /* 0x000fe400078ec0ff */
[----:B------:R-:W-:-:S07]  /*3510*/  MOV R9, RZ ;  /* 0x000000ff00097202 */ /* 0x000fce0000000f00 */
.L_x_217:
[C---:B0-----:R-:W-:Y:S01]  /*3520*/  IMAD R12, R9.reuse, 0x4, R5 ;  /* 0x00000004090c7824 */ /* 0x041fe200078e0205 */
[----:B------:R-:W0:Y:S01]  /*3530*/  MUFU.RCP R10, R7 ;  /* 0x00000007000a7308 */ /* 0x000e220000001000 */
[----:B------:R-:W-:Y:S01]  /*3540*/  IADD3 R9, PT, PT, R9, 0x8, RZ ;  /* 0x0000000809097810 */ /* 0x000fe20007ffe0ff */
[----:B------:R-:W-:Y:S01]  /*3550*/  BSSY.RECONVERGENT B4, `(.L_x_201) ;  /* 0x000000e000047945 */ /* 0x000fe20003800200 */
[----:B------:R-:W-:Y:S01]  /*3560*/  FSETP.NEU.AND P4, PT, R7, RZ, PT ;  /* 0x000000ff0700720b */ /* 0x000fe20003f8d000 */
[----:B------:R-:W1:Y:S01]  /*3570*/  LDS R0, [R12] ;  /* 0x000000000c007984 */ /* 0x000e620000000800 */
[----:B------:R-:W-:Y:S01]  /*3580*/  ISETP.NE.AND P5, PT, R9, R8, PT ;  /* 0x000000080900720c */ /* 0x000fe20003fa5270 */
[----:B0-----:R-:W-:-:S04]  /*3590*/  FFMA R11, R10, -R7, 1 ;  /* 0x3f8000000a0b7423 */ /* 0x001fc80000000807 */
[----:B------:R-:W-:Y:S01]  /*35a0*/  FFMA R11, R10, R11, R10 ;  /* 0x0000000b0a0b7223 */ /* 0x000fe2000000000a */
[----:B-1----:R-:W0:Y:S03]  /*35b0*/  FCHK P0, R0, R7 ;  /* 0x0000000700007302 */ /* 0x002e260000000000 */
[----:B------:R-:W-:-:S04]  /*35c0*/  FFMA R10, R0, R11, RZ ;  /* 0x0000000b000a7223 */ /* 0x000fc800000000ff */
[----:B------:R-:W-:-:S04]  /*35d0*/  FFMA R13, R10, -R7, R0 ;  /* 0x800000070a0d7223 */ /* 0x000fc80000000000 */
[----:B------:R-:W-:Y:S01]  /*35e0*/  FFMA R10, R11, R13, R10 ;  /* 0x0000000d0b0a7223 */ /* 0x000fe2000000000a */
[----:B0-----:R-:W-:Y:S06]  /*35f0*/  @!P0 BRA `(.L_x_202) ;  /* 0x00000000000c8947 */ /* 0x001fec0003800000 */
[----:B------:R-:W-:-:S07]  /*3600*/  MOV R10, 0x3620 ;  /* 0x00003620000a7802 */ /* 0x000fce0000000f00 */
[----:B------:R-:W-:Y:S05]  /*3610*/  CALL.REL.NOINC `($__internal_5_$__cuda_sm3x_div_rn_noftz_f32_slowpath) ;  /* 0x0000003400187944 */ /* 0x000fea0003c00000 */
[----:B------:R-:W-:-:S07]  /*3620*/  MOV R10, R0 ;  /* 0x00000000000a7202 */ /* 0x000fce0000000f00 */
.L_x_202:
[----:B------:R-:W-:Y:S05]  /*3630*/  BSYNC.RECONVERGENT B4 ;  /* 0x0000000000047941 */ /* 0x000fea0003800200 */
.L_x_201:
[----:B------:R-:W0:Y:S01]  /*3640*/  LDS R15, [R12+0x4] ;  /* 0x000004000c0f7984 */ /* 0x000e220000000800 */
[----:B------:R-:W1:Y:S01]  /*3650*/  MUFU.RCP R0, R7 ;  /* 0x0000000700007308 */ /* 0x000e620000001000 */
[----:B------:R-:W-:Y:S01]  /*3660*/  FSEL R11, R10, RZ, P4 ;  /* 0x000000ff0a0b7208 */ /* 0x000fe20002000000 */
[----:B------:R-:W-:Y:S04]  /*3670*/  BSSY.RECONVERGENT B4, `(.L_x_203) ;  /* 0x000000c000047945 */ /* 0x000fe80003800200 */
[----:B------:R2:W-:Y:S01]  /*3680*/  STS [R12], R11 ;  /* 0x0000000b0c007388 */ /* 0x0005e20000000800 */
[----:B-1----:R-:W-:-:S04]  /*3690*/  FFMA R13, R0, -R7, 1 ;  /* 0x3f800000000d7423 */ /* 0x002fc80000000807 */
[----:B------:R-:W-:Y:S01]  /*36a0*/  FFMA R0, R0, R13, R0 ;  /* 0x0000000d00007223 */ /* 0x000fe20000000000 */
[----:B0-----:R-:W0:Y:S03]  /*36b0*/  FCHK P0, R15, R7 ;  /* 0x000000070f007302 */ /* 0x001e260000000000 */
[----:B------:R-:W-:-:S04]  /*36c0*/  FFMA R10, R0, R15, RZ ;  /* 0x0000000f000a7223 */ /* 0x000fc800000000ff */
[----:B------:R-:W-:-:S04]  /*36d0*/  FFMA R13, R10, -R7, R15 ;  /* 0x800000070a0d7223 */ /* 0x000fc8000000000f */
[----:B------:R-:W-:Y:S01]  /*36e0*/  FFMA R0, R0, R13, R10 ;  /* 0x0000000d00007223 */ /* 0x000fe2000000000a */
[----:B0-2---:R-:W-:Y:S06]  /*36f0*/  @!P0 BRA `(.L_x_204) ;  /* 0x00000000000c8947 */ /* 0x005fec0003800000 */
[----:B------:R-:W-:Y:S02]  /*3700*/  MOV R0, R15 ;  /* 0x0000000f00007202 */ /* 0x000fe40000000f00 */
[----:B------:R-:W-:-:S07]  /*3710*/  MOV R10, 0x3730 ;  /* 0x00003730000a7802 */ /* 0x000fce0000000f00 */
[----:B------:R-:W-:Y:S05]  /*3720*/  CALL.REL.NOINC `($__internal_5_$__cuda_sm3x_div_rn_noftz_f32_slowpath) ;  /* 0x0000003000d47944 */ /* 0x000fea0003c00000 */
.L_x_204:
[----:B------:R-:W-:Y:S05]  /*3730*/  BSYNC.RECONVERGENT B4 ;  /* 0x0000000000047941 */ /* 0x000fea0003800200 */
.L_x_203:
[----:B------:R-:W0:Y:S01]  /*3740*/  LDS R15, [R12+0x8] ;  /* 0x000008000c0f7984 */ /* 0x000e220000000800 */
[----:B------:R-:W1:Y:S01]  /*3750*/  MUFU.RCP R10, R7 ;  /* 0x00000007000a7308 */ /* 0x000e620000001000 */
[----:B------:R-:W-:Y:S01]  /*3760*/  FSEL R11, R0, RZ, P4 ;  /* 0x000000ff000b7208 */ /* 0x000fe20002000000 */
[----:B------:R-:W-:Y:S04]  /*3770*/  BSSY.RECONVERGENT B4, `(.L_x_205) ;  /* 0x000000c000047945 */ /* 0x000fe80003800200 */
[----:B------:R2:W-:Y:S01]  /*3780*/  STS [R12+0x4], R11 ;  /* 0x0000040b0c007388 */ /* 0x0005e20000000800 */
        /* <DEDUP_REMOVED lines=10> */
.L_x_206:
[----:B------:R-:W-:Y:S05]  /*3830*/  BSYNC.RECONVERGENT B4 ;  /* 0x0000000000047941 */ /* 0x000fea0003800200 */
.L_x_205:
        /* <DEDUP_REMOVED lines=12> */
[----:B------:R-:W-:Y:S01]  /*3900*/  IMAD.MOV.U32 R0, RZ, RZ, R15 ;  /* 0x000000ffff007224 */ /* 0x000fe200078e000f */
[----:B------:R-:W-:-:S07]  /*3910*/  MOV R10, 0x3930 ;  /* 0x00003930000a7802 */ /* 0x000fce0000000f00 */
[----:B------:R-:W-:Y:S05]  /*3920*/  CALL.REL.NOINC `($__internal_5_$__cuda_sm3x_div_rn_noftz_f32_slowpath) ;  /* 0x0000003000547944 */ /* 0x000fea0003c00000 */
.L_x_208:
[----:B------:R-:W-:Y:S05]  /*3930*/  BSYNC.RECONVERGENT B4 ;  /* 0x0000000000047941 */ /* 0x000fea0003800200 */
.L_x_207:
        /* <DEDUP_REMOVED lines=15> */
.L_x_210:
[----:B------:R-:W-:Y:S05]  /*3a30*/  BSYNC.RECONVERGENT B4 ;  /* 0x0000000000047941 */ /* 0x000fea0003800200 */
.L_x_209:
        /* <DEDUP_REMOVED lines=15> */
.L_x_212:
[----:B------:R-:W-:Y:S05]  /*3b30*/  BSYNC.RECONVERGENT B4 ;  /* 0x0000000000047941 */ /* 0x000fea0003800200 */
.L_x_211:
        /* <DEDUP_REMOVED lines=15> */
.L_x_214:
[----:B------:R-:W-:Y:S05]  /*3c30*/  BSYNC.RECONVERGENT B4 ;  /* 0x0000000000047941 */ /* 0x000fea0003800200 */
.L_x_213:
        /* <DEDUP_REMOVED lines=15> */
.L_x_216:
[----:B------:R-:W-:Y:S05]  /*3d30*/  BSYNC.RECONVERGENT B4 ;  /* 0x0000000000047941 */ /* 0x000fea0003800200 */
.L_x_215:
[----:B------:R-:W-:-:S05]  /*3d40*/  FSEL R11, R0, RZ, P4 ;  /* 0x000000ff000b7208 */ /* 0x000fca0002000000 */
[----:B------:R0:W-:Y:S01]  /*3d50*/  STS [R12+0x1c], R11 ;  /* 0x00001c0b0c007388 */ /* 0x0001e20000000800 */
[----:B------:R-:W-:Y:S05]  /*3d60*/  @P5 BRA `(.L_x_217) ;  /* 0xfffffff400ec5947 */ /* 0x000fea000383ffff */
.L_x_200:
[----:B------:R-:W-:Y:S05]  /*3d70*/  BSYNC.RECONVERGENT B3 ;  /* 0x0000000000037941 */ /* 0x000fea0003800200 */
.L_x_199:
[----:B------:R-:W-:-:S13]  /*3d80*/  ISETP.NE.AND P0, PT, R16, RZ, PT ;  /* 0x000000ff1000720c */ /* 0x000fda0003f05270 */
[----:B------:R-:W-:Y:S05]  /*3d90*/  @!P0 BRA `(.L_x_183) ;  /* 0x0000000800188947 */ /* 0x000fea0003800000 */
[----:B0-----:R-:W0:Y:S01]  /*3da0*/  LDC R12, c[0x0][0x3c4] ;  /* 0x0000f100ff0c7b82 */ /* 0x001e220000000800 */
[----:B------:R-:W-:Y:S01]  /*3db0*/  ISETP.GE.U32.AND P0, PT, R16, 0x4, PT ;  /* 0x000000041000780c */ /* 0x000fe20003f06070 */
[----:B------:R-:W-:Y:S01]  /*3dc0*/  BSSY.RECONVERGENT B3, `(.L_x_218) ;  /* 0x0000046000037945 */ /* 0x000fe20003800200 */
[----:B0-----:R-:W-:-:S11]  /*3dd0*/  LOP3.LUT R12, R12, 0x3, RZ, 0xc0, !PT ;  /* 0x000000030c0c7812 */ /* 0x001fd600078ec0ff */
[----:B------:R-:W-:Y:S05]  /*3de0*/  @!P0 BRA `(.L_x_219) ;  /* 0x00000004000c8947 */ /* 0x000fea0003800000 */
[----:B------:R-:W-:Y:S01]  /*3df0*/  IMAD R9, R8, 0x4, R5 ;  /* 0x0000000408097824 */ /* 0x000fe200078e0205 */
[----:B------:R-:W0:Y:S01]  /*3e00*/  MUFU.RCP R0, R7 ;  /* 0x0000000700007308 */ /* 0x000e220000001000 */
[----:B------:R-:W-:Y:S01]  /*3e10*/  BSSY.RECONVERGENT B4, `(.L_x_220) ;  /* 0x000000d000047945 */ /* 0x000fe20003800200 */
[----:B------:R-:W-:Y:S02]  /*3e20*/  FSETP.NEU.AND P4, PT, R7, RZ, PT ;  /* 0x000000ff0700720b */ /* 0x000fe40003f8d000 */
[----:B------:R-:W1:Y:S01]  /*3e30*/  LDS R13, [R9] ;  /* 0x00000000090d7984 */ /* 0x000e620000000800 */
[----:B0-----:R-:W-:-:S04]  /*3e40*/  FFMA R11, R0, -R7, 1 ;  /* 0x3f800000000b7423 */ /* 0x001fc80000000807 */
[----:B------:R-:W-:Y:S01]  /*3e50*/  FFMA R0, R0, R11, R0 ;  /* 0x0000000b00007223 */ /* 0x000fe20000000000 */
[----:B-1----:R-:W0:Y:S03]  /*3e60*/  FCHK P0, R13, R7 ;  /* 0x000000070d007302 */ /* 0x002e260000000000 */
[----:B------:R-:W-:-:S04]  /*3e70*/  FFMA R10, R0, R13, RZ ;  /* 0x0000000d000a7223 */ /* 0x000fc800000000ff */
[----:B------:R-:W-:-:S04]  /*3e80*/  FFMA R11, R10, -R7, R13 ;  /* 0x800000070a0b7223 */ /* 0x000fc8000000000d */
[----:B------:R-:W-:Y:S01]  /*3e90*/  FFMA R0, R0, R11, R10 ;  /* 0x0000000b00007223 */ /* 0x000fe2000000000a */
[----:B0-----:R-:W-:Y:S06]  /*3ea0*/  @!P0 BRA `(.L_x_221) ;  /* 0x00000000000c8947 */ /* 0x001fec0003800000 */
[----:B------:R-:W-:Y:S02]  /*3eb0*/  MOV R0, R13 ;  /* 0x0000000d00007202 */ /* 0x000fe40000000f00 */
[----:B------:R-:W-:-:S07]  /*3ec0*/  MOV R10, 0x3ee0 ;  /* 0x00003ee0000a7802 */ /* 0x000fce0000000f00 */
[----:B------:R-:W-:Y:S05]  /*3ed0*/  CALL.REL.NOINC `($__internal_5_$__cuda_sm3x_div_rn_noftz_f32_slowpath) ;  /* 0x0000002800e87944 */ /* 0x000fea0003c00000 */
.L_x_221:
[----:B------:R-:W-:Y:S05]  /*3ee0*/  BSYNC.RECONVERGENT B4 ;  /* 0x0000000000047941 */ /* 0x000fea0003800200 */
.L_x_220:
        /* <DEDUP_REMOVED lines=15> */
.L_x_223:
[----:B------:R-:W-:Y:S05]  /*3fe0*/  BSYNC.RECONVERGENT B4 ;  /* 0x0000000000047941 */ /* 0x000fea0003800200 */
.L_x_222:
        /* <DEDUP_REMOVED lines=15> */
.L_x_225:
[----:B------:R-:W-:Y:S05]  /*40e0*/  BSYNC.RECONVERGENT B4 ;  /* 0x0000000000047941 */ /* 0x000fea0003800200 */
.L_x_224:
        /* <DEDUP_REMOVED lines=15> */
.L_x_227:
[----:B------:R-:W-:Y:S05]  /*41e0*/  BSYNC.RECONVERGENT B4 ;  /* 0x0000000000047941 */ /* 0x000fea0003800200 */
.L_x_226:
[----:B------:R-:W-:Y:S01]  /*41f0*/  FSEL R0, R0, RZ, P4 ;  /* 0x000000ff00007208 */ /* 0x000fe20002000000 */
[----:B------:R-:W-:-:S04]  /*4200*/  VIADD R8, R8, 0x4 ;  /* 0x0000000408087836 */ /* 0x000fc80000000000 */
[----:B------:R0:W-:Y:S03]  /*4210*/  STS [R9+0xc], R0 ;  /* 0x00000c0009007388 */ /* 0x0001e60000000800 */
.L_x_219:
[----:B------:R-:W-:Y:S05]  /*4220*/  BSYNC.RECONVERGENT B3 ;  /* 0x0000000000037941 */ /* 0x000fea0003800200 */
.L_x_218:
[----:B------:R-:W-:-:S13]  /*4230*/  ISETP.NE.AND P0, PT, R12, RZ, PT ;  /* 0x000000ff0c00720c */ /* 0x000fda0003f05270 */
[----:B------:R-:W-:Y:S05]  /*4240*/  @!P0 BRA `(.L_x_183) ;  /* 0x0000000000ec8947 */ /* 0x000fea0003800000 */
[----:B------:R-:W-:-:S13]  /*4250*/  ISETP.NE.AND P0, PT, R12, 0x1, PT ;  /* 0x000000010c00780c */ /* 0x000fda0003f05270 */
[----:B------:R-:W-:Y:S05]  /*4260*/  @!P0 BRA `(.L_x_228) ;  /* 0x00000000008c8947 */ /* 0x000fea0003800000 */
[----:B0-----:R-:W-:Y:S01]  /*4270*/  LEA R9, R8, R5, 0x2 ;  /* 0x0000000508097211 */ /* 0x001fe200078e10ff */
        /* <DEDUP_REMOVED lines=14> */
.L_x_230:
[----:B------:R-:W-:Y:S05]  /*4360*/  BSYNC.RECONVERGENT B3 ;  /* 0x0000000000037941 */ /* 0x000fea0003800200 */
.L_x_229:
        /* <DEDUP_REMOVED lines=15> */
.L_x_232:
[----:B------:R-:W-:Y:S05]  /*4460*/  BSYNC.RECONVERGENT B3 ;  /* 0x0000000000037941 */ /* 0x000fea0003800200 */
.L_x_231:
[----:B------:R-:W-:Y:S02]  /*4470*/  FSEL R0, R0, RZ, P4 ;  /* 0x000000ff00007208 */ /* 0x000fe40002000000 */
[----:B------:R-:W-:-:S03]  /*4480*/  IADD3 R8, PT, PT, R8, 0x2, RZ ;  /* 0x0000000208087810 */ /* 0x000fc60007ffe0ff */
[----:B------:R1:W-:Y:S04]  /*4490*/  STS [R9+0x4], R0 ;  /* 0x0000040009007388 */ /* 0x0003e80000000800 */
.L_x_228:
[----:B------:R-:W2:Y:S02]  /*44a0*/  LDCU UR4, c[0x0][0x3c4] ;  /* 0x00007880ff0477ac */ /* 0x000ea40008000800 */
[----:B--2---:R-:W-:-:S04]  /*44b0*/  ULOP3.LUT UR4, UR4, 0x1, URZ, 0xc0, !UPT ;  /* 0x0000000104047892 */ /* 0x004fc8000f8ec0ff */
[----:B------:R-:W-:-:S09]  /*44c0*/  UISETP.NE.U32.AND UP0, UPT, UR4, 0x1, UPT ;  /* 0x000000010400788c */ /* 0x000fd2000bf05070 */
[----:B------:R-:W-:Y:S05]  /*44d0*/  BRA.U UP0, `(.L_x_183) ;  /* 0x0000000100487547 */ /* 0x000fea000b800000 */
[----:B------:R-:W-:Y:S01]  /*44e0*/  IMAD R8, R8, 0x4, R5 ;  /* 0x0000000408087824 */ /* 0x000fe200078e0205 */
[----:B01----:R-:W0:Y:S01]  /*44f0*/  MUFU.RCP R0, R7 ;  /* 0x0000000700007308 */ /* 0x003e220000001000 */
        /* <DEDUP_REMOVED lines=13> */
.L_x_234:
[----:B------:R-:W-:Y:S05]  /*45d0*/  BSYNC.RECONVERGENT B3 ;  /* 0x0000000000037941 */ /* 0x000fea0003800200 */
.L_x_233:
[----:B------:R-:W-:-:S05]  /*45e0*/  FSEL R7, R0, RZ, P4 ;  /* 0x000000ff00077208 */ /* 0x000fca0002000000 */
[----:B------:R2:W-:Y:S02]  /*45f0*/  STS [R8], R7 ;  /* 0x0000000708007388 */ /* 0x0005e40000000800 */
.L_x_183:
[----:B------:R-:W-:Y:S05]  /*4600*/  BSYNC.RECONVERGENT B0 ;  /* 0x0000000000007941 */ /* 0x000fea0003800200 */
.L_x_182:
[----:B-12---:R-:W1:Y:S08]  /*4610*/  LDC R8, c[0x0][0x3c4] ;  /* 0x0000f100ff087b82 */ /* 0x006e700000000800 */
[----:B------:R-:W-:Y:S01]  /*4620*/  BAR.SYNC.DEFER_BLOCKING 0x0 ;  /* 0x0000000000007b1d */ /* 0x000fe20000010000 */
[----:B------:R-:W-:-:S05]  /*4630*/  ISETP.GE.AND P0, PT, R3, R2, PT ;  /* 0x000000020300720c */ /* 0x000fca0003f06270 */
[----:B------:R-:W-:Y:S01]  /*4640*/  BSSY.RECONVERGENT B0, `(.L_x_235) ;  /* 0x0000101000007945 */ /* 0x000fe20003800200 */
[----:B-1----:R-:W-:-:S04]  /*4650*/  LEA R7, R8, R5, 0x2 ;  /* 0x0000000508077211 */ /* 0x002fc800078e10ff */
[----:B0-----:R-:W-:-:S03]  /*4660*/  LEA R9, R3, R7, 0x2 ;  /* 0x0000000703097211 */ /* 0x001fc600078e10ff */
[----:B------:R-:W-:Y:S05]  /*4670*/  @P0 BRA `(.L_x_236) ;  /* 0x0000000c00f40947 */ /* 0x000fea0003800000 */
[----:B------:R-:W-:Y:S01]  /*4680*/  ISETP.GE.AND P0, PT, R8, 0x1, PT ;  /* 0x000000010800780c */ /* 0x000fe20003f06270 */
[----:B------:R-:W-:-:S12]  /*4690*/  HFMA2 R0, -RZ, RZ, 0, 0 ;  /* 0x00000000ff007431 */ /* 0x000fd800000001ff */
[----:B------:R-:W-:Y:S05]  /*46a0*/  @!P0 BRA `(.L_x_237) ;  /* 0x0000000c00e48947 */ /* 0x000fea0003800000 */
[----:B------:R-:W0:Y:S02]  /*46b0*/  LDC R13, c[0x0][0x3c8] ;  /* 0x0000f200ff0d7b82 */ /* 0x000e240000000800 */
[----:B0-----:R-:W-:-:S13]  /*46c0*/  ISETP.GE.AND P0, PT, R13, 0x1, PT ;  /* 0x000000010d00780c */ /* 0x001fda0003f06270 */
[----:B------:R-:W-:Y:S05]  /*46d0*/  @!P0 BRA `(.L_x_238) ;  /* 0x0000000800f08947 */ /* 0x000fea0003800000 */
[----:B------:R-:W0:Y:S01]  /*46e0*/  LDCU.64 UR4, c[0x0][0x398] ;  /* 0x00007300ff0477ac */ /* 0x000e220008000a00 */
[C---:B------:R-:W-:Y:S01]  /*46f0*/  LOP3.LUT R8, R13.reuse, 0xf, RZ, 0xc0, !PT ;  /* 0x0000000f0d087812 */ /* 0x040fe200078ec0ff */
[C---:B------:R-:W-:Y:S01]  /*4700*/  VIADD R0, R13.reuse, 0xffffffff ;  /* 0xffffffff0d007836 */ /* 0x040fe20000000000 */
[----:B------:R-:W-:Y:S01]  /*4710*/  LOP3.LUT R10, R13, 0x7, RZ, 0xc0, !PT ;  /* 0x000000070d0a7812 */ /* 0x000fe200078ec0ff */
[----:B------:R-:W-:Y:S01]  /*4720*/  IMAD R12, R2, UR6, R3 ;  /* 0x00000006020c7c24 */ /* 0x000fe2000f8e0203 */
[----:B------:R-:W-:Y:S01]  /*4730*/  IADD3 R11, PT, PT, R8, -0x1, RZ ;  /* 0xffffffff080b7810 */ /* 0x000fe20007ffe0ff */
[----:B------:R-:W-:Y:S01]  /*4740*/  HFMA2 R18, -RZ, RZ, 0, 0 ;  /* 0x00000000ff127431 */ /* 0x000fe200000001ff */
[----:B------:R-:W-:Y:S01]  /*4750*/  ISETP.GE.U32.AND P0, PT, R0, 0xf, PT ;  /* 0x0000000f0000780c */ /* 0x000fe20003f06070 */
[----:B------:R-:W-:Y:S01]  /*4760*/  IMAD R12, R12, R13, RZ ;  /* 0x0000000d0c0c7224 */ /* 0x000fe200078e02ff */
[----:B------:R-:W-:Y:S02]  /*4770*/  ISETP.GE.U32.AND P1, PT, R11, 0x7, PT ;  /* 0x000000070b00780c */ /* 0x000fe40003f26070 */
[----:B------:R-:W-:-:S02]  /*4780*/  IADD3 R0, PT, PT, R10, -0x1, RZ ;  /* 0xffffffff0a007810 */ /* 0x000fc40007ffe0ff */
[C---:B------:R-:W-:Y:S02]  /*4790*/  LOP3.LUT R11, R13.reuse, 0x7ffffff0, RZ, 0xc0, !PT ;  /* 0x7ffffff00d0b7812 */ /* 0x040fe400078ec0ff */
[----:B------:R-:W-:Y:S02]  /*47a0*/  ISETP.GE.U32.AND P2, PT, R0, 0x3, PT ;  /* 0x000000030000780c */ /* 0x000fe40003f46070 */
[----:B------:R-:W-:Y:S01]  /*47b0*/  LOP3.LUT R13, R13, 0x3, RZ, 0xc0, !PT ;  /* 0x000000030d0d7812 */ /* 0x000fe200078ec0ff */
[----:B0-----:R-:W-:Y:S01]  /*47c0*/  UIADD3 UR4, UP0, UPT, UR4, 0x20, URZ ;  /* 0x0000002004047890 */ /* 0x001fe2000ff1e0ff */
[----:B------:R-:W-:Y:S01]  /*47d0*/  MOV R0, RZ ;  /* 0x000000ff00007202 */ /* 0x000fe20000000f00 */
[----:B------:R-:W-:Y:S02]  /*47e0*/  IMAD.MOV R19, RZ, RZ, -R11 ;  /* 0x000000ffff137224 */ /* 0x000fe400078e0a0b */
[----:B------:R-:W-:-:S12]  /*47f0*/  UIADD3.X UR5, UPT, UPT, URZ, UR5, URZ, UP0, !UPT ;  /* 0x00000005ff057290 */ /* 0x000fd800087fe4ff */
.L_x_244:
[----:B------:R-:W-:Y:S01]  /*4800*/  LEA R21, R18, R5, 0x2 ;  /* 0x0000000512157211 */ /* 0x000fe200078e10ff */
[----:B------:R-:W0:Y:S01]  /*4810*/  LDCU UR7, c[0x0][0x3c8] ;  /* 0x00007900ff0777ac */ /* 0x000e220008000800 */
[----:B------:R-:W-:-:S04]  /*4820*/  CS2R R22, SRZ ;  /* 0x0000000000167805 */ /* 0x000fc8000001ff00 */
[----:B------:R-:W1:Y:S01]  /*4830*/  LDS R21, [R21] ;  /* 0x0000000015157984 */ /* 0x000e620000000800 */
[----:B0-----:R-:W-:Y:S01]  /*4840*/  IMAD R20, R18, UR7, R4 ;  /* 0x0000000712147c24 */ /* 0x001fe2000f8e0204 */
[----:B------:R-:W-:Y:S06]  /*4850*/  @!P0 BRA `(.L_x_239) ;  /* 0x00000004000c8947 */ /* 0x000fec0003800000 */
[----:B------:R-:W0:Y:S01]  /*4860*/  LDC.64 R14, c[0x0][0x380] ;  /* 0x0000e000ff0e7b82 */ /* 0x000e220000000a00 */
[----:B------:R-:W-:Y:S01]  /*4870*/  MOV R22, RZ ;  /* 0x000000ff00167202 */ /* 0x000fe20000000f00 */
[----:B------:R-:W-:Y:S01]  /*4880*/  IMAD.MOV.U32 R24, RZ, RZ, R19 ;  /* 0x000000ffff187224 */ /* 0x000fe200078e0013 */
[----:B------:R-:W-:Y:S01]  /*4890*/  MOV R23, R12 ;  /* 0x0000000c00177202 */ /* 0x000fe20000000f00 */
[----:B0-----:R-:W-:-:S03]  /*48a0*/  IMAD.WIDE.U32 R14, R20, 0x4, R14 ;  /* 0x00000004140e7825 */ /* 0x001fc600078e000e */
[----:B------:R-:W-:-:S04]  /*48b0*/  IADD3 R25, P3, PT, R14, 0x20, RZ ;  /* 0x000000200e197810 */ /* 0x000fc80007f7e0ff */
[----:B------:R-:W-:-:S09]  /*48c0*/  IADD3.X R26, PT, PT, RZ, R15, RZ, P3, !PT ;  /* 0x0000000fff1a7210 */ /* 0x000fd20001ffe4ff */
.L_x_240:
[----:B------:R-:W-:Y:S02]  /*48d0*/  MOV R16, UR4 ;  /* 0x0000000400107c02 */ /* 0x000fe40008000f00 */
[----:B------:R-:W-:Y:S02]  /*48e0*/  MOV R17, UR5 ;  /* 0x0000000500117c02 */ /* 0x000fe40008000f00 */
[----:B------:R-:W-:Y:S02]  /*48f0*/  MOV R14, R25 ;  /* 0x00000019000e7202 */ /* 0x000fe40000000f00 */
[----:B------:R-:W-:Y:S01]  /*4900*/  MOV R15, R26 ;  /* 0x0000001a000f7202 */ /* 0x000fe20000000f00 */
[----:B------:R-:W-:-:S04]  /*4910*/  IMAD.WIDE R16, R23, 0x4, R16 ;  /* 0x0000000417107825 */ /* 0x000fc800078e0210 */
[----:B------:R-:W2:Y:S04]  /*4920*/  LDG.E R25, desc[UR8][R14.64+-0x20] ;  /* 0xffffe0080e197981 */ /* 0x000ea8000c1e1900 */
[----:B------:R-:W2:Y:S04]  /*4930*/  LDG.E R26, desc[UR8][R16.64+-0x20] ;  /* 0xffffe008101a7981 */ /* 0x000ea8000c1e1900 */
        /* <DEDUP_REMOVED lines=38> */
[----:B------:R-:W-:Y:S02]  /*4ba0*/  VIADD R24, R24, 0x10 ;  /* 0x0000001018187836 */ /* 0x000fe40000000000 */
[----:B--2---:R-:W-:Y:S02]  /*4bb0*/  FFMA R22, R25, R26, R22 ;  /* 0x0000001a19167223 */ /* 0x004fe40000000016 */
[----:B------:R-:W2:Y:S04]  /*4bc0*/  LDG.E R25, desc[UR8][R14.64+0x18] ;  /* 0x000018080e197981 */ /* 0x000ea8000c1e1900 */
[----:B------:R-:W2:Y:S01]  /*4bd0*/  LDG.E R26, desc[UR8][R16.64+0x18] ;  /* 0x00001808101a7981 */ /* 0x000ea2000c1e1900 */
[----:B---3--:R-:W-:-:S03]  /*4be0*/  FFMA R22, R27, R28, R22 ;  /* 0x0000001c1b167223 */ /* 0x008fc60000000016 */
[----:B------:R-:W3:Y:S04]  /*4bf0*/  LDG.E R28, desc[UR8][R16.64+0x1c] ;  /* 0x00001c08101c7981 */ /* 0x000ee8000c1e1900 */
[----:B------:R-:W3:Y:S01]  /*4c00*/  LDG.E R27, desc[UR8][R14.64+0x1c] ;  /* 0x00001c080e1b7981 */ /* 0x000ee2000c1e1900 */
[----:B------:R-:W-:Y:S02]  /*4c10*/  ISETP.NE.AND P3, PT, R24, RZ, PT ;  /* 0x000000ff1800720c */ /* 0x000fe40003f65270 */
[----:B------:R-:W-:Y:S01]  /*4c20*/  IADD3 R23, PT, PT, R23, 0x10, RZ ;  /* 0x0000001017177810 */ /* 0x000fe20007ffe0ff */
[----:B--2---:R-:W-:Y:S01]  /*4c30*/  FFMA R22, R25, R26, R22 ;  /* 0x0000001a19167223 */ /* 0x004fe20000000016 */
[----:B------:R-:W-:-:S04]  /*4c40*/  IADD3 R25, P4, PT, R14, 0x40, RZ ;  /* 0x000000400e197810 */ /* 0x000fc80007f9e0ff */
[----:B------:R-:W-:Y:S01]  /*4c50*/  IADD3.X R26, PT, PT, RZ, R15, RZ, P4, !PT ;  /* 0x0000000fff1a7210 */ /* 0x000fe200027fe4ff */
[----:B---3--:R-:W-:-:S04]  /*4c60*/  FFMA R22, R27, R28, R22 ;  /* 0x0000001c1b167223 */ /* 0x008fc80000000016 */
[----:B------:R-:W-:Y:S05]  /*4c70*/  @P3 BRA `(.L_x_240) ;  /* 0xfffffffc00143947 */ /* 0x000fea000383ffff */
[----:B------:R-:W-:-:S07]  /*4c80*/  MOV R23, R11 ;  /* 0x0000000b00177202 */ /* 0x000fce0000000f00 */
.L_x_239:
[----:B------:R-:W-:-:S13]  /*4c90*/  ISETP.NE.AND P3, PT, R8, RZ, PT ;  /* 0x000000ff0800720c */ /* 0x000fda0003f65270 */
[----:B------:R-:W-:Y:S05]  /*4ca0*/  @!P3 BRA `(.L_x_241) ;  /* 0x000000040064b947 */ /* 0x000fea0003800000 */
[----:B------:R-:W-:Y:S01]  /*4cb0*/  ISETP.NE.AND P5, PT, R10, RZ, PT ;  /* 0x000000ff0a00720c */ /* 0x000fe20003fa5270 */
[----:B------:R-:W-:-:S12]  /*4cc0*/  @!P1 BRA `(.L_x_242) ;  /* 0x0000000000909947 */ /* 0x000fd80003800000 */
[----:B------:R-:W0:Y:S01]  /*4cd0*/  LDC.64 R24, c[0x0][0x380] ;  /* 0x0000e000ff187b82 */ /* 0x000e220000000a00 */
[----:B------:R-:W-:Y:S01]  /*4ce0*/  IADD3 R15, PT, PT, R20, R23, RZ ;  /* 0x00000017140f7210 */ /* 0x000fe20007ffe0ff */
[----:B------:R-:W-:-:S06]  /*4cf0*/  IMAD.IADD R27, R12, 0x1, R23 ;  /* 0x000000010c1b7824 */ /* 0x000fcc00078e0217 */
[----:B------:R-:W2:Y:S01]  /*4d00*/  LDC.64 R16, c[0x0][0x398] ;  /* 0x0000e600ff107b82 */ /* 0x000ea20000000a00 */
[----:B0-----:R-:W-:-:S07]  /*4d10*/  IMAD.WIDE.U32 R24, R15, 0x4, R24 ;  /* 0x000000040f187825 */ /* 0x001fce00078e0018 */
[----:B------:R-:W0:Y:S01]  /*4d20*/  LDC.64 R14, c[0x0][0x380] ;  /* 0x0000e000ff0e7b82 */ /* 0x000e220000000a00 */
[----:B------:R-:W3:Y:S01]  /*4d30*/  LDG.E R25, desc[UR8][R24.64] ;  /* 0x0000000818197981 */ /* 0x000ee2000c1e1900 */
[----:B--2---:R-:W-:-:S05]  /*4d40*/  IMAD.WIDE R16, R27, 0x4, R16 ;  /* 0x000000041b107825 */ /* 0x004fca00078e0210 */
[----:B------:R-:W3:Y:S04]  /*4d50*/  LDG.E R26, desc[UR8][R16.64] ;  /* 0x00000008101a7981 */ /* 0x000ee8000c1e1900 */
[----:B------:R-:W2:Y:S04]  /*4d60*/  LDG.E R28, desc[UR8][R16.64+0x8] ;  /* 0x00000808101c7981 */ /* 0x000ea8000c1e1900 */
[----:B------:R-:W4:Y:S01]  /*4d70*/  LDG.E R24, desc[UR8][R16.64+0xc] ;  /* 0x00000c0810187981 */ /* 0x000f22000c1e1900 */
[----:B---3--:R-:W-:Y:S01]  /*4d80*/  FFMA R22, R25, R26, R22 ;  /* 0x0000001a19167223 */ /* 0x008fe20000000016 */
[----:B------:R-:W-:-:S04]  /*4d90*/  IADD3 R26, P3, PT, R20, R23, RZ ;  /* 0x00000017141a7210 */ /* 0x000fc80007f7e0ff */
[----:B0-----:R-:W-:Y:S02]  /*4da0*/  LEA R14, P4, R26, R14, 0x2 ;  /* 0x0000000e1a0e7211 */ /* 0x001fe400078810ff */
[----:B------:R-:W-:-:S04]  /*4db0*/  IADD3.X R27, PT, PT, RZ, RZ, RZ, P3, !PT ;  /* 0x000000ffff1b7210 */ /* 0x000fc80001ffe4ff */
[----:B------:R-:W-:Y:S02]  /*4dc0*/  LEA.HI.X R15, R26, R15, R27, 0x2, P4 ;  /* 0x0000000f1a0f7211 */ /* 0x000fe400020f141b */
[----:B------:R-:W3:Y:S04]  /*4dd0*/  LDG.E R26, desc[UR8][R16.64+0x4] ;  /* 0x00000408101a7981 */ /* 0x000ee8000c1e1900 */
[----:B------:R-:W3:Y:S04]  /*4de0*/  LDG.E R27, desc[UR8][R14.64+0x4] ;  /* 0x000004080e1b7981 */ /* 0x000ee8000c1e1900 */
[----:B------:R-:W2:Y:S04]  /*4df0*/  LDG.E R25, desc[UR8][R14.64+0x8] ;  /* 0x000008080e197981 */ /* 0x000ea8000c1e1900 */
[----:B------:R-:W5:Y:S01]  /*4e00*/  LDG.E R29, desc[UR8][R14.64+0x1c] ;  /* 0x00001c080e1d7981 */ /* 0x000f62000c1e1900 */
[----:B---3--:R-:W-:-:S03]  /*4e10*/  FFMA R22, R27, R26, R22 ;  /* 0x0000001a1b167223 */ /* 0x008fc60000000016 */
[----:B------:R-:W3:Y:S01]  /*4e20*/  LDG.E R26, desc[UR8][R16.64+0x10] ;  /* 0x00001008101a7981 */ /* 0x000ee2000c1e1900 */
[----:B--2---:R-:W-:-:S03]  /*4e30*/  FFMA R22, R25, R28, R22 ;  /* 0x0000001c19167223 */ /* 0x004fc60000000016 */
[----:B------:R-:W4:Y:S04]  /*4e40*/  LDG.E R25, desc[UR8][R14.64+0xc] ;  /* 0x00000c080e197981 */ /* 0x000f28000c1e1900 */
[----:B------:R-:W3:Y:S04]  /*4e50*/  LDG.E R27, desc[UR8][R14.64+0x10] ;  /* 0x000010080e1b7981 */ /* 0x000ee8000c1e1900 */
[----:B------:R-:W5:Y:S01]  /*4e60*/  LDG.E R28, desc[UR8][R16.64+0x1c] ;  /* 0x00001c08101c7981 */ /* 0x000f62000c1e1900 */
[----:B----4-:R-:W-:-:S03]  /*4e70*/  FFMA R22, R25, R24, R22 ;  /* 0x0000001819167223 */ /* 0x010fc60000000016 */
[----:B------:R-:W2:Y:S04]  /*4e80*/  LDG.E R25, desc[UR8][R14.64+0x14] ;  /* 0x000014080e197981 */ /* 0x000ea8000c1e1900 */
[----:B------:R-:W2:Y:S01]  /*4e90*/  LDG.E R24, desc[UR8][R16.64+0x14] ;  /* 0x0000140810187981 */ /* 0x000ea2000c1e1900 */
[----:B---3--:R-:W-:-:S03]  /*4ea0*/  FFMA R26, R27, R26, R22 ;  /* 0x0000001a1b1a7223 */ /* 0x008fc60000000016 */
[----:B------:R-:W3:Y:S04]  /*4eb0*/  LDG.E R22, desc[UR8][R14.64+0x18] ;  /* 0x000018080e167981 */ /* 0x000ee8000c1e1900 */
[----:B------:R-:W3:Y:S01]  /*4ec0*/  LDG.E R27, desc[UR8][R16.64+0x18] ;  /* 0x00001808101b7981 */ /* 0x000ee2000c1e1900 */
[----:B------:R-:W-:Y:S01]  /*4ed0*/  IADD3 R23, PT, PT, R23, 0x8, RZ ;  /* 0x0000000817177810 */ /* 0x000fe20007ffe0ff */
[----:B--2---:R-:W-:-:S04]  /*4ee0*/  FFMA R25, R25, R24, R26 ;  /* 0x0000001819197223 */ /* 0x004fc8000000001a */
[----:B---3--:R-:W-:-:S04]  /*4ef0*/  FFMA R22, R22, R27, R25 ;  /* 0x0000001b16167223 */ /* 0x008fc80000000019 */
[----:B-----5:R-:W-:-:S07]  /*4f00*/  FFMA R22, R29, R28, R22 ;  /* 0x0000001c1d167223 */ /* 0x020fce0000000016 */
.L_x_242:
[----:B------:R-:W-:Y:S05]  /*4f10*/  @!P5 BRA `(.L_x_241) ;  /* 0x0000000000c8d947 */ /* 0x000fea0003800000 */
[----:B------:R-:W-:Y:S01]  /*4f20*/  ISETP.NE.AND P5, PT, R13, RZ, PT ;  /* 0x000000ff0d00720c */ /* 0x000fe20003fa5270 */
[----:B------:R-:W-:-:S12]  /*4f30*/  @!P2 BRA `(.L_x_243) ;  /* 0x000000000060a947 */ /* 0x000fd80003800000 */
[----:B------:R-:W0:Y:S01]  /*4f40*/  LDC.64 R24, c[0x0][0x380] ;  /* 0x0000e000ff187b82 */ /* 0x000e220000000a00 */
[-C--:B------:R-:W-:Y:S02]  /*4f50*/  IADD3 R15, PT, PT, R20, R23.reuse, RZ ;  /* 0x00000017140f7210 */ /* 0x080fe40007ffe0ff */
[----:B------:R-:W-:-:S05]  /*4f60*/  IADD3 R27, PT, PT, R12, R23, RZ ;  /* 0x000000170c1b7210 */ /* 0x000fca0007ffe0ff */
        /* <DEDUP_REMOVED lines=9> */
[----:B------:R-:W-:-:S02]  /*5000*/  IADD3 R26, P3, PT, R20, R23, RZ ;  /* 0x00000017141a7210 */ /* 0x000fc40007f7e0ff */
[----:B------:R-:W3:Y:S02]  /*5010*/  LDG.E R25, desc[UR8][R16.64+0x8] ;  /* 0x0000080810197981 */ /* 0x000ee4000c1e1900 */
[----:B0-----:R-:W-:Y:S01]  /*5020*/  LEA R14, P4, R26, R14, 0x2 ;  /* 0x0000000e1a0e7211 */ /* 0x001fe200078810ff */
[----:B------:R-:W-:-:S05]  /*5030*/  IMAD.X R27, RZ, RZ, RZ, P3 ;  /* 0x000000ffff1b7224 */ /* 0x000fca00018e06ff */
[----:B------:R-:W-:-:S05]  /*5040*/  LEA.HI.X R15, R26, R15, R27, 0x2, P4 ;  /* 0x0000000f1a0f7211 */ /* 0x000fca00020f141b */
[----:B------:R-:W2:Y:S04]  /*5050*/  LDG.E R27, desc[UR8][R14.64+0x4] ;  /* 0x000004080e1b7981 */ /* 0x000ea8000c1e1900 */
[----:B------:R-:W3:Y:S04]  /*5060*/  LDG.E R26, desc[UR8][R14.64+0x8] ;  /* 0x000008080e1a7981 */ /* 0x000ee8000c1e1900 */
[----:B------:R-:W4:Y:S01]  /*5070*/  LDG.E R28, desc[UR8][R14.64+0xc] ;  /* 0x00000c080e1c7981 */ /* 0x000f22000c1e1900 */
[----:B------:R-:W-:Y:S01]  /*5080*/  IADD3 R23, PT, PT, R23, 0x4, RZ ;  /* 0x0000000417177810 */ /* 0x000fe20007ffe0ff */
[----:B--2---:R-:W-:-:S04]  /*5090*/  FFMA R27, R27, R24, R22 ;  /* 0x000000181b1b7223 */ /* 0x004fc80000000016 */
[----:B---3--:R-:W-:-:S04]  /*50a0*/  FFMA R25, R26, R25, R27 ;  /* 0x000000191a197223 */ /* 0x008fc8000000001b */
[----:B----4-:R-:W-:-:S07]  /*50b0*/  FFMA R22, R28, R29, R25 ;  /* 0x0000001d1c167223 */ /* 0x010fce0000000019 */
.L_x_243:
[----:B------:R-:W-:Y:S05]  /*50c0*/  @!P5 BRA `(.L_x_241) ;  /* 0x00000000005cd947 */ /* 0x000fea0003800000 */
[----:B------:R-:W0:Y:S01]  /*50d0*/  LDC.64 R16, c[0x0][0x380] ;  /* 0x0000e000ff107b82 */ /* 0x000e220000000a00 */
[-C--:B------:R-:W-:Y:S02]  /*50e0*/  IADD3 R25, PT, PT, R20, R23.reuse, RZ ;  /* 0x0000001714197210 */ /* 0x080fe40007ffe0ff */
[----:B------:R-:W-:-:S05]  /*50f0*/  IADD3 R27, PT, PT, R12, R23, RZ ;  /* 0x000000170c1b7210 */ /* 0x000fca0007ffe0ff */
[----:B------:R-:W2:Y:S01]  /*5100*/  LDC.64 R14, c[0x0][0x398] ;  /* 0x0000e600ff0e7b82 */ /* 0x000ea20000000a00 */
[----:B0-----:R-:W-:-:S06]  /*5110*/  IMAD.WIDE.U32 R16, R25, 0x4, R16 ;  /* 0x0000000419107825 */ /* 0x001fcc00078e0010 */
[----:B------:R-:W3:Y:S01]  /*5120*/  LDG.E R17, desc[UR8][R16.64] ;  /* 0x0000000810117981 */ /* 0x000ee2000c1e1900 */
[----:B--2---:R-:W-:-:S05]  /*5130*/  IMAD.WIDE R14, R27, 0x4, R14 ;  /* 0x000000041b0e7825 */ /* 0x004fca00078e020e */
[----:B------:R-:W3:Y:S01]  /*5140*/  LDG.E R24, desc[UR8][R14.64] ;  /* 0x000000080e187981 */ /* 0x000ee2000c1e1900 */
[----:B------:R-:W-:Y:S01]  /*5150*/  ISETP.NE.AND P3, PT, R13, 0x1, PT ;  /* 0x000000010d00780c */ /* 0x000fe20003f65270 */
[----:B---3--:R-:W-:-:S12]  /*5160*/  FFMA R22, R17, R24, R22 ;  /* 0x0000001811167223 */ /* 0x008fd80000000016 */
[----:B------:R-:W-:Y:S05]  /*5170*/  @!P3 BRA `(.L_x_241) ;  /* 0x000000000030b947 */ /* 0x000fea0003800000 */
[----:B------:R-:W0:Y:S01]  /*5180*/  LDC.64 R16, c[0x0][0x380] ;  /* 0x0000e000ff107b82 */ /* 0x000e220000000a00 */
[----:B------:R-:W-:Y:S02]  /*5190*/  IADD3 R20, P3, PT, R20, R23, RZ ;  /* 0x0000001714147210 */ /* 0x000fe40007f7e0ff */
[----:B------:R-:W-:Y:S02]  /*51a0*/  ISETP.NE.AND P4, PT, R13, 0x2, PT ;  /* 0x000000020d00780c */ /* 0x000fe40003f85270 */
[----:B------:R-:W-:-:S11]  /*51b0*/  IADD3.X R23, PT, PT, RZ, RZ, RZ, P3, !PT ;  /* 0x000000ffff177210 */ /* 0x000fd60001ffe4ff */
[----:B------:R-:W2:Y:S01]  /*51c0*/  @P4 LDG.E R24, desc[UR8][R14.64+0x8] ;  /* 0x000008080e184981 */ /* 0x000ea2000c1e1900 */
[----:B0-----:R-:W-:-:S04]  /*51d0*/  LEA R16, P3, R20, R16, 0x2 ;  /* 0x0000001014107211 */ /* 0x001fc800078610ff */
[----:B------:R-:W-:Y:S02]  /*51e0*/  LEA.HI.X R17, R20, R17, R23, 0x2, P3 ;  /* 0x0000001114117211 */ /* 0x000fe400018f1417 */
[----:B------:R-:W3:Y:S04]  /*51f0*/  LDG.E R20, desc[UR8][R14.64+0x4] ;  /* 0x000004080e147981 */ /* 0x000ee8000c1e1900 */
[----:B------:R-:W3:Y:S04]  /*5200*/  LDG.E R23, desc[UR8][R16.64+0x4] ;  /* 0x0000040810177981 */ /* 0x000ee8000c1e1900 */
[----:B------:R-:W2:Y:S01]  /*5210*/  @P4 LDG.E R25, desc[UR8][R16.64+0x8] ;  /* 0x0000080810194981 */ /* 0x000ea2000c1e1900 */
[----:B---3--:R-:W-:-:S04]  /*5220*/  FFMA R22, R23, R20, R22 ;  /* 0x0000001417167223 */ /* 0x008fc80000000016 */
[----:B--2---:R-:W-:-:S07]  /*5230*/  @P4 FFMA R22, R25, R24, R22 ;  /* 0x0000001819164223 */ /* 0x004fce0000000016 */
.L_x_241:
[----:B------:R-:W0:Y:S01]  /*5240*/  LDCU UR7, c[0x0][0x3c4] ;  /* 0x00007880ff0777ac */ /* 0x000e220008000800 */
[----:B------:R-:W-:Y:S02]  /*5250*/  VIADD R18, R18, 0x1 ;  /* 0x0000000112127836 */ /* 0x000fe40000000000 */
[----:B-1----:R-:W-:-:S03]  /*5260*/  FFMA R0, R21, R22, R0 ;  /* 0x0000001615007223 */ /* 0x002fc60000000000 */
[----:B0-----:R-:W-:-:S13]  /*5270*/  ISETP.NE.AND P3, PT, R18, UR7, PT ;  /* 0x0000000712007c0c */ /* 0x001fda000bf65270 */
[----:B------:R-:W-:Y:S05]  /*5280*/  @!P3 BRA `(.L_x_237) ;  /* 0x0000000000ecb947 */ /* 0x000fea0003800000 */
[----:B------:R-:W-:Y:S05]  /*5290*/  BRA `(.L_x_244) ;  /* 0xfffffff400587947 */ /* 0x000fea000383ffff */
.L_x_238:
[C---:B------:R-:W-:Y:S02]  /*52a0*/  IADD3 R0, PT, PT, R8.reuse, -0x1, RZ ;  /* 0xffffffff08007810 */ /* 0x040fe40007ffe0ff */
[----:B------:R-:W-:Y:S02]  /*52b0*/  LOP3.LUT R14, R8, 0x7, RZ, 0xc0, !PT ;  /* 0x00000007080e7812 */ /* 0x000fe400078ec0ff */
[----:B------:R-:W-:Y:S01]  /*52c0*/  ISETP.GE.U32.AND P0, PT, R0, 0x7, PT ;  /* 0x000000070000780c */ /* 0x000fe20003f06070 */
[----:B------:R-:W-:Y:S01]  /*52d0*/  HFMA2 R0, -RZ, RZ, 0, 0 ;  /* 0x00000000ff007431 */ /* 0x000fe200000001ff */
[----:B------:R-:W-:Y:S02]  /*52e0*/  ISETP.NE.AND P1, PT, R14, RZ, PT ;  /* 0x000000ff0e00720c */ /* 0x000fe40003f25270 */
[----:B------:R-:W-:-:S09]  /*52f0*/  MOV R4, RZ ;  /* 0x000000ff00047202 */ /* 0x000fd20000000f00 */
[----:B------:R-:W-:Y:S05]  /*5300*/  @!P0 BRA `(.L_x_245) ;  /* 0x00000000005c8947 */ /* 0x000fea0003800000 */
[----:B------:R-:W-:Y:S01]  /*5310*/  LOP3.LUT R4, R8, 0x7ffffff8, RZ, 0xc0, !PT ;  /* 0x7ffffff808047812 */ /* 0x000fe200078ec0ff */
[----:B------:R-:W-:Y:S01]  /*5320*/  IMAD.MOV.U32 R10, RZ, RZ, RZ ;  /* 0x000000ffff0a7224 */ /* 0x000fe200078e00ff */
[----:B------:R-:W-:-:S07]  /*5330*/  MOV R0, RZ ;  /* 0x000000ff00007202 */ /* 0x000fce0000000f00 */
.L_x_246:
[C---:B------:R-:W-:Y:S02]  /*5340*/  LEA R11, R10.reuse, R5, 0x2 ;  /* 0x000000050a0b7211 */ /* 0x040fe400078e10ff */
[----:B------:R-:W-:-:S03]  /*5350*/  IADD3 R10, PT, PT, R10, 0x8, RZ ;  /* 0x000000080a0a7810 */ /* 0x000fc60007ffe0ff */
[----:B------:R-:W0:Y:S01]  /*5360*/  LDS R13, [R11] ;  /* 0x000000000b0d7984 */ /* 0x000e220000000800 */
[----:B------:R-:W-:-:S03]  /*5370*/  ISETP.NE.AND P0, PT, R10, R4, PT ;  /* 0x000000040a00720c */ /* 0x000fc60003f05270 */
[----:B------:R-:W1:Y:S04]  /*5380*/  LDS R12, [R11+0x4] ;  /* 0x000004000b0c7984 */ /* 0x000e680000000800 */
[----:B------:R-:W2:Y:S04]  /*5390*/  LDS R15, [R11+0x8] ;  /* 0x000008000b0f7984 */ /* 0x000ea80000000800 */
[----:B------:R-:W3:Y:S04]  /*53a0*/  LDS R17, [R11+0xc] ;  /* 0x00000c000b117984 */ /* 0x000ee80000000800 */
[----:B------:R-:W4:Y:S04]  /*53b0*/  LDS R19, [R11+0x10] ;  /* 0x000010000b137984 */ /* 0x000f280000000800 */
[----:B------:R-:W5:Y:S04]  /*53c0*/  LDS R21, [R11+0x14] ;  /* 0x000014000b157984 */ /* 0x000f680000000800 */
[----:B------:R-:W5:Y:S04]  /*53d0*/  LDS R23, [R11+0x18] ;  /* 0x000018000b177984 */ /* 0x000f680000000800 */
[----:B------:R-:W5:Y:S01]  /*53e0*/  LDS R25, [R11+0x1c] ;  /* 0x00001c000b197984 */ /* 0x000f620000000800 */
[----:B0-----:R-:W-:-:S04]  /*53f0*/  FFMA R13, RZ, R13, R0 ;  /* 0x0000000dff0d7223 */ /* 0x001fc80000000000 */
[----:B-1----:R-:W-:-:S04]  /*5400*/  FFMA R12, RZ, R12, R13 ;  /* 0x0000000cff0c7223 */ /* 0x002fc8000000000d */
[----:B--2---:R-:W-:-:S04]  /*5410*/  FFMA R12, RZ, R15, R12 ;  /* 0x0000000fff0c7223 */ /* 0x004fc8000000000c */
[----:B---3--:R-:W-:-:S04]  /*5420*/  FFMA R12, RZ, R17, R12 ;  /* 0x00000011ff0c7223 */ /* 0x008fc8000000000c */
[----:B----4-:R-:W-:-:S04]  /*5430*/  FFMA R12, RZ, R19, R12 ;  /* 0x00000013ff0c7223 */ /* 0x010fc8000000000c */
[----:B-----5:R-:W-:-:S04]  /*5440*/  FFMA R12, RZ, R21, R12 ;  /* 0x00000015ff0c7223 */ /* 0x020fc8000000000c */
[----:B------:R-:W-:-:S04]  /*5450*/  FFMA R12, RZ, R23, R12 ;  /* 0x00000017ff0c7223 */ /* 0x000fc8000000000c */
[----:B------:R-:W-:Y:S01]  /*5460*/  FFMA R0, RZ, R25, R12 ;  /* 0x00000019ff007223 */ /* 0x000fe2000000000c */
[----:B------:R-:W-:Y:S06]  /*5470*/  @P0 BRA `(.L_x_246) ;  /* 0xfffffffc00b00947 */ /* 0x000fec000383ffff */
.L_x_245:
[----:B------:R-:W-:Y:S05]  /*5480*/  @!P1 BRA `(.L_x_237) ;  /* 0x00000000006c9947 */ /* 0x000fea0003800000 */
[----:B------:R-:W-:Y:S02]  /*5490*/  ISETP.GE.U32.AND P0, PT, R14, 0x4, PT ;  /* 0x000000040e00780c */ /* 0x000fe40003f06070 */
[----:B------:R-:W-:-:S04]  /*54a0*/  LOP3.LUT R13, R8, 0x3, RZ, 0xc0, !PT ;  /* 0x00000003080d7812 */ /* 0x000fc800078ec0ff */
[----:B------:R-:W-:-:S07]  /*54b0*/  ISETP.NE.AND P1, PT, R13, RZ, PT ;  /* 0x000000ff0d00720c */ /* 0x000fce0003f25270 */
[----:B------:R-:W-:Y:S06]  /*54c0*/  @!P0 BRA `(.L_x_247) ;  /* 0x0000000000288947 */ /* 0x000fec0003800000 */
[C---:B------:R-:W-:Y:S02]  /*54d0*/  LEA R10, R4.reuse, R5, 0x2 ;  /* 0x00000005040a7211 */ /* 0x040fe400078e10ff */
[----:B------:R-:W-:-:S03]  /*54e0*/  IADD3 R4, PT, PT, R4, 0x4, RZ ;  /* 0x0000000404047810 */ /* 0x000fc60007ffe0ff */
[----:B------:R-:W0:Y:S04]  /*54f0*/  LDS R11, [R10] ;  /* 0x000000000a0b7984 */ /* 0x000e280000000800 */
[----:B------:R-:W1:Y:S04]  /*5500*/  LDS R12, [R10+0x4] ;  /* 0x000004000a0c7984 */ /* 0x000e680000000800 */
[----:B------:R-:W2:Y:S04]  /*5510*/  LDS R14, [R10+0x8] ;  /* 0x000008000a0e7984 */ /* 0x000ea80000000800 */
[----:B------:R-:W3:Y:S01]  /*5520*/  LDS R16, [R10+0xc] ;  /* 0x00000c000a107984 */ /* 0x000ee20000000800 */
[----:B0-----:R-:W-:-:S04]  /*5530*/  FFMA R11, RZ, R11, R0 ;  /* 0x0000000bff0b7223 */ /* 0x001fc80000000000 */
[----:B-1----:R-:W-:-:S04]  /*5540*/  FFMA R11, RZ, R12, R11 ;  /* 0x0000000cff0b7223 */ /* 0x002fc8000000000b */
[----:B--2---:R-:W-:-:S04]  /*5550*/  FFMA R11, RZ, R14, R11 ;  /* 0x0000000eff0b7223 */ /* 0x004fc8000000000b */
[----:B---3--:R-:W-:-:S07]  /*5560*/  FFMA R0, RZ, R16, R11 ;  /* 0x00000010ff007223 */ /* 0x008fce000000000b */
.L_x_247:
[----:B------:R-:W-:Y:S05]  /*5570*/  @!P1 BRA `(.L_x_237) ;  /* 0x0000000000309947 */ /* 0x000fea0003800000 */
[----:B------:R-:W-:Y:S02]  /*5580*/  ISETP.NE.AND P0, PT, R13, 0x1, PT ;  /* 0x000000010d00780c */ /* 0x000fe40003f05270 */
[----:B------:R-:W-:-:S04]  /*5590*/  LOP3.LUT R8, R8, 0x1, RZ, 0xc0, !PT ;  /* 0x0000000108087812 */ /* 0x000fc800078ec0ff */
[----:B------:R-:W-:-:S07]  /*55a0*/  ISETP.NE.U32.AND P1, PT, R8, 0x1, PT ;  /* 0x000000010800780c */ /* 0x000fce0003f25070 */
[C---:B------:R-:W-:Y:S01]  /*55b0*/  @P0 IMAD R8, R4.reuse, 0x4, R5 ;  /* 0x0000000404080824 */ /* 0x040fe200078e0205 */
[----:B------:R-:W-:-:S04]  /*55c0*/  @P0 IADD3 R4, PT, PT, R4, 0x2, RZ ;  /* 0x0000000204040810 */ /* 0x000fc80007ffe0ff */
[----:B------:R-:W0:Y:S01]  /*55d0*/  @P0 LDS R11, [R8] ;  /* 0x00000000080b0984 */ /* 0x000e220000000800 */
[----:B------:R-:W-:-:S03]  /*55e0*/  @!P1 LEA R4, R4, R5, 0x2 ;  /* 0x0000000504049211 */ /* 0x000fc600078e10ff */
[----:B------:R-:W1:Y:S04]  /*55f0*/  @P0 LDS R10, [R8+0x4] ;  /* 0x00000400080a0984 */ /* 0x000e680000000800 */
[----:B------:R-:W2:Y:S01]  /*5600*/  @!P1 LDS R5, [R4] ;  /* 0x0000000004059984 */ /* 0x000ea20000000800 */
[----:B0-----:R-:W-:-:S04]  /*5610*/  @P0 FFMA R11, RZ, R11, R0 ;  /* 0x0000000bff0b0223 */ /* 0x001fc80000000000 */
[----:B-1----:R-:W-:-:S04]  /*5620*/  @P0 FFMA R0, RZ, R10, R11 ;  /* 0x0000000aff000223 */ /* 0x002fc8000000000b */
[----:B--2---:R-:W-:-:S07]  /*5630*/  @!P1 FFMA R0, RZ, R5, R0 ;  /* 0x00000005ff009223 */ /* 0x004fce0000000000 */
.L_x_237:
[----:B------:R0:W-:Y:S02]  /*5640*/  STS [R9], R0 ;  /* 0x0000000009007388 */ /* 0x0001e40000000800 */
.L_x_236:
[----:B------:R-:W-:Y:S05]  /*5650*/  BSYNC.RECONVERGENT B0 ;  /* 0x0000000000007941 */ /* 0x000fea0003800200 */
.L_x_235:
[----:B------:R-:W1:Y:S01]  /*5660*/  LDCU UR5, c[0x0][0x3c8] ;  /* 0x00007900ff0577ac */ /* 0x000e620008000800 */
[----:B------:R-:W-:Y:S01]  /*5670*/  BAR.SYNC.DEFER_BLOCKING 0x0 ;  /* 0x0000000000007b1d */ /* 0x000fe20000010000 */
[----:B------:R-:W-:-:S05]  /*5680*/  ISETP.GE.AND P2, PT, R3, R2, PT ;  /* 0x000000020300720c */ /* 0x000fca0003f46270 */
[----:B------:R-:W-:Y:S01]  /*5690*/  BSSY.RECONVERGENT B0, `(.L_x_248) ;  /* 0x000000b000007945 */ /* 0x000fe20003800200 */
[C---:B-1----:R-:W-:Y:S02]  /*56a0*/  ISETP.GE.OR P1, PT, R3.reuse, UR5, P2 ;  /* 0x0000000503007c0c */ /* 0x042fe40009726670 */
[----:B------:R-:W-:-:S11]  /*56b0*/  ISETP.GE.AND P0, PT, R3, UR5, PT ;  /* 0x0000000503007c0c */ /* 0x000fd6000bf06270 */
[----:B------:R-:W-:Y:S05]  /*56c0*/  @P1 BRA `(.L_x_249) ;  /* 0x00000000001c1947 */ /* 0x000fea0003800000 */
[----:B------:R-:W1:Y:S01]  /*56d0*/  LDC.64 R4, c[0x0][0x380] ;  /* 0x0000e000ff047b82 */ /* 0x000e620000000a00 */
[----:B------:R-:W-:-:S05]  /*56e0*/  IADD3 R11, PT, PT, R6, R3, RZ ;  /* 0x00000003060b7210 */ /* 0x000fca0007ffe0ff */
[----:B-1----:R-:W-:Y:S02]  /*56f0*/  IMAD.WIDE R4, R11, 0x4, R4 ;  /* 0x000000040b047825 */ /* 0x002fe400078e0204 */
[----:B------:R-:W0:Y:S04]  /*5700*/  LDS R11, [R9] ;  /* 0x00000000090b7984 */ /* 0x000e280000000800 */
[----:B------:R-:W0:Y:S02]  /*5710*/  LDG.E R4, desc[UR8][R4.64] ;  /* 0x0000000804047981 */ /* 0x000e24000c1e1900 */
[----:B0-----:R-:W-:-:S05]  /*5720*/  FADD R0, R4, R11 ;  /* 0x0000000b04007221 */ /* 0x001fca0000000000 */
[----:B------:R1:W-:Y:S02]  /*5730*/  STS [R9], R0 ;  /* 0x0000000009007388 */ /* 0x0003e40000000800 */
.L_x_249:
[----:B------:R-:W-:Y:S05]  /*5740*/  BSYNC.RECONVERGENT B0 ;  /* 0x0000000000007941 */ /* 0x000fea0003800200 */
.L_x_248:
[----:B------:R-:W-:Y:S06]  /*5750*/  BAR.SYNC.DEFER_BLOCKING 0x0 ;  /* 0x0000000000007b1d */ /* 0x000fec0000010000 */
[----:B------:R-:W-:Y:S05]  /*5760*/  @P0 EXIT ;  /* 0x000000000000094d */ /* 0x000fea0003800000 */
[----:B01----:R-:W-:Y:S01]  /*5770*/  HFMA2 R0, -RZ, RZ, 0, 0 ;  /* 0x00000000ff007431 */ /* 0x003fe200000001ff */
[----:B------:R-:W-:Y:S05]  /*5780*/  BSSY B0, `(.L_x_250) ;  /* 0x0000025000007945 */ /* 0x000fea0003800000 */
[----:B------:R-:W0:Y:S04]  /*5790*/  @!P2 LDS R0, [R9] ;  /* 0x000000000900a984 */ /* 0x000e280000000800 */
[----:B0-----:R-:W0:Y:S02]  /*57a0*/  SHFL.DOWN PT, R5, R0, 0x10, 0x1f ;  /* 0x0a001f0000057f89 */ /* 0x001e2400000e0000 */
[----:B0-----:R-:W-:-:S05]  /*57b0*/  FADD R10, R5, R0 ;  /* 0x00000000050a7221 */ /* 0x001fca0000000000 */
[----:B------:R-:W0:Y:S02]  /*57c0*/  SHFL.DOWN PT, R5, R10, 0x8, 0x1f ;  /* 0x09001f000a057f89 */ /* 0x000e2400000e0000 */
[----:B0-----:R-:W-:Y:S01]  /*57d0*/  FADD R11, R10, R5 ;  /* 0x000000050a0b7221 */ /* 0x001fe20000000000 */
[----:B------:R-:W-:-:S04]  /*57e0*/  IMAD R5, R2, 0x4, R7 ;  /* 0x0000000402057824 */ /* 0x000fc800078e0207 */
[----:B------:R-:W0:Y:S01]  /*57f0*/  SHFL.DOWN PT, R4, R11, 0x4, 0x1f ;  /* 0x08801f000b047f89 */ /* 0x000e2200000e0000 */
[----:B------:R-:W-:Y:S01]  /*5800*/  LEA.HI R8, R3, R5, RZ, 0x1d ;  /* 0x0000000503087211 */ /* 0x000fe200078fe8ff */
[----:B0-----:R-:W-:-:S05]  /*5810*/  FADD R13, R11, R4 ;  /* 0x000000040b0d7221 */ /* 0x001fca0000000000 */
[----:B------:R-:W0:Y:S02]  /*5820*/  SHFL.DOWN PT, R4, R13, 0x2, 0x1f ;  /* 0x08401f000d047f89 */ /* 0x000e2400000e0000 */
[----:B0-----:R-:W-:Y:S01]  /*5830*/  FADD R14, R13, R4 ;  /* 0x000000040d0e7221 */ /* 0x001fe20000000000 */
[----:B------:R-:W-:-:S04]  /*5840*/  LOP3.LUT P0, R4, R3, 0x1f, RZ, 0xc0, !PT ;  /* 0x0000001f03047812 */ /* 0x000fc8000780c0ff */
[----:B------:R-:W0:Y:S01]  /*5850*/  SHFL.DOWN PT, R15, R14, 0x1, 0x1f ;  /* 0x08201f000e0f7f89 */ /* 0x000e2200000e0000 */
[----:B------:R-:W-:Y:S01]  /*5860*/  LEA R12, R4, R5, 0x2 ;  /* 0x00000005040c7211 */ /* 0x000fe200078e10ff */
[----:B0-----:R-:W-:-:S07]  /*5870*/  FADD R16, R14, R15 ;  /* 0x0000000f0e107221 */ /* 0x001fce0000000000 */
[----:B------:R0:W-:Y:S01]  /*5880*/  @!P0 STS [R8], R16 ;  /* 0x0000001008008388 */ /* 0x0001e20000000800 */
[----:B------:R-:W-:Y:S01]  /*5890*/  BAR.SYNC.DEFER_BLOCKING 0x0 ;  /* 0x0000000000007b1d */ /* 0x000fe20000010000 */
[----:B------:R-:W-:-:S13]  /*58a0*/  ISETP.GT.U32.AND P0, PT, R3, 0x1f, PT ;  /* 0x0000001f0300780c */ /* 0x000fda0003f04070 */
[----:B0-----:R-:W-:Y:S05]  /*58b0*/  @P0 BRA `(.L_x_251) ;  /* 0x0000000000440947 */ /* 0x001fea0003800000 */
[----:B------:R-:W0:Y:S01]  /*58c0*/  LDCU UR4, c[0x0][0x360] ;  /* 0x00006c00ff0477ac */ /* 0x000e220008000800 */
[----:B------:R-:W-:Y:S01]  /*58d0*/  MOV R0, RZ ;  /* 0x000000ff00007202 */ /* 0x000fe20000000f00 */
        /* <DEDUP_REMOVED lines=14> */
.L_x_269:
[----:B--2---:R-:W-:-:S07]  /*59c0*/  FADD R16, R14, R13 ;  /* 0x0000000d0e107221 */ /* 0x004fce0000000000 */
.L_x_251:
[----:B------:R-:W-:Y:S05]  /*59d0*/  BSYNC B0 ;  /* 0x0000000000007941 */ /* 0x000fea0003800000 */
.L_x_250:
        /* <DEDUP_REMOVED lines=12> */
[----:B------:R-:W-:Y:S02]  /*5aa0*/  MOV R0, R16 ;  /* 0x0000001000007202 */ /* 0x000fe40000000f00 */
[----:B------:R-:W-:-:S07]  /*5ab0*/  MOV R10, 0x5ad0 ;  /* 0x00005ad0000a7802 */ /* 0x000fce0000000f00 */
[----:B01----:R-:W-:Y:S05]  /*5ac0*/  CALL.REL.NOINC `($__internal_5_$__cuda_sm3x_div_rn_noftz_f32_slowpath) ;  /* 0x0000000c00ec7944 */ /* 0x003fea0003c00000 */
.L_x_255:
[----:B------:R-:W-:Y:S05]  /*5ad0*/  BSYNC.RECONVERGENT B0 ;  /* 0x0000000000007941 */ /* 0x000fea0003800200 */
.L_x_254:
[----:B------:R2:W-:Y:S02]  /*5ae0*/  STS [R5], R0 ;  /* 0x0000000005007388 */ /* 0x0005e40000000800 */
.L_x_253:
[----:B------:R-:W-:Y:S05]  /*5af0*/  WARPSYNC.ALL ;  /* 0x0000000000007948 */ /* 0x000fea0003800000 */
[----:B------:R-:W-:Y:S01]  /*5b00*/  ISETP.GE.AND P0, PT, R3, R2, PT ;  /* 0x000000020300720c */ /* 0x000fe20003f06270 */
[----:B------:R-:W-:Y:S01]  /*5b10*/  BAR.SYNC.DEFER_BLOCKING 0x0 ;  /* 0x0000000000007b1d */ /* 0x000fe20000010000 */
[----:B--2---:R-:W-:-:S05]  /*5b20*/  HFMA2 R0, -RZ, RZ, 0, 0 ;  /* 0x00000000ff007431 */ /* 0x004fca00000001ff */
[----:B------:R-:W-:Y:S06]  /*5b30*/  LDS R16, [R5] ;  /* 0x0000000005107984 */ /* 0x000fec0000000800 */
[----:B------:R-:W2:Y:S02]  /*5b40*/  @!P0 LDS R11, [R9] ;  /* 0x00000000090b8984 */ /* 0x000ea40000000800 */
[----:B--2---:R-:W-:-:S04]  /*5b50*/  @!P0 FADD R11, -R16, R11 ;  /* 0x0000000b100b8221 */ /* 0x004fc80000000100 */
[----:B------:R-:W-:Y:S01]  /*5b60*/  @!P0 FMUL R0, R11, R11 ;  /* 0x0000000b0b008220 */ /* 0x000fe20000400000 */
[----:B------:R-:W-:-:S04]  /*5b70*/  ISETP.NE.AND P0, PT, R4, RZ, PT ;  /* 0x000000ff0400720c */ /* 0x000fc80003f05270 */
[----:B------:R-:W2:Y:S02]  /*5b80*/  SHFL.DOWN PT, R11, R0, 0x10, 0x1f ;  /* 0x0a001f00000b7f89 */ /* 0x000ea400000e0000 */
[----:B--2---:R-:W-:-:S05]  /*5b90*/  FADD R11, R11, R0 ;  /* 0x000000000b0b7221 */ /* 0x004fca0000000000 */
[----:B------:R-:W2:Y:S02]  /*5ba0*/  SHFL.DOWN PT, R10, R11, 0x8, 0x1f ;  /* 0x09001f000b0a7f89 */ /* 0x000ea400000e0000 */
[----:B--2---:R-:W-:-:S05]  /*5bb0*/  FADD R10, R11, R10 ;  /* 0x0000000a0b0a7221 */ /* 0x004fca0000000000 */
[----:B------:R-:W2:Y:S02]  /*5bc0*/  SHFL.DOWN PT, R13, R10, 0x4, 0x1f ;  /* 0x08801f000a0d7f89 */ /* 0x000ea400000e0000 */
[----:B--2---:R-:W-:-:S05]  /*5bd0*/  FADD R13, R10, R13 ;  /* 0x0000000d0a0d7221 */ /* 0x004fca0000000000 */
[----:B-1----:R-:W1:Y:S02]  /*5be0*/  SHFL.DOWN PT, R14, R13, 0x2, 0x1f ;  /* 0x08401f000d0e7f89 */ /* 0x002e6400000e0000 */
        /* <DEDUP_REMOVED lines=8> */
[----:B------:R-:W-:Y:S01]  /*5c70*/  IMAD.MOV.U32 R0, RZ, RZ, RZ ;  /* 0x000000ffff007224 */ /* 0x000fe200078e00ff */
[----:B------:R-:W-:Y:S01]  /*5c80*/  ISETP.NE.AND P4, PT, R3, RZ, PT ;  /* 0x000000ff0300720c */ /* 0x000fe20003f85270 */
[----:B-1----:R-:W-:-:S06]  /*5c90*/  USHF.R.U32.HI UR4, URZ, 0x5, UR4 ;  /* 0x00000005ff047899 */ /* 0x002fcc0008011604 */
[----:B------:R-:W-:Y:S01]  /*5ca0*/  ISETP.GE.U32.AND P0, PT, R4, UR4, PT ;  /* 0x0000000404007c0c */ /* 0x000fe2000bf06070 */
[----:B------:R-:W-:-:S12]  /*5cb0*/  UMOV UR4, 0xffffffff ;  /* 0xffffffff00047882 */ /* 0x000fd80000000000 */
[----:B------:R1:W2:Y:S01]  /*5cc0*/  @!P0 LDS R0, [R12] ;  /* 0x000000000c008984 */ /* 0x0002a20000000800 */
[----:B------:R-:W-:Y:S05]  /*5cd0*/  BRA.DIV UR4, `(.L_x_257) ;  /* 0x0000000604b07947 */ /* 0x000fea000b800000 */
[----:B--2---:R-:W2:Y:S02]  /*5ce0*/  SHFL.DOWN PT, R11, R0, 0x10, 0x1f ;  /* 0x0a001f00000b7f89 */ /* 0x004ea400000e0000 */
[----:B--2---:R-:W-:-:S05]  /*5cf0*/  FADD R11, R11, R0 ;  /* 0x000000000b0b7221 */ /* 0x004fca0000000000 */
[----:B------:R-:W2:Y:S02]  /*5d00*/  SHFL.DOWN PT, R4, R11, 0x8, 0x1f ;  /* 0x09001f000b047f89 */ /* 0x000ea400000e0000 */
[----:B--2---:R-:W-:-:S05]  /*5d10*/  FADD R4, R11, R4 ;  /* 0x000000040b047221 */ /* 0x004fca0000000000 */
[----:B------:R-:W2:Y:S02]  /*5d20*/  SHFL.DOWN PT, R13, R4, 0x4, 0x1f ;  /* 0x08801f00040d7f89 */ /* 0x000ea400000e0000 */
[----:B--2---:R-:W-:-:S05]  /*5d30*/  FADD R13, R4, R13 ;  /* 0x0000000d040d7221 */ /* 0x004fca0000000000 */
[----:B------:R-:W2:Y:S02]  /*5d40*/  SHFL.DOWN PT, R8, R13, 0x2, 0x1f ;  /* 0x08401f000d087f89 */ /* 0x000ea400000e0000 */
[----:B--2---:R-:W-:-:S05]  /*5d50*/  FADD R8, R13, R8 ;  /* 0x000000080d087221 */ /* 0x004fca0000000000 */
[----:B------:R2:W3:Y:S02]  /*5d60*/  SHFL.DOWN PT, R15, R8, 0x1, 0x1f ;  /* 0x08201f00080f7f89 */ /* 0x0004e400000e0000 */
.L_x_275:
[----:B------:R-:W4:Y:S01]  /*5d70*/  MUFU.RCP R0, R7 ;  /* 0x0000000700007308 */ /* 0x000f220000001000 */
[----:B--23--:R-:W-:Y:S01]  /*5d80*/  FADD R8, R8, R15 ;  /* 0x0000000f08087221 */ /* 0x00cfe20000000000 */
[----:B------:R-:W-:Y:S06]  /*5d90*/  BSSY.RECONVERGENT B0, `(.L_x_258) ;  /* 0x000000b000007945 */ /* 0x000fec0003800200 */
[----:B------:R-:W2:Y:S01]  /*5da0*/  FCHK P0, R8, R7 ;  /* 0x0000000708007302 */ /* 0x000ea20000000000 */
[----:B----4-:R-:W-:-:S04]  /*5db0*/  FFMA R11, -R7, R0, 1 ;  /* 0x3f800000070b7423 */ /* 0x010fc80000000100 */
[----:B------:R-:W-:-:S04]  /*5dc0*/  FFMA R0, R0, R11, R0 ;  /* 0x0000000b00007223 */ /* 0x000fc80000000000 */
[----:B------:R-:W-:-:S04]  /*5dd0*/  FFMA R4, R0, R8, RZ ;  /* 0x0000000800047223 */ /* 0x000fc800000000ff */
[----:B------:R-:W-:-:S04]  /*5de0*/  FFMA R11, -R7, R4, R8 ;  /* 0x00000004070b7223 */ /* 0x000fc80000000108 */
[----:B------:R-:W-:Y:S01]  /*5df0*/  FFMA R0, R0, R11, R4 ;  /* 0x0000000b00007223 */ /* 0x000fe20000000004 */
[----:B--2---:R-:W-:Y:S06]  /*5e00*/  @!P0 BRA `(.L_x_259) ;  /* 0x00000000000c8947 */ /* 0x004fec0003800000 */
[----:B------:R-:W-:Y:S02]  /*5e10*/  MOV R0, R8 ;  /* 0x0000000800007202 */ /* 0x000fe40000000f00 */
[----:B------:R-:W-:-:S07]  /*5e20*/  MOV R10, 0x5e40 ;  /* 0x00005e40000a7802 */ /* 0x000fce0000000f00 */
[----:B01----:R-:W-:Y:S05]  /*5e30*/  CALL.REL.NOINC `($__internal_5_$__cuda_sm3x_div_rn_noftz_f32_slowpath) ;  /* 0x0000000c00107944 */ /* 0x003fea0003c00000 */
.L_x_259:
[----:B------:R-:W-:Y:S05]  /*5e40*/  BSYNC.RECONVERGENT B0 ;  /* 0x0000000000007941 */ /* 0x000fea0003800200 */
.L_x_258:
[----:B------:R2:W-:Y:S02]  /*5e50*/  @!P4 STS [R5], R0 ;  /* 0x000000000500c388 */ /* 0x0005e40000000800 */
.L_x_256:
[----:B------:R-:W-:Y:S05]  /*5e60*/  WARPSYNC.ALL ;  /* 0x0000000000007948 */ /* 0x000fea0003800000 */
[----:B------:R-:W-:Y:S01]  /*5e70*/  BAR.SYNC.DEFER_BLOCKING 0x0 ;  /* 0x0000000000007b1d */ /* 0x000fe20000010000 */
[----:B------:R-:W-:-:S13]  /*5e80*/  ISETP.GE.AND P0, PT, R3, R2, PT ;  /* 0x000000020300720c */ /* 0x000fda0003f06270 */
[----:B------:R-:W-:Y:S05]  /*5e90*/  @P0 EXIT ;  /* 0x000000000000094d */ /* 0x000fea0003800000 */
[----:B--2---:R-:W2:Y:S01]  /*5ea0*/  LDS R5, [R5] ;  /* 0x0000000005057984 */ /* 0x004ea20000000800 */
[----:B------:R-:W2:Y:S03]  /*5eb0*/  LDCU UR4, c[0x0][0x3d0] ;  /* 0x00007a00ff0477ac */ /* 0x000ea60008000800 */
[----:B------:R-:W3:Y:S01]  /*5ec0*/  LDS R9, [R9] ;  /* 0x0000000009097984 */ /* 0x000ee20000000800 */
[----:B--2---:R-:W-:-:S04]  /*5ed0*/  FADD R8, R5, UR4 ;  /* 0x0000000405087e21 */ /* 0x004fc80008000000 */
[----:B------:R2:W4:Y:S01]  /*5ee0*/  MUFU.RSQ R11, R8 ;  /* 0x00000008000b7308 */ /* 0x0005220000001400 */
[----:B------:R-:W-:Y:S01]  /*5ef0*/  IADD3 R0, PT, PT, R8, -0xd000000, RZ ;  /* 0xf300000008007810 */ /* 0x000fe20007ffe0ff */
[----:B---3--:R-:W-:-:S03]  /*5f00*/  FADD R4, -R16, R9 ;  /* 0x0000000910047221 */ /* 0x008fc60000000100 */
[----:B------:R-:W-:-:S13]  /*5f10*/  ISETP.GT.U32.AND P0, PT, R0, 0x727fffff, PT ;  /* 0x727fffff0000780c */ /* 0x000fda0003f04070 */
[----:B--2-4-:R-:W-:Y:S05]  /*5f20*/  @!P0 BRA `(.L_x_260) ;  /* 0x0000000000148947 */ /* 0x014fea0003800000 */
[----:B------:R-:W-:Y:S02]  /*5f30*/  MOV R0, R8 ;  /* 0x0000000800007202 */ /* 0x000fe40000000f00 */
[----:B------:R-:W-:-:S07]  /*5f40*/  MOV R10, 0x5f60 ;  /* 0x00005f60000a7802 */ /* 0x000fce0000000f00 */
[----:B01----:R-:W-:Y:S05]  /*5f50*/  CALL.REL.NOINC `($__internal_4_$__cuda_sm20_sqrt_rn_f32_slowpath) ;  /* 0x00000008006c7944 */ /* 0x003fea0003c00000 */
[----:B------:R-:W-:Y:S01]  /*5f60*/  MOV R7, R5 ;  /* 0x0000000500077202 */ /* 0x000fe20000000f00 */
[----:B------:R-:W-:Y:S06]  /*5f70*/  BRA `(.L_x_261) ;  /* 0x0000000000107947 */ /* 0x000fec0003800000 */
.L_x_260:
[----:B------:R-:W-:Y:S01]  /*5f80*/  FMUL.FTZ R7, R8, R11 ;  /* 0x0000000b08077220 */ /* 0x000fe20000410000 */
[----:B------:R-:W-:-:S03]  /*5f90*/  FMUL.FTZ R5, R11, 0.5 ;  /* 0x3f0000000b057820 */ /* 0x000fc60000410000 */
[----:B------:R-:W-:-:S04]  /*5fa0*/  FFMA R0, -R7, R7, R8 ;  /* 0x0000000707007223 */ /* 0x000fc80000000108 */
[----:B------:R-:W-:-:S07]  /*5fb0*/  FFMA R7, R0, R5, R7 ;  /* 0x0000000500077223 */ /* 0x000fce0000000007 */
.L_x_261:
[----:B------:R-:W2:Y:S01]  /*5fc0*/  MUFU.RCP R0, R7 ;  /* 0x0000000700007308 */ /* 0x000ea20000001000 */
[----:B------:R-:W-:Y:S07]  /*5fd0*/  BSSY.RECONVERGENT B0, `(.L_x_262) ;  /* 0x000000b000007945 */ /* 0x000fee0003800200 */
[----:B------:R-:W3:Y:S01]  /*5fe0*/  FCHK P0, R4, R7 ;  /* 0x0000000704007302 */ /* 0x000ee20000000000 */
[----:B--2---:R-:W-:-:S04]  /*5ff0*/  FFMA R5, R0, -R7, 1 ;  /* 0x3f80000000057423 */ /* 0x004fc80000000807 */
[----:B------:R-:W-:-:S04]  /*6000*/  FFMA R5, R0, R5, R0 ;  /* 0x0000000500057223 */ /* 0x000fc80000000000 */
[----:B------:R-:W-:-:S04]  /*6010*/  FFMA R0, R4, R5, RZ ;  /* 0x0000000504007223 */ /* 0x000fc800000000ff */
[----:B------:R-:W-:-:S04]  /*6020*/  FFMA R8, R0, -R7, R4 ;  /* 0x8000000700087223 */ /* 0x000fc80000000004 */
[----:B------:R-:W-:Y:S01]  /*6030*/  FFMA R0, R5, R8, R0 ;  /* 0x0000000805007223 */ /* 0x000fe20000000000 */
[----:B---3--:R-:W-:Y:S06]  /*6040*/  @!P0 BRA `(.L_x_263) ;  /* 0x00000000000c8947 */ /* 0x008fec0003800000 */
[----:B------:R-:W-:Y:S01]  /*6050*/  IMAD.MOV.U32 R0, RZ, RZ, R4 ;  /* 0x000000ffff007224 */ /* 0x000fe200078e0004 */
[----:B------:R-:W-:-:S07]  /*6060*/  MOV R10, 0x6080 ;  /* 0x00006080000a7802 */ /* 0x000fce0000000f00 */
[----:B01----:R-:W-:Y:S05]  /*6070*/  CALL.REL.NOINC `($__internal_5_$__cuda_sm3x_div_rn_noftz_f32_slowpath) ;  /* 0x0000000800807944 */ /* 0x003fea0003c00000 */
.L_x_263:
[----:B------:R-:W-:Y:S05]  /*6080*/  BSYNC.RECONVERGENT B0 ;  /* 0x0000000000007941 */ /* 0x000fea0003800200 */
.L_x_262:
[----:B------:R-:W2:Y:S01]  /*6090*/  LDC.64 R4, c[0x0][0x3a0] ;  /* 0x0000e800ff047b82 */ /* 0x000ea20000000a00 */
[----:B------:R-:W-:-:S07]  /*60a0*/  IMAD R7, R2, UR6, R3 ;  /* 0x0000000602077c24 */ /* 0x000fce000f8e0203 */
[----:B------:R-:W3:Y:S01]  /*60b0*/  LDC.64 R8, c[0x0][0x3a8] ;  /* 0x0000ea00ff087b82 */ /* 0x000ee20000000a00 */
[----:B--2---:R-:W-:-:S06]  /*60c0*/  IMAD.WIDE.U32 R2, R7, 0x4, R4 ;  /* 0x0000000407027825 */ /* 0x004fcc00078e0004 */
[----:B------:R-:W2:Y:S01]  /*60d0*/  LDG.E R3, desc[UR8][R2.64] ;  /* 0x0000000802037981 */ /* 0x000ea2000c1e1900 */
[----:B---3--:R-:W-:Y:S02]  /*60e0*/  IMAD.WIDE.U32 R4, R7, 0x4, R8 ;  /* 0x0000000407047825 */ /* 0x008fe400078e0008 */
[----:B------:R-:W3:Y:S04]  /*60f0*/  LDC.64 R8, c[0x0][0x3b0] ;  /* 0x0000ec00ff087b82 */ /* 0x000ee80000000a00 */
[----:B------:R-:W2:Y:S01]  /*6100*/  LDG.E R4, desc[UR8][R4.64] ;  /* 0x0000000804047981 */ /* 0x000ea2000c1e1900 */
[----:B------:R-:W-:-:S05]  /*6110*/  IADD3 R7, PT, PT, R6, R7, RZ ;  /* 0x0000000706077210 */ /* 0x000fca0007ffe0ff */
[----:B---3--:R-:W-:-:S04]  /*6120*/  IMAD.WIDE R6, R7, 0x4, R8 ;  /* 0x0000000407067825 */ /* 0x008fc800078e0208 */
[----:B--2---:R-:W-:-:S05]  /*6130*/  FFMA R9, R3, R0, R4 ;  /* 0x0000000003097223 */ /* 0x004fca0000000004 */
[----:B------:R-:W-:Y:S01]  /*6140*/  STG.E desc[UR8][R6.64], R9 ;  /* 0x0000000906007986 */ /* 0x000fe2000c101908 */
[----:B------:R-:W-:Y:S05]  /*6150*/  EXIT ;  /* 0x000000000000794d */ /* 0x000fea0003800000 */
.L_x_252:
[----:B------:R-:W-:Y:S01]  /*6160*/  HFMA2 R18, -RZ, RZ, 0, 9.5367431640625e-07 ;  /* 0x00000010ff127431 */ /* 0x000fe200000001ff */
[----:B------:R-:W-:Y:S02]  /*6170*/  MOV R19, 0x1f ;  /* 0x0000001f00137802 */ /* 0x000fe40000000f00 */
[----:B------:R-:W-:-:S07]  /*6180*/  MOV R17, 0xffffffff ;  /* 0xffffffff00117802 */ /* 0x000fce0000000f00 */
[----:B01----:R-:W-:Y:S05]  /*6190*/  WARPSYNC.COLLECTIVE R17, `(.L_x_264) ;  /* 0x0000000011087348 */ /* 0x003fea0003c00000 */
[----:B-1----:R1:W2:Y:S02]  /*61a0*/  SHFL.DOWN P0, R15, R0, R18, R19 ;  /* 0x08000012000f7389 */ /* 0x0022a40000000013 */
[----:B012---:R-:W-:Y:S05]  /*61b0*/  ENDCOLLECTIVE ;  /* 0x000000000000791b */ /* 0x007fea0003800000 */
.L_x_264:
[----:B------:R-:W-:Y:S02]  /*61c0*/  HFMA2 R18, -RZ, RZ, 0, 4.76837158203125e-07 ;  /* 0x00000008ff127431 */ /* 0x000fe400000001ff */
[----:B------:R-:W-:-:S04]  /*61d0*/  IMAD.MOV.U32 R7, RZ, RZ, R15 ;  /* 0x000000ffff077224 */ /* 0x000fc800078e000f */
[----:B------:R-:W-:-:S05]  /*61e0*/  FADD R7, R7, R0 ;  /* 0x0000000007077221 */ /* 0x000fca0000000000 */
[----:B------:R-:W-:-:S07]  /*61f0*/  MOV R0, R7 ;  /* 0x0000000700007202 */ /* 0x000fce0000000f00 */
[----:B------:R-:W-:Y:S05]  /*6200*/  WARPSYNC.COLLECTIVE R17, `(.L_x_265) ;  /* 0x0000000011087348 */ /* 0x000fea0003c00000 */
[----:B------:R0:W1:Y:S02]  /*6210*/  SHFL.DOWN P0, R15, R0, R18, R19 ;  /* 0x08000012000f7389 */ /* 0x0000640000000013 */
[----:B01----:R-:W-:Y:S05]  /*6220*/  ENDCOLLECTIVE ;  /* 0x000000000000791b */ /* 0x003fea0003800000 */
.L_x_265:
[----:B------:R-:W-:Y:S01]  /*6230*/  IMAD.MOV.U32 R18, RZ, RZ, 0x4 ;  /* 0x00000004ff127424 */ /* 0x000fe200078e00ff */
[----:B------:R-:W-:-:S05]  /*6240*/  MOV R10, R15 ;  /* 0x0000000f000a7202 */ /* 0x000fca0000000f00 */
[----:B------:R-:W-:-:S05]  /*6250*/  FADD R10, R7, R10 ;  /* 0x0000000a070a7221 */ /* 0x000fca0000000000 */
[----:B------:R-:W-:-:S07]  /*6260*/  MOV R0, R10 ;  /* 0x0000000a00007202 */ /* 0x000fce0000000f00 */
[----:B------:R-:W-:Y:S05]  /*6270*/  WARPSYNC.COLLECTIVE R17, `(.L_x_266) ;  /* 0x0000000011087348 */ /* 0x000fea0003c00000 */
[----:B------:R0:W1:Y:S02]  /*6280*/  SHFL.DOWN P0, R15, R0, R18, R19 ;  /* 0x08000012000f7389 */ /* 0x0000640000000013 */
[----:B01----:R-:W-:Y:S05]  /*6290*/  ENDCOLLECTIVE ;  /* 0x000000000000791b */ /* 0x003fea0003800000 */
.L_x_266:
[----:B------:R-:W-:Y:S01]  /*62a0*/  HFMA2 R18, -RZ, RZ, 0, 1.1920928955078125e-07 ;  /* 0x00000002ff127431 */ /* 0x000fe200000001ff */
[----:B------:R-:W-:-:S05]  /*62b0*/  MOV R11, R15 ;  /* 0x0000000f000b7202 */ /* 0x000fca0000000f00 */
[----:B------:R-:W-:-:S05]  /*62c0*/  FADD R11, R10, R11 ;  /* 0x0000000b0a0b7221 */ /* 0x000fca0000000000 */
[----:B------:R-:W-:-:S07]  /*62d0*/  MOV R0, R11 ;  /* 0x0000000b00007202 */ /* 0x000fce0000000f00 */
[----:B------:R-:W-:Y:S05]  /*62e0*/  WARPSYNC.COLLECTIVE R17, `(.L_x_267) ;  /* 0x0000000011087348 */ /* 0x000fea0003c00000 */
[----:B------:R0:W1:Y:S02]  /*62f0*/  SHFL.DOWN P0, R15, R0, R18, R19 ;  /* 0x08000012000f7389 */ /* 0x0000640000000013 */
[----:B01----:R-:W-:Y:S05]  /*6300*/  ENDCOLLECTIVE ;  /* 0x000000000000791b */ /* 0x003fea0003800000 */
.L_x_267:
[----:B------:R-:W-:Y:S01]  /*6310*/  HFMA2 R18, -RZ, RZ, 0, 5.9604644775390625e-08 ;  /* 0x00000001ff127431 */ /* 0x000fe200000001ff */
[----:B------:R-:W-:-:S05]  /*6320*/  MOV R14, R15 ;  /* 0x0000000f000e7202 */ /* 0x000fca0000000f00 */
[----:B------:R-:W-:-:S04]  /*6330*/  FADD R14, R11, R14 ;  /* 0x0000000e0b0e7221 */ /* 0x000fc80000000000 */
[----:B------:R-:W-:-:S07]  /*6340*/  IMAD.MOV.U32 R0, RZ, RZ, R14 ;  /* 0x000000ffff007224 */ /* 0x000fce00078e000e */
[----:B------:R-:W-:Y:S05]  /*6350*/  WARPSYNC.COLLECTIVE R17, `(.L_x_268) ;  /* 0x0000000011087348 */ /* 0x000fea0003c00000 */
[----:B------:R0:W1:Y:S02]  /*6360*/  SHFL.DOWN P0, R15, R0, R18, R19 ;  /* 0x08000012000f7389 */ /* 0x0000640000000013 */
[----:B01----:R-:W-:Y:S05]  /*6370*/  ENDCOLLECTIVE ;  /* 0x000000000000791b */ /* 0x003fea0003800000 */
.L_x_268:
[----:B------:R-:W-:Y:S01]  /*6380*/  MOV R13, R15 ;  /* 0x0000000f000d7202 */ /* 0x000fe20000000f00 */
[----:B------:R-:W-:Y:S06]  /*6390*/  BRA `(.L_x_269) ;  /* 0xfffffff400887947 */ /* 0x000fec000383ffff */
.L_x_257:
[----:B------:R-:W-:Y:S01]  /*63a0*/  HFMA2 R18, -RZ, RZ, 0, 9.5367431640625e-07 ;  /* 0x00000010ff127431 */ /* 0x000fe200000001ff */
[----:B------:R-:W-:Y:S01]  /*63b0*/  MOV R19, 0x1f ;  /* 0x0000001f00137802 */ /* 0x000fe20000000f00 */
[----:B------:R-:W-:-:S07]  /*63c0*/  IMAD.MOV.U32 R17, RZ, RZ, -0x1 ;  /* 0xffffffffff117424 */ /* 0x000fce00078e00ff */
[----:B012---:R-:W-:Y:S05]  /*63d0*/  WARPSYNC.COLLECTIVE R17, `(.L_x_270) ;  /* 0x0000000011087348 */ /* 0x007fea0003c00000 */
[----:B--2---:R2:W3:Y:S02]  /*63e0*/  SHFL.DOWN P0, R15, R0, R18, R19 ;  /* 0x08000012000f7389 */ /* 0x0044e40000000013 */
[----:B0123--:R-:W-:Y:S05]  /*63f0*/  ENDCOLLECTIVE ;  /* 0x000000000000791b */ /* 0x00ffea0003800000 */
.L_x_270:
[----:B------:R-:W-:Y:S01]  /*6400*/  HFMA2 R18, -RZ, RZ, 0, 4.76837158203125e-07 ;  /* 0x00000008ff127431 */ /* 0x000fe200000001ff */
[----:B------:R-:W-:-:S05]  /*6410*/  MOV R11, R15 ;  /* 0x0000000f000b7202 */ /* 0x000fca0000000f00 */
[----:B------:R-:W-:-:S05]  /*6420*/  FADD R11, R11, R0 ;  /* 0x000000000b0b7221 */ /* 0x000fca0000000000 */
[----:B------:R-:W-:-:S07]  /*6430*/  MOV R0, R11 ;  /* 0x0000000b00007202 */ /* 0x000fce0000000f00 */
[----:B------:R-:W-:Y:S05]  /*6440*/  WARPSYNC.COLLECTIVE R17, `(.L_x_271) ;  /* 0x0000000011087348 */ /* 0x000fea0003c00000 */
[----:B------:R0:W1:Y:S02]  /*6450*/  SHFL.DOWN P0, R15, R0, R18, R19 ;  /* 0x08000012000f7389 */ /* 0x0000640000000013 */
[----:B01----:R-:W-:Y:S05]  /*6460*/  ENDCOLLECTIVE ;  /* 0x000000000000791b */ /* 0x003fea0003800000 */
.L_x_271:
[----:B------:R-:W-:Y:S01]  /*6470*/  HFMA2 R18, -RZ, RZ, 0, 2.384185791015625e-07 ;  /* 0x00000004ff127431 */ /* 0x000fe200000001ff */
[----:B------:R-:W-:-:S05]  /*6480*/  MOV R4, R15 ;  /* 0x0000000f00047202 */ /* 0x000fca0000000f00 */
[----:B------:R-:W-:-:S04]  /*6490*/  FADD R4, R11, R4 ;  /* 0x000000040b047221 */ /* 0x000fc80000000000 */
[----:B------:R-:W-:-:S07]  /*64a0*/  IMAD.MOV.U32 R0, RZ, RZ, R4 ;  /* 0x000000ffff007224 */ /* 0x000fce00078e0004 */
[----:B------:R-:W-:Y:S05]  /*64b0*/  WARPSYNC.COLLECTIVE R17, `(.L_x_272) ;  /* 0x0000000011087348 */ /* 0x000fea0003c00000 */
[----:B------:R0:W1:Y:S02]  /*64c0*/  SHFL.DOWN P0, R15, R0, R18, R19 ;  /* 0x08000012000f7389 */ /* 0x0000640000000013 */
[----:B01----:R-:W-:Y:S05]  /*64d0*/  ENDCOLLECTIVE ;  /* 0x000000000000791b */ /* 0x003fea0003800000 */
.L_x_272:
[----:B------:R-:W-:Y:S01]  /*64e0*/  HFMA2 R18, -RZ, RZ, 0, 1.1920928955078125e-07 ;  /* 0x00000002ff127431 */ /* 0x000fe200000001ff */
[----:B------:R-:W-:-:S05]  /*64f0*/  MOV R13, R15 ;  /* 0x0000000f000d7202 */ /* 0x000fca0000000f00 */
[----:B------:R-:W-:-:S05]  /*6500*/  FADD R13, R4, R13 ;  /* 0x0000000d040d7221 */ /* 0x000fca0000000000 */
[----:B------:R-:W-:-:S07]  /*6510*/  MOV R0, R13 ;  /* 0x0000000d00007202 */ /* 0x000fce0000000f00 */
[----:B------:R-:W-:Y:S05]  /*6520*/  WARPSYNC.COLLECTIVE R17, `(.L_x_273) ;  /* 0x0000000011087348 */ /* 0x000fea0003c00000 */
[----:B------:R0:W1:Y:S02]  /*6530*/  SHFL.DOWN P0, R15, R0, R18, R19 ;  /* 0x08000012000f7389 */ /* 0x0000640000000013 */
[----:B01----:R-:W-:Y:S05]  /*6540*/  ENDCOLLECTIVE ;  /* 0x000000000000791b */ /* 0x003fea0003800000 */
.L_x_273:
[----:B------:R-:W-:Y:S02]  /*6550*/  HFMA2 R18, -RZ, RZ, 0, 5.9604644775390625e-08 ;  /* 0x00000001ff127431 */ /* 0x000fe400000001ff */
[----:B------:R-:W-:-:S04]  /*6560*/  IMAD.MOV.U32 R8, RZ, RZ, R15 ;  /* 0x000000ffff087224 */ /* 0x000fc800078e000f */
[----:B------:R-:W-:-:S05]  /*6570*/  FADD R8, R13, R8 ;  /* 0x000000080d087221 */ /* 0x000fca0000000000 */
[----:B------:R-:W-:-:S07]  /*6580*/  MOV R0, R8 ;  /* 0x0000000800007202 */ /* 0x000fce0000000f00 */
[----:B------:R-:W-:Y:S05]  /*6590*/  WARPSYNC.COLLECTIVE R17, `(.L_x_274) ;  /* 0x0000000011087348 */ /* 0x000fea0003c00000 */
[----:B------:R0:W1:Y:S02]  /*65a0*/  SHFL.DOWN P0, R15, R0, R18, R19 ;  /* 0x08000012000f7389 */ /* 0x0000640000000013 */
[----:B01----:R-:W-:Y:S05]  /*65b0*/  ENDCOLLECTIVE ;  /* 0x000000000000791b */ /* 0x003fea0003800000 */
.L_x_274:
[----:B------:R-:W-:Y:S05]  /*65c0*/  BRA `(.L_x_275) ;  /* 0xfffffff400e87947 */ /* 0x000fea000383ffff */
        .weak           $__internal_3_$__cuda_sm20_rcp_rn_f32_slowpath
        .type           $__internal_3_$__cuda_sm20_rcp_rn_f32_slowpath,@function
        .size           $__internal_3_$__cuda_sm20_rcp_rn_f32_slowpath,($__internal_4_$__cuda_sm20_sqrt_rn_f32_slowpath - $__internal_3_$__cuda_sm20_rcp_rn_f32_slowpath)
$__internal_3_$__cuda_sm20_rcp_rn_f32_slowpath:
        /* <DEDUP_REMOVED lines=9> */
[----:B-1----:R-:W0:Y:S02]  /*6660*/  MUFU.RCP R5, R6 ;  /* 0x0000000600057308 */ /* 0x002e240000001000 */
[----:B0-----:R-:W-:-:S04]  /*6670*/  FFMA R0, R6, R5, -1 ;  /* 0xbf80000006007423 */ /* 0x001fc80000000005 */
[----:B------:R-:W-:-:S04]  /*6680*/  FADD.FTZ R0, -R0, -RZ ;  /* 0x800000ff00007221 */ /* 0x000fc80000010100 */
[----:B------:R-:W-:-:S04]  /*6690*/  FFMA R0, R5, R0, R5 ;  /* 0x0000000005007223 */ /* 0x000fc80000000005 */
[----:B------:R-:W-:Y:S01]  /*66a0*/  FFMA R5, R0, 1.84467440737095516160e+19, RZ ;  /* 0x5f80000000057823 */ /* 0x000fe200000000ff */
[----:B------:R-:W-:Y:S06]  /*66b0*/  BRA `(.L_x_277) ;  /* 0x0000000000887947 */ /* 0x000fec0003800000 */
.L_x_276:
[----:B------:R-:W-:-:S05]  /*66c0*/  VIADD R12, R10, 0xffffff03 ;  /* 0xffffff030a0c7836 */ /* 0x000fca0000000000 */
[----:B------:R-:W-:-:S13]  /*66d0*/  ISETP.GT.U32.AND P0, PT, R12, 0x1, PT ;  /* 0x000000010c00780c */ /* 0x000fda0003f04070 */
[----:B------:R-:W-:Y:S05]  /*66e0*/  @P0 BRA `(.L_x_278) ;  /* 0x0000000000780947 */ /* 0x000fea0003800000 */
[----:B------:R-:W-:Y:S02]  /*66f0*/  LOP3.LUT R5, R0, 0x7fffff, RZ, 0xc0, !PT ;  /* 0x007fffff00057812 */ /* 0x000fe400078ec0ff */
[----:B------:R-:W-:Y:S02]  /*6700*/  MOV R9, 0x3 ;  /* 0x0000000300097802 */ /* 0x000fe40000000f00 */
[----:B------:R-:W-:Y:S02]  /*6710*/  LOP3.LUT R5, R5, 0x3f800000, RZ, 0xfc, !PT ;  /* 0x3f80000005057812 */ /* 0x000fe400078efcff */
[----:B------:R-:W-:Y:S02]  /*6720*/  SHF.L.U32 R9, R9, R12, RZ ;  /* 0x0000000c09097219 */ /* 0x000fe400000006ff */
[----:B------:R-:W0:Y:S02]  /*6730*/  MUFU.RCP R6, R5 ;  /* 0x0000000500067308 */ /* 0x000e240000001000 */
        /* <DEDUP_REMOVED lines=13> */
[----:B------:R-:W-:-:S04]  /*6810*/  LOP3.LUT P2, RZ, R9, 0x2, RZ, 0xc0, !PT ;  /* 0x0000000209ff7812 */ /* 0x000fc8000784c0ff */
[----:B------:R-:W-:Y:S02]  /*6820*/  PLOP3.LUT P0, PT, P0, P1, P2, 0xe0, 0x0 ;  /* 0x000000000000781c */ /* 0x000fe40000703c20 */
[----:B------:R-:W-:Y:S02]  /*6830*/  LOP3.LUT P1, RZ, R0, 0x7fffff, RZ, 0xc0, !PT ;  /* 0x007fffff00ff7812 */ /* 0x000fe4000782c0ff */
[----:B------:R-:W-:-:S04]  /*6840*/  SEL R5, RZ, 0x1, !P0 ;  /* 0x00000001ff057807 */ /* 0x000fc80004000000 */
[----:B------:R-:W-:-:S04]  /*6850*/  IADD3 R5, PT, PT, -R5, RZ, RZ ;  /* 0x000000ff05057210 */ /* 0x000fc80007ffe1ff */
[----:B------:R-:W-:Y:S02]  /*6860*/  ISETP.GE.AND P0, PT, R5, RZ, PT ;  /* 0x000000ff0500720c */ /* 0x000fe40003f06270 */
[----:B------:R-:W-:-:S04]  /*6870*/  IADD3 R5, PT, PT, R10, -0xfc, RZ ;  /* 0xffffff040a057810 */ /* 0x000fc80007ffe0ff */
[----:B------:R-:W-:-:S07]  /*6880*/  SHF.R.U32.HI R5, RZ, R5, R6 ;  /* 0x00000005ff057219 */ /* 0x000fce0000011606 */
[----:B------:R-:W-:-:S05]  /*6890*/  @!P0 VIADD R5, R5, 0x1 ;  /* 0x0000000105058836 */ /* 0x000fca0000000000 */
[----:B------:R-:W-:-:S04]  /*68a0*/  @!P1 SHF.L.U32 R5, R5, 0x1, RZ ;  /* 0x0000000105059819 */ /* 0x000fc800000006ff */
[----:B------:R-:W-:Y:S01]  /*68b0*/  LOP3.LUT R5, R5, 0x80000000, R0, 0xf8, !PT ;  /* 0x8000000005057812 */ /* 0x000fe200078ef800 */
[----:B------:R-:W-:Y:S06]  /*68c0*/  BRA `(.L_x_277) ;  /* 0x0000000000047947 */ /* 0x000fec0003800000 */
.L_x_278:
[----:B------:R2:W3:Y:S02]  /*68d0*/  MUFU.RCP R5, R0 ;  /* 0x0000000000057308 */ /* 0x0004e40000001000 */
.L_x_277:
[----:B0123--:R-:W-:Y:S01]  /*68e0*/  MOV R0, R5 ;  /* 0x0000000500007202 */ /* 0x00ffe20000000f00 */
[----:B------:R-:W-:-:S04]  /*68f0*/  HFMA2 R5, -RZ, RZ, 0, 0 ;  /* 0x00000000ff057431 */ /* 0x000fc800000001ff */
[----:B------:R-:W-:Y:S05]  /*6900*/  RET.REL.NODEC R4 `(_Z32fused_attention_layernorm_kernelPKfS0_S0_S0_S0_S0_PfS1_iiiif) ;  /* 0xffffff9404bc7950 */ /* 0x000fea0003c3ffff */
        .weak           $__internal_4_$__cuda_sm20_sqrt_rn_f32_slowpath
        .type           $__internal_4_$__cuda_sm20_sqrt_rn_f32_slowpath,@function
        .size           $__internal_4_$__cuda_sm20_sqrt_rn_f32_slowpath,($__internal_5_$__cuda_sm3x_div_rn_noftz_f32_slowpath - $__internal_4_$__cuda_sm20_sqrt_rn_f32_slowpath)
$__internal_4_$__cuda_sm20_sqrt_rn_f32_slowpath:
[----:B------:R-:W-:-:S13]  /*6910*/  LOP3.LUT P0, RZ, R0, 0x7fffffff, RZ, 0xc0, !PT ;  /* 0x7fffffff00ff7812 */ /* 0x000fda000780c0ff */
[----:B------:R-:W-:Y:S01]  /*6920*/  @!P0 MOV R5, R0 ;  /* 0x0000000000058202 */ /* 0x000fe20000000f00 */
[----:B------:R-:W-:Y:S06]  /*6930*/  @!P0 BRA `(.L_x_279) ;  /* 0x0000000000448947 */ /* 0x000fec0003800000 */
[----:B------:R-:W-:-:S13]  /*6940*/  FSETP.GEU.FTZ.AND P0, PT, R0, RZ, PT ;  /* 0x000000ff0000720b */ /* 0x000fda0003f1e000 */
[----:B------:R-:W-:Y:S01]  /*6950*/  @!P0 IMAD.MOV.U32 R5, RZ, RZ, 0x7fffffff ;  /* 0x7fffffffff058424 */ /* 0x000fe200078e00ff */
        /* <DEDUP_REMOVED lines=15> */
.L_x_279:
[----:B------:R-:W-:Y:S01]  /*6a50*/  HFMA2 R9, -RZ, RZ, 0, 0 ;  /* 0x00000000ff097431 */ /* 0x000fe200000001ff */
[----:B------:R-:W-:-:S04]  /*6a60*/  MOV R8, R10 ;  /* 0x0000000a00087202 */ /* 0x000fc80000000f00 */
[----:B------:R-:W-:Y:S05]  /*6a70*/  RET.REL.NODEC R8 `(_Z32fused_attention_layernorm_kernelPKfS0_S0_S0_S0_S0_PfS1_iiiif) ;  /* 0xffffff9408607950 */ /* 0x000fea0003c3ffff */
        .weak           $__internal_5_$__cuda_sm3x_div_rn_noftz_f32_slowpath
        .type           $__internal_5_$__cuda_sm3x_div_rn_noftz_f32_slowpath,@function
        .size           $__internal_5_$__cuda_sm3x_div_rn_noftz_f32_slowpath,(.L_x_297 - $__internal_5_$__cuda_sm3x_div_rn_noftz_f32_slowpath)
$__internal_5_$__cuda_sm3x_div_rn_noftz_f32_slowpath:
[----:B------:R-:W-:Y:S01]  /*6a80*/  SHF.R.U32.HI R11, RZ, 0x17, R7 ;  /* 0x00000017ff0b7819 */ /* 0x000fe20000011607 */
[----:B------:R-:W-:Y:S01]  /*6a90*/  BSSY.RECONVERGENT B1, `(.L_x_280) ;  /* 0x0000063000017945 */ /* 0x000fe20003800200 */
[----:B------:R-:W-:Y:S02]  /*6aa0*/  SHF.R.U32.HI R14, RZ, 0x17, R0 ;  /* 0x00000017ff0e7819 */ /* 0x000fe40000011600 */
[----:B------:R-:W-:Y:S02]  /*6ab0*/  LOP3.LUT R11, R11, 0xff, RZ, 0xc0, !PT ;  /* 0x000000ff0b0b7812 */ /* 0x000fe400078ec0ff */
[----:B------:R-:W-:Y:S02]  /*6ac0*/  LOP3.LUT R14, R14, 0xff, RZ, 0xc0, !PT ;  /* 0x000000ff0e0e7812 */ /* 0x000fe400078ec0ff */
[----:B------:R-:W-:Y:S02]  /*6ad0*/  IADD3 R17, PT, PT, R11, -0x1, RZ ;  /* 0xffffffff0b117810 */ /* 0x000fe40007ffe0ff */
[----:B------:R-:W-:Y:S01]  /*6ae0*/  MOV R19, R7 ;  /* 0x0000000700137202 */ /* 0x000fe20000000f00 */
[----:B------:R-:W-:Y:S01]  /*6af0*/  VIADD R15, R14, 0xffffffff ;  /* 0xffffffff0e0f7836 */ /* 0x000fe20000000000 */
[----:B------:R-:W-:-:S04]  /*6b00*/  ISETP.GT.U32.AND P0, PT, R17, 0xfd, PT ;  /* 0x000000fd1100780c */ /* 0x000fc80003f04070 */
        /* <DEDUP_REMOVED lines=19> */
[----:B------:R-:W-:Y:S02]  /*6c40*/  ISETP.GE.AND P0, PT, R15, RZ, PT ;  /* 0x000000ff0f00720c */ /* 0x000fe40003f06270 */
[----:B------:R-:W-:-:S11]  /*6c50*/  ISETP.GE.AND P1, PT, R17, RZ, PT ;  /* 0x000000ff1100720c */ /* 0x000fd60003f26270 */
[----:B------:R-:W-:Y:S01]  /*6c60*/  @P0 MOV R13, RZ ;  /* 0x000000ff000d0202 */ /* 0x000fe20000000f00 */
[----:B------:R-:W-:Y:S01]  /*6c70*/  @!P0 FFMA R0, R0, 1.84467440737095516160e+19, RZ ;  /* 0x5f80000000008823 */ /* 0x000fe200000000ff */
[----:B------:R-:W-:Y:S01]  /*6c80*/  @!P0 MOV R13, 0xffffffc0 ;  /* 0xffffffc0000d8802 */ /* 0x000fe20000000f00 */
[----:B------:R-:W-:-:S04]  /*6c90*/  @!P1 FFMA R19, R7, 1.84467440737095516160e+19, RZ ;  /* 0x5f80000007139823 */ /* 0x000fc800000000ff */
[----:B------:R-:W-:-:S07]  /*6ca0*/  @!P1 VIADD R13, R13, 0x40 ;  /* 0x000000400d0d9836 */ /* 0x000fce0000000000 */
.L_x_281:
[----:B------:R-:W-:Y:S01]  /*6cb0*/  LEA R18, R11, 0xc0800000, 0x17 ;  /* 0xc08000000b127811 */ /* 0x000fe200078eb8ff */
[----:B------:R-:W-:Y:S01]  /*6cc0*/  BSSY.RECONVERGENT B2, `(.L_x_286) ;  /* 0x0000036000027945 */ /* 0x000fe20003800200 */
[----:B------:R-:W-:Y:S02]  /*6cd0*/  IADD3 R14, PT, PT, R14, -0x7f, RZ ;  /* 0xffffff810e0e7810 */ /* 0x000fe40007ffe0ff */
[----:B------:R-:W-:-:S03]  /*6ce0*/  IADD3 R20, PT, PT, -R18, R19, RZ ;  /* 0x0000001312147210 */ /* 0x000fc60007ffe1ff */
[----:B------:R-:W-:Y:S01]  /*6cf0*/  IMAD R0, R14, -0x800000, R0 ;  /* 0xff8000000e007824 */ /* 0x000fe200078e0200 */
[----:B------:R-:W0:Y:S01]  /*6d00*/  MUFU.RCP R18, R20 ;  /* 0x0000001400127308 */ /* 0x000e220000001000 */
[----:B------:R-:W-:Y:S01]  /*6d10*/  FADD.FTZ R15, -R20, -RZ ;  /* 0x800000ff140f7221 */ /* 0x000fe20000010100 */
[----:B------:R-:W-:-:S04]  /*6d20*/  IADD3 R14, PT, PT, R14, 0x7f, -R11 ;  /* 0x0000007f0e0e7810 */ /* 0x000fc80007ffe80b */
[----:B------:R-:W-:Y:S01]  /*6d30*/  IADD3 R13, PT, PT, R14, R13, RZ ;  /* 0x0000000d0e0d7210 */ /* 0x000fe20007ffe0ff */
[----:B0-----:R-:W-:-:S04]  /*6d40*/  FFMA R17, R18, R15, 1 ;  /* 0x3f80000012117423 */ /* 0x001fc8000000000f */
        /* <DEDUP_REMOVED lines=8> */
[----:B------:R-:W-:-:S05]  /*6dd0*/  IADD3 R11, PT, PT, R14, R13, RZ ;  /* 0x0000000d0e0b7210 */ /* 0x000fca0007ffe0ff */
[----:B------:R-:W-:-:S05]  /*6de0*/  VIADD R14, R11, 0xffffffff ;  /* 0xffffffff0b0e7836 */ /* 0x000fca0000000000 */
        /* <DEDUP_REMOVED lines=31> */
.L_x_288:
[----:B------:R-:W-:-:S04]  /*6fe0*/  LOP3.LUT R0, R0, 0x80000000, RZ, 0xc0, !PT ;  /* 0x8000000000007812 */ /* 0x000fc800078ec0ff */
[----:B------:R-:W-:Y:S01]  /*6ff0*/  LOP3.LUT R0, R0, 0x7f800000, RZ, 0xfc, !PT ;  /* 0x7f80000000007812 */ /* 0x000fe200078efcff */
[----:B------:R-:W-:Y:S06]  /*7000*/  BRA `(.L_x_289) ;  /* 0x0000000000047947 */ /* 0x000fec0003800000 */
.L_x_287:
[----:B------:R-:W-:-:S07]  /*7010*/  LEA R0, R13, R0, 0x17 ;  /* 0x000000000d007211 */ /* 0x000fce00078eb8ff */
.L_x_289:
[----:B------:R-:W-:Y:S05]  /*7020*/  BSYNC.RECONVERGENT B2 ;  /* 0x0000000000027941 */ /* 0x000fea0003800200 */
.L_x_286:
[----:B------:R-:W-:Y:S05]  /*7030*/  BRA `(.L_x_290) ;  /* 0x0000000000207947 */ /* 0x000fea0003800000 */
.L_x_285:
[----:B------:R-:W-:-:S04]  /*7040*/  LOP3.LUT R0, R19, 0x80000000, R0, 0x48, !PT ;  /* 0x8000000013007812 */ /* 0x000fc800078e4800 */
[----:B------:R-:W-:Y:S01]  /*7050*/  LOP3.LUT R0, R0, 0x7f800000, RZ, 0xfc, !PT ;  /* 0x7f80000000007812 */ /* 0x000fe200078efcff */
[----:B------:R-:W-:Y:S06]  /*7060*/  BRA `(.L_x_290) ;  /* 0x0000000000147947 */ /* 0x000fec0003800000 */
.L_x_284:
[----:B------:R-:W-:Y:S01]  /*7070*/  LOP3.LUT R0, R19, 0x80000000, R0, 0x48, !PT ;  /* 0x8000000013007812 */ /* 0x000fe200078e4800 */
[----:B------:R-:W-:Y:S06]  /*7080*/  BRA `(.L_x_290) ;  /* 0x00000000000c7947 */ /* 0x000fec0003800000 */
.L_x_283:
[----:B------:R-:W0:Y:S01]  /*7090*/  MUFU.RSQ R0, -QNAN ;  /* 0xffc0000000007908 */ /* 0x000e220000001400 */
[----:B------:R-:W-:Y:S05]  /*70a0*/  BRA `(.L_x_290) ;  /* 0x0000000000047947 */ /* 0x000fea0003800000 */
.L_x_282:
[----:B------:R-:W-:-:S07]  /*70b0*/  FADD.FTZ R0, R0, R7 ;  /* 0x0000000700007221 */ /* 0x000fce0000010000 */
.L_x_290:
[----:B------:R-:W-:Y:S05]  /*70c0*/  BSYNC.RECONVERGENT B1 ;  /* 0x0000000000017941 */ /* 0x000fea0003800200 */
.L_x_280:
[----:B------:R-:W-:-:S04]  /*70d0*/  HFMA2 R11, -RZ, RZ, 0, 0 ;  /* 0x00000000ff0b7431 */ /* 0x000fc800000001ff */
[----:B0-----:R-:W-:Y:S05]  /*70e0*/  RET.REL.NODEC R10 `(_Z32fused_attention_layernorm_kernelPKfS0_S0_S0_S0_S0_PfS1_iiiif) ;  /* 0xffffff8c0ac47950 */ /* 0x001fea0003c3ffff */
.L_x_291:
        /* <DEDUP_REMOVED lines=9> */
.L_x_297:


//--------------------- .nv.shared._Z42optimized_fused_attention_layernorm_kernelPKfS0_S0_S0_Pfiiiif --------------------------
	.section	.nv.shared._Z42optimized_fused_attention_layernorm_kernelPKfS0_S0_S0_Pfiiiif,"aw",@nobits
	.sectionflags	@""
	.align	16
	.zero		1024


//--------------------- .nv.shared.reserved.0     --------------------------
	.section	.nv.shared.reserved.0,"aw",@nobits
	.weak		__nv_reservedSMEM_offset_0_alias
	.size		__nv_reservedSMEM_offset_0_alias, 0, 64
	.other		__nv_reservedSMEM_offset_0_alias,@"STO_CUDA_RESERVED_SHARED STV_DEFAULT"
__nv_reservedSMEM_offset_0_alias:
	.zero		0
	.zero		64


//--------------------- .nv.shared._Z32fused_attention_layernorm_kernelPKfS0_S0_S0_S0_S0_PfS1_iiiif --------------------------
	.section	.nv.shared._Z32fused_attention_layernorm_kernelPKfS0_S0_S0_S0_S0_PfS1_iiiif,"aw",@nobits
	.sectionflags	@""
	.align	16
	.zero		1024


//--------------------- .nv.constant0._Z42optimized_fused_attention_layernorm_kernelPKfS0_S0_S0_Pfiiiif --------------------------
	.section	.nv.constant0._Z42optimized_fused_attention_layernorm_kernelPKfS0_S0_S0_Pfiiiif,"a",@progbits
	.sectionflags	@""
	.align	4
.nv.constant0._Z42optimized_fused_attention_layernorm_kernelPKfS0_S0_S0_Pfiiiif:
	.zero		956


//--------------------- .nv.constant0._Z32fused_attention_layernorm_kernelPKfS0_S0_S0_S0_S0_PfS1_iiiif --------------------------
	.section	.nv.constant0._Z32fused_attention_layernorm_kernelPKfS0_S0_S0_S0_S0_PfS1_iiiif,"a",@progbits
	.sectionflags	@""
	.align	4
.nv.constant0._Z32fused_attention_layernorm_kernelPKfS0_S0_S0_S0_S0_PfS1_iiiif:
	.zero		980


//--------------------- SYMBOLS --------------------------

	.type		.nv.reservedSmem.offset0,@object
	.size		.nv.reservedSmem.offset0,0x4
	.type		.nv.reservedSmem.cap,@object
	.size		.nv.reservedSmem.cap,0x4
